	.target	sm_100a

	.elftype	@"ET_EXEC"


//--------------------- .note.nv.tkinfo           --------------------------
	.section	.note.nv.tkinfo,"",@"SHT_NOTE"
	.sectionflags	@"SHF_NOTE_NV_TKINFO"
	.tkinfo
        /*0018*/ 	.word	0x00000002
        /*0030*/ 	.string	""
        /*0030*/ 	.string	"ptxas"
        /*0030*/ 	.string	"Cuda compilation tools, release 13.0, V13.0.88"
        /*0030*/ 	.string	"Build cuda_13.0.r13.0/compiler.36424714_0"
        /*0030*/ 	.string	"-arch sm_100a -m 64 "



//--------------------- .note.nv.cuinfo           --------------------------
	.section	.note.nv.cuinfo,"",@"SHT_NOTE"
	.sectionflags	@"SHF_NOTE_NV_CUINFO"
        /*0018*/ 	.short	0x0002
        /*001a*/ 	.short	0x0064
        /*001c*/ 	.short	0x0082
	.zero		2


//--------------------- .nv.info                  --------------------------
	.section	.nv.info,"",@"SHT_CUDA_INFO"
	.align	4


	//----- nvinfo : EIATTR_REGCOUNT
	.align		4
        /*0000*/ 	.byte	0x04, 0x2f
        /*0002*/ 	.short	(.L_12 - .L_11)
	.align		4
.L_11:
        /*0004*/ 	.word	index@(_ZN7cutlass13device_kernelIN5flash11enable_sm90INS1_16FlashAttnFwdSm90INS1_25CollectiveMainloopFwdSm90ILi2EN4cute5tupleIJNS5_1CILi1EEES8_S8_EEENS6_IJNS7_ILi192EEENS7_ILi128EEENS7_ILi64EEEEEELi64ENS_10bfloat16_tEfNS_4arch4Sm90ELb1ELb0ELb0ELb1ELb1ELb1ELb0ELb1ELb1ELb1ELb0ELb0EEENS1_21CollectiveEpilogueFwdINS6_IJSA_SC_SB_EEES9_SE_SG_Li384ELb1ELb1ELb0ELb0EEENS1_36VarlenDynamicPersistentTileSchedulerILi192ELi128ELi384ELi128ELb0ELb1ELb1ELb1ELb1ELb1EEEEEEEEEvNT_6ParamsE)
        /*0008*/ 	.word	0x00000004


	//----- nvinfo : EIATTR_FRAME_SIZE
	.align		4
.L_12:
        /*000c*/ 	.byte	0x04, 0x11
        /*000e*/ 	.short	(.L_14 - .L_13)
	.align		4
.L_13:
        /*0010*/ 	.word	index@(_ZN7cutlass13device_kernelIN5flash11enable_sm90INS1_16FlashAttnFwdSm90INS1_25CollectiveMainloopFwdSm90ILi2EN4cute5tupleIJNS5_1CILi1EEES8_S8_EEENS6_IJNS7_ILi192EEENS7_ILi128EEENS7_ILi64EEEEEELi64ENS_10bfloat16_tEfNS_4arch4Sm90ELb1ELb0ELb0ELb1ELb1ELb1ELb0ELb1ELb1ELb1ELb0ELb0EEENS1_21CollectiveEpilogueFwdINS6_IJSA_SC_SB_EEES9_SE_SG_Li384ELb1ELb1ELb0ELb0EEENS1_36VarlenDynamicPersistentTileSchedulerILi192ELi128ELi384ELi128ELb0ELb1ELb1ELb1ELb1ELb1EEEEEEEEEvNT_6ParamsE)
        /*0014*/ 	.word	0x00000000


	//----- nvinfo : EIATTR_REGCOUNT
	.align		4
.L_14:
        /*0018*/ 	.byte	0x04, 0x2f
        /*001a*/ 	.short	(.L_16 - .L_15)
	.align		4
.L_15:
        /*001c*/ 	.word	index@(_ZN7cutlass13device_kernelIN5flash11enable_sm90INS1_16FlashAttnFwdSm90INS1_25CollectiveMainloopFwdSm90ILi2EN4cute5tupleIJNS5_1CILi1EEES8_S8_EEENS6_IJNS7_ILi192EEENS7_ILi128EEENS7_ILi64EEEEEELi64ENS_10bfloat16_tEfNS_4arch4Sm90ELb1ELb0ELb0ELb1ELb1ELb0ELb0ELb1ELb1ELb1ELb0ELb0EEENS1_21CollectiveEpilogueFwdINS6_IJSA_SC_SB_EEES9_SE_SG_Li384ELb1ELb1ELb0ELb0EEENS1_36VarlenDynamicPersistentTileSchedulerILi192ELi128ELi384ELi128ELb0ELb1ELb1ELb1ELb1ELb1EEEEEEEEEvNT_6ParamsE)
        /*0020*/ 	.word	0x00000004


	//----- nvinfo : EIATTR_FRAME_SIZE
	.align		4
.L_16:
        /*0024*/ 	.byte	0x04, 0x11
        /*0026*/ 	.short	(.L_18 - .L_17)
	.align		4
.L_17:
        /*0028*/ 	.word	index@(_ZN7cutlass13device_kernelIN5flash11enable_sm90INS1_16FlashAttnFwdSm90INS1_25CollectiveMainloopFwdSm90ILi2EN4cute5tupleIJNS5_1CILi1EEES8_S8_EEENS6_IJNS7_ILi192EEENS7_ILi128EEENS7_ILi64EEEEEELi64ENS_10bfloat16_tEfNS_4arch4Sm90ELb1ELb0ELb0ELb1ELb1ELb0ELb0ELb1ELb1ELb1ELb0ELb0EEENS1_21CollectiveEpilogueFwdINS6_IJSA_SC_SB_EEES9_SE_SG_Li384ELb1ELb1ELb0ELb0EEENS1_36VarlenDynamicPersistentTileSchedulerILi192ELi128ELi384ELi128ELb0ELb1ELb1ELb1ELb1ELb1EEEEEEEEEvNT_6ParamsE)
        /*002c*/ 	.word	0x00000000


	//----- nvinfo : EIATTR_REGCOUNT
	.align		4
.L_18:
        /*0030*/ 	.byte	0x04, 0x2f
        /*0032*/ 	.short	(.L_20 - .L_19)
	.align		4
.L_19:
        /*0034*/ 	.word	index@(_ZN7cutlass13device_kernelIN5flash11enable_sm90INS1_16FlashAttnFwdSm90INS1_25CollectiveMainloopFwdSm90ILi2EN4cute5tupleIJNS5_1CILi1EEES8_S8_EEENS6_IJNS7_ILi192EEENS7_ILi128EEENS7_ILi64EEEEEELi64ENS_10bfloat16_tEfNS_4arch4Sm90ELb1ELb0ELb0ELb0ELb1ELb0ELb0ELb1ELb1ELb1ELb0ELb0EEENS1_21CollectiveEpilogueFwdINS6_IJSA_SC_SB_EEES9_SE_SG_Li384ELb0ELb1ELb0ELb0EEENS1_30DynamicPersistentTileSchedulerILi384ELi128ELb0ELb1ELb1EEEEEEEEEvNT_6ParamsE)
        /*0038*/ 	.word	0x00000004


	//----- nvinfo : EIATTR_FRAME_SIZE
	.align		4
.L_20:
        /*003c*/ 	.byte	0x04, 0x11
        /*003e*/ 	.short	(.L_22 - .L_21)
	.align		4
.L_21:
        /*0040*/ 	.word	index@(_ZN7cutlass13device_kernelIN5flash11enable_sm90INS1_16FlashAttnFwdSm90INS1_25CollectiveMainloopFwdSm90ILi2EN4cute5tupleIJNS5_1CILi1EEES8_S8_EEENS6_IJNS7_ILi192EEENS7_ILi128EEENS7_ILi64EEEEEELi64ENS_10bfloat16_tEfNS_4arch4Sm90ELb1ELb0ELb0ELb0ELb1ELb0ELb0ELb1ELb1ELb1ELb0ELb0EEENS1_21CollectiveEpilogueFwdINS6_IJSA_SC_SB_EEES9_SE_SG_Li384ELb0ELb1ELb0ELb0EEENS1_30DynamicPersistentTileSchedulerILi384ELi128ELb0ELb1ELb1EEEEEEEEEvNT_6ParamsE)
        /*0044*/ 	.word	0x00000000


	//----- nvinfo : EIATTR_REGCOUNT
	.align		4
.L_22:
        /*0048*/ 	.byte	0x04, 0x2f
        /*004a*/ 	.short	(.L_24 - .L_23)
	.align		4
.L_23:
        /*004c*/ 	.word	index@(_ZN7cutlass13device_kernelIN5flash11enable_sm90INS1_16FlashAttnFwdSm90INS1_25CollectiveMainloopFwdSm90ILi2EN4cute5tupleIJNS5_1CILi1EEES8_S8_EEENS6_IJNS7_ILi192EEENS7_ILi128EEENS7_ILi64EEEEEELi64ENS_10bfloat16_tEfNS_4arch4Sm90ELb0ELb1ELb0ELb1ELb1ELb1ELb0ELb1ELb1ELb1ELb0ELb0EEENS1_21CollectiveEpilogueFwdINS6_IJSA_SC_SB_EEES9_SE_SG_Li384ELb1ELb1ELb0ELb0EEENS1_36VarlenDynamicPersistentTileSchedulerILi192ELi128ELi384ELi128ELb0ELb1ELb1ELb1ELb0ELb1EEEEEEEEEvNT_6ParamsE)
        /*0050*/ 	.word	0x00000004


	//----- nvinfo : EIATTR_FRAME_SIZE
	.align		4
.L_24:
        /*0054*/ 	.byte	0x04, 0x11
        /*0056*/ 	.short	(.L_26 - .L_25)
	.align		4
.L_25:
        /*0058*/ 	.word	index@(_ZN7cutlass13device_kernelIN5flash11enable_sm90INS1_16FlashAttnFwdSm90INS1_25CollectiveMainloopFwdSm90ILi2EN4cute5tupleIJNS5_1CILi1EEES8_S8_EEENS6_IJNS7_ILi192EEENS7_ILi128EEENS7_ILi64EEEEEELi64ENS_10bfloat16_tEfNS_4arch4Sm90ELb0ELb1ELb0ELb1ELb1ELb1ELb0ELb1ELb1ELb1ELb0ELb0EEENS1_21CollectiveEpilogueFwdINS6_IJSA_SC_SB_EEES9_SE_SG_Li384ELb1ELb1ELb0ELb0EEENS1_36VarlenDynamicPersistentTileSchedulerILi192ELi128ELi384ELi128ELb0ELb1ELb1ELb1ELb0ELb1EEEEEEEEEvNT_6ParamsE)
        /*005c*/ 	.word	0x00000000


	//----- nvinfo : EIATTR_REGCOUNT
	.align		4
.L_26:
        /*0060*/ 	.byte	0x04, 0x2f
        /*0062*/ 	.short	(.L_28 - .L_27)
	.align		4
.L_27:
        /*0064*/ 	.word	index@(_ZN7cutlass13device_kernelIN5flash11enable_sm90INS1_16FlashAttnFwdSm90INS1_25CollectiveMainloopFwdSm90ILi2EN4cute5tupleIJNS5_1CILi1EEES8_S8_EEENS6_IJNS7_ILi192EEENS7_ILi128EEENS7_ILi64EEEEEELi64ENS_10bfloat16_tEfNS_4arch4Sm90ELb0ELb1ELb0ELb1ELb1ELb0ELb0ELb1ELb1ELb1ELb0ELb0EEENS1_21CollectiveEpilogueFwdINS6_IJSA_SC_SB_EEES9_SE_SG_Li384ELb1ELb1ELb0ELb0EEENS1_36VarlenDynamicPersistentTileSchedulerILi192ELi128ELi384ELi128ELb0ELb1ELb1ELb1ELb0ELb1EEEEEEEEEvNT_6ParamsE)
        /*0068*/ 	.word	0x00000004


	//----- nvinfo : EIATTR_FRAME_SIZE
	.align		4
.L_28:
        /*006c*/ 	.byte	0x04, 0x11
        /*006e*/ 	.short	(.L_30 - .L_29)
	.align		4
.L_29:
        /*0070*/ 	.word	index@(_ZN7cutlass13device_kernelIN5flash11enable_sm90INS1_16FlashAttnFwdSm90INS1_25CollectiveMainloopFwdSm90ILi2EN4cute5tupleIJNS5_1CILi1EEES8_S8_EEENS6_IJNS7_ILi192EEENS7_ILi128EEENS7_ILi64EEEEEELi64ENS_10bfloat16_tEfNS_4arch4Sm90ELb0ELb1ELb0ELb1ELb1ELb0ELb0ELb1ELb1ELb1ELb0ELb0EEENS1_21CollectiveEpilogueFwdINS6_IJSA_SC_SB_EEES9_SE_SG_Li384ELb1ELb1ELb0ELb0EEENS1_36VarlenDynamicPersistentTileSchedulerILi192ELi128ELi384ELi128ELb0ELb1ELb1ELb1ELb0ELb1EEEEEEEEEvNT_6ParamsE)
        /*0074*/ 	.word	0x00000000


	//----- nvinfo : EIATTR_REGCOUNT
	.align		4
.L_30:
        /*0078*/ 	.byte	0x04, 0x2f
        /*007a*/ 	.short	(.L_32 - .L_31)
	.align		4
.L_31:
        /*007c*/ 	.word	index@(_ZN7cutlass13device_kernelIN5flash11enable_sm90INS1_16FlashAttnFwdSm90INS1_25CollectiveMainloopFwdSm90ILi2EN4cute5tupleIJNS5_1CILi1EEES8_S8_EEENS6_IJNS7_ILi192EEENS7_ILi128EEENS7_ILi64EEEEEELi64ENS_10bfloat16_tEfNS_4arch4Sm90ELb0ELb1ELb0ELb0ELb1ELb0ELb0ELb1ELb1ELb1ELb0ELb0EEENS1_21CollectiveEpilogueFwdINS6_IJSA_SC_SB_EEES9_SE_SG_Li384ELb0ELb1ELb0ELb0EEENS1_30DynamicPersistentTileSchedulerILi384ELi128ELb0ELb1ELb1EEEEEEEEEvNT_6ParamsE)
        /*0080*/ 	.word	0x00000004


	//----- nvinfo : EIATTR_FRAME_SIZE
	.align		4
.L_32:
        /*0084*/ 	.byte	0x04, 0x11
        /*0086*/ 	.short	(.L_34 - .L_33)
	.align		4
.L_33:
        /*0088*/ 	.word	index@(_ZN7cutlass13device_kernelIN5flash11enable_sm90INS1_16FlashAttnFwdSm90INS1_25CollectiveMainloopFwdSm90ILi2EN4cute5tupleIJNS5_1CILi1EEES8_S8_EEENS6_IJNS7_ILi192EEENS7_ILi128EEENS7_ILi64EEEEEELi64ENS_10bfloat16_tEfNS_4arch4Sm90ELb0ELb1ELb0ELb0ELb1ELb0ELb0ELb1ELb1ELb1ELb0ELb0EEENS1_21CollectiveEpilogueFwdINS6_IJSA_SC_SB_EEES9_SE_SG_Li384ELb0ELb1ELb0ELb0EEENS1_30DynamicPersistentTileSchedulerILi384ELi128ELb0ELb1ELb1EEEEEEEEEvNT_6ParamsE)
        /*008c*/ 	.word	0x00000000


	//----- nvinfo : EIATTR_REGCOUNT
	.align		4
.L_34:
        /*0090*/ 	.byte	0x04, 0x2f
        /*0092*/ 	.short	(.L_36 - .L_35)
	.align		4
.L_35:
        /*0094*/ 	.word	index@(_ZN7cutlass13device_kernelIN5flash11enable_sm90INS1_16FlashAttnFwdSm90INS1_25CollectiveMainloopFwdSm90ILi2EN4cute5tupleIJNS5_1CILi1EEES8_S8_EEENS6_IJNS7_ILi192EEENS7_ILi128EEENS7_ILi64EEEEEELi64ENS_10bfloat16_tEfNS_4arch4Sm90ELb0ELb0ELb0ELb1ELb1ELb1ELb0ELb1ELb1ELb1ELb0ELb0EEENS1_21CollectiveEpilogueFwdINS6_IJSA_SC_SB_EEES9_SE_SG_Li384ELb1ELb1ELb0ELb0EEENS1_36VarlenDynamicPersistentTileSchedulerILi192ELi128ELi384ELi128ELb0ELb1ELb1ELb0ELb1ELb1EEEEEEEEEvNT_6ParamsE)
        /*0098*/ 	.word	0x00000004


	//----- nvinfo : EIATTR_FRAME_SIZE
	.align		4
.L_36:
        /*009c*/ 	.byte	0x04, 0x11
        /*009e*/ 	.short	(.L_38 - .L_37)
	.align		4
.L_37:
        /*00a0*/ 	.word	index@(_ZN7cutlass13device_kernelIN5flash11enable_sm90INS1_16FlashAttnFwdSm90INS1_25CollectiveMainloopFwdSm90ILi2EN4cute5tupleIJNS5_1CILi1EEES8_S8_EEENS6_IJNS7_ILi192EEENS7_ILi128EEENS7_ILi64EEEEEELi64ENS_10bfloat16_tEfNS_4arch4Sm90ELb0ELb0ELb0ELb1ELb1ELb1ELb0ELb1ELb1ELb1ELb0ELb0EEENS1_21CollectiveEpilogueFwdINS6_IJSA_SC_SB_EEES9_SE_SG_Li384ELb1ELb1ELb0ELb0EEENS1_36VarlenDynamicPersistentTileSchedulerILi192ELi128ELi384ELi128ELb0ELb1ELb1ELb0ELb1ELb1EEEEEEEEEvNT_6ParamsE)
        /*00a4*/ 	.word	0x00000000


	//----- nvinfo : EIATTR_REGCOUNT
	.align		4
.L_38:
        /*00a8*/ 	.byte	0x04, 0x2f
        /*00aa*/ 	.short	(.L_40 - .L_39)
	.align		4
.L_39:
        /*00ac*/ 	.word	index@(_ZN7cutlass13device_kernelIN5flash11enable_sm90INS1_16FlashAttnFwdSm90INS1_25CollectiveMainloopFwdSm90ILi2EN4cute5tupleIJNS5_1CILi1EEES8_S8_EEENS6_IJNS7_ILi192EEENS7_ILi128EEENS7_ILi64EEEEEELi64ENS_10bfloat16_tEfNS_4arch4Sm90ELb0ELb0ELb0ELb1ELb1ELb0ELb0ELb1ELb1ELb1ELb0ELb0EEENS1_21CollectiveEpilogueFwdINS6_IJSA_SC_SB_EEES9_SE_SG_Li384ELb1ELb1ELb0ELb0EEENS1_36VarlenDynamicPersistentTileSchedulerILi192ELi128ELi384ELi128ELb0ELb1ELb1ELb0ELb1ELb1EEEEEEEEEvNT_6ParamsE)
        /*00b0*/ 	.word	0x00000004


	//----- nvinfo : EIATTR_FRAME_SIZE
	.align		4
.L_40:
        /*00b4*/ 	.byte	0x04, 0x11
        /*00b6*/ 	.short	(.L_42 - .L_41)
	.align		4
.L_41:
        /*00b8*/ 	.word	index@(_ZN7cutlass13device_kernelIN5flash11enable_sm90INS1_16FlashAttnFwdSm90INS1_25CollectiveMainloopFwdSm90ILi2EN4cute5tupleIJNS5_1CILi1EEES8_S8_EEENS6_IJNS7_ILi192EEENS7_ILi128EEENS7_ILi64EEEEEELi64ENS_10bfloat16_tEfNS_4arch4Sm90ELb0ELb0ELb0ELb1ELb1ELb0ELb0ELb1ELb1ELb1ELb0ELb0EEENS1_21CollectiveEpilogueFwdINS6_IJSA_SC_SB_EEES9_SE_SG_Li384ELb1ELb1ELb0ELb0EEENS1_36VarlenDynamicPersistentTileSchedulerILi192ELi128ELi384ELi128ELb0ELb1ELb1ELb0ELb1ELb1EEEEEEEEEvNT_6ParamsE)
        /*00bc*/ 	.word	0x00000000


	//----- nvinfo : EIATTR_REGCOUNT
	.align		4
.L_42:
        /*00c0*/ 	.byte	0x04, 0x2f
        /*00c2*/ 	.short	(.L_44 - .L_43)
	.align		4
.L_43:
        /*00c4*/ 	.word	index@(_ZN7cutlass13device_kernelIN5flash11enable_sm90INS1_16FlashAttnFwdSm90INS1_25CollectiveMainloopFwdSm90ILi2EN4cute5tupleIJNS5_1CILi1EEES8_S8_EEENS6_IJNS7_ILi192EEENS7_ILi128EEENS7_ILi64EEEEEELi64ENS_10bfloat16_tEfNS_4arch4Sm90ELb0ELb0ELb0ELb0ELb1ELb0ELb0ELb1ELb1ELb1ELb0ELb0EEENS1_21CollectiveEpilogueFwdINS6_IJSA_SC_SB_EEES9_SE_SG_Li384ELb0ELb1ELb0ELb0EEENS1_29StaticPersistentTileSchedulerILb0EEEEEEEEEvNT_6ParamsE)
        /*00c8*/ 	.word	0x00000004


	//----- nvinfo : EIATTR_FRAME_SIZE
	.align		4
.L_44:
        /*00cc*/ 	.byte	0x04, 0x11
        /*00ce*/ 	.short	(.L_46 - .L_45)
	.align		4
.L_45:
        /*00d0*/ 	.word	index@(_ZN7cutlass13device_kernelIN5flash11enable_sm90INS1_16FlashAttnFwdSm90INS1_25CollectiveMainloopFwdSm90ILi2EN4cute5tupleIJNS5_1CILi1EEES8_S8_EEENS6_IJNS7_ILi192EEENS7_ILi128EEENS7_ILi64EEEEEELi64ENS_10bfloat16_tEfNS_4arch4Sm90ELb0ELb0ELb0ELb0ELb1ELb0ELb0ELb1ELb1ELb1ELb0ELb0EEENS1_21CollectiveEpilogueFwdINS6_IJSA_SC_SB_EEES9_SE_SG_Li384ELb0ELb1ELb0ELb0EEENS1_29StaticPersistentTileSchedulerILb0EEEEEEEEEvNT_6ParamsE)
        /*00d4*/ 	.word	0x00000000


	//----- nvinfo : EIATTR_REGCOUNT
	.align		4
.L_46:
        /*00d8*/ 	.byte	0x04, 0x2f
        /*00da*/ 	.short	(.L_48 - .L_47)
	.align		4
.L_47:
        /*00dc*/ 	.word	index@(_ZN7cutlass13device_kernelIN5flash11enable_sm90INS1_16FlashAttnFwdSm90INS1_25CollectiveMainloopFwdSm90ILi2EN4cute5tupleIJNS5_1CILi1EEES8_S8_EEENS6_IJNS7_ILi192EEENS7_ILi128EEENS7_ILi96EEEEEELi96ENS_10bfloat16_tEfNS_4arch4Sm90ELb1ELb0ELb0ELb1ELb1ELb1ELb0ELb0ELb1ELb1ELb0ELb0EEENS1_21CollectiveEpilogueFwdINS6_IJSA_SC_SB_EEES9_SE_SG_Li384ELb1ELb1ELb0ELb0EEENS1_36VarlenDynamicPersistentTileSchedulerILi192ELi128ELi384ELi128ELb0ELb1ELb1ELb1ELb1ELb1EEEEEEEEEvNT_6ParamsE)
        /*00e0*/ 	.word	0x00000004


	//----- nvinfo : EIATTR_FRAME_SIZE
	.align		4
.L_48:
        /*00e4*/ 	.byte	0x04, 0x11
        /*00e6*/ 	.short	(.L_50 - .L_49)
	.align		4
.L_49:
        /*00e8*/ 	.word	index@(_ZN7cutlass13device_kernelIN5flash11enable_sm90INS1_16FlashAttnFwdSm90INS1_25CollectiveMainloopFwdSm90ILi2EN4cute5tupleIJNS5_1CILi1EEES8_S8_EEENS6_IJNS7_ILi192EEENS7_ILi128EEENS7_ILi96EEEEEELi96ENS_10bfloat16_tEfNS_4arch4Sm90ELb1ELb0ELb0ELb1ELb1ELb1ELb0ELb0ELb1ELb1ELb0ELb0EEENS1_21CollectiveEpilogueFwdINS6_IJSA_SC_SB_EEES9_SE_SG_Li384ELb1ELb1ELb0ELb0EEENS1_36VarlenDynamicPersistentTileSchedulerILi192ELi128ELi384ELi128ELb0ELb1ELb1ELb1ELb1ELb1EEEEEEEEEvNT_6ParamsE)
        /*00ec*/ 	.word	0x00000000


	//----- nvinfo : EIATTR_REGCOUNT
	.align		4
.L_50:
        /*00f0*/ 	.byte	0x04, 0x2f
        /*00f2*/ 	.short	(.L_52 - .L_51)
	.align		4
.L_51:
        /*00f4*/ 	.word	index@(_ZN7cutlass13device_kernelIN5flash11enable_sm90INS1_16FlashAttnFwdSm90INS1_25CollectiveMainloopFwdSm90ILi2EN4cute5tupleIJNS5_1CILi1EEES8_S8_EEENS6_IJNS7_ILi192EEENS7_ILi128EEENS7_ILi96EEEEEELi96ENS_10bfloat16_tEfNS_4arch4Sm90ELb1ELb0ELb0ELb1ELb1ELb0ELb0ELb0ELb1ELb1ELb0ELb0EEENS1_21CollectiveEpilogueFwdINS6_IJSA_SC_SB_EEES9_SE_SG_Li384ELb1ELb1ELb0ELb0EEENS1_36VarlenDynamicPersistentTileSchedulerILi192ELi128ELi384ELi128ELb0ELb1ELb1ELb1ELb1ELb1EEEEEEEEEvNT_6ParamsE)
        /*00f8*/ 	.word	0x00000004


	//----- nvinfo : EIATTR_FRAME_SIZE
	.align		4
.L_52:
        /*00fc*/ 	.byte	0x04, 0x11
        /*00fe*/ 	.short	(.L_54 - .L_53)
	.align		4
.L_53:
        /*0100*/ 	.word	index@(_ZN7cutlass13device_kernelIN5flash11enable_sm90INS1_16FlashAttnFwdSm90INS1_25CollectiveMainloopFwdSm90ILi2EN4cute5tupleIJNS5_1CILi1EEES8_S8_EEENS6_IJNS7_ILi192EEENS7_ILi128EEENS7_ILi96EEEEEELi96ENS_10bfloat16_tEfNS_4arch4Sm90ELb1ELb0ELb0ELb1ELb1ELb0ELb0ELb0ELb1ELb1ELb0ELb0EEENS1_21CollectiveEpilogueFwdINS6_IJSA_SC_SB_EEES9_SE_SG_Li384ELb1ELb1ELb0ELb0EEENS1_36VarlenDynamicPersistentTileSchedulerILi192ELi128ELi384ELi128ELb0ELb1ELb1ELb1ELb1ELb1EEEEEEEEEvNT_6ParamsE)
        /*0104*/ 	.word	0x00000000


	//----- nvinfo : EIATTR_REGCOUNT
	.align		4
.L_54:
        /*0108*/ 	.byte	0x04, 0x2f
        /*010a*/ 	.short	(.L_56 - .L_55)
	.align		4
.L_55:
        /*010c*/ 	.word	index@(_ZN7cutlass13device_kernelIN5flash11enable_sm90INS1_16FlashAttnFwdSm90INS1_25CollectiveMainloopFwdSm90ILi2EN4cute5tupleIJNS5_1CILi1EEES8_S8_EEENS6_IJNS7_ILi192EEENS7_ILi128EEENS7_ILi96EEEEEELi96ENS_10bfloat16_tEfNS_4arch4Sm90ELb1ELb0ELb0ELb0ELb1ELb0ELb0ELb0ELb1ELb1ELb0ELb0EEENS1_21CollectiveEpilogueFwdINS6_IJSA_SC_SB_EEES9_SE_SG_Li384ELb0ELb1ELb0ELb0EEENS1_30DynamicPersistentTileSchedulerILi384ELi128ELb0ELb1ELb1EEEEEEEEEvNT_6ParamsE)
        /*0110*/ 	.word	0x00000004


	//----- nvinfo : EIATTR_FRAME_SIZE
	.align		4
.L_56:
        /*0114*/ 	.byte	0x04, 0x11
        /*0116*/ 	.short	(.L_58 - .L_57)
	.align		4
.L_57:
        /*0118*/ 	.word	index@(_ZN7cutlass13device_kernelIN5flash11enable_sm90INS1_16FlashAttnFwdSm90INS1_25CollectiveMainloopFwdSm90ILi2EN4cute5tupleIJNS5_1CILi1EEES8_S8_EEENS6_IJNS7_ILi192EEENS7_ILi128EEENS7_ILi96EEEEEELi96ENS_10bfloat16_tEfNS_4arch4Sm90ELb1ELb0ELb0ELb0ELb1ELb0ELb0ELb0ELb1ELb1ELb0ELb0EEENS1_21CollectiveEpilogueFwdINS6_IJSA_SC_SB_EEES9_SE_SG_Li384ELb0ELb1ELb0ELb0EEENS1_30DynamicPersistentTileSchedulerILi384ELi128ELb0ELb1ELb1EEEEEEEEEvNT_6ParamsE)
        /*011c*/ 	.word	0x00000000


	//----- nvinfo : EIATTR_REGCOUNT
	.align		4
.L_58:
        /*0120*/ 	.byte	0x04, 0x2f
        /*0122*/ 	.short	(.L_60 - .L_59)
	.align		4
.L_59:
        /*0124*/ 	.word	index@(_ZN7cutlass13device_kernelIN5flash11enable_sm90INS1_16FlashAttnFwdSm90INS1_25CollectiveMainloopFwdSm90ILi2EN4cute5tupleIJNS5_1CILi1EEES8_S8_EEENS6_IJNS7_ILi192EEENS7_ILi128EEENS7_ILi96EEEEEELi96ENS_10bfloat16_tEfNS_4arch4Sm90ELb0ELb1ELb0ELb1ELb1ELb1ELb0ELb0ELb1ELb1ELb0ELb0EEENS1_21CollectiveEpilogueFwdINS6_IJSA_SC_SB_EEES9_SE_SG_Li384ELb1ELb1ELb0ELb0EEENS1_36VarlenDynamicPersistentTileSchedulerILi192ELi128ELi384ELi128ELb0ELb1ELb1ELb1ELb0ELb1EEEEEEEEEvNT_6ParamsE)
        /*0128*/ 	.word	0x00000004


	//----- nvinfo : EIATTR_FRAME_SIZE
	.align		4
.L_60:
        /*012c*/ 	.byte	0x04, 0x11
        /*012e*/ 	.short	(.L_62 - .L_61)
	.align		4
.L_61:
        /*0130*/ 	.word	index@(_ZN7cutlass13device_kernelIN5flash11enable_sm90INS1_16FlashAttnFwdSm90INS1_25CollectiveMainloopFwdSm90ILi2EN4cute5tupleIJNS5_1CILi1EEES8_S8_EEENS6_IJNS7_ILi192EEENS7_ILi128EEENS7_ILi96EEEEEELi96ENS_10bfloat16_tEfNS_4arch4Sm90ELb0ELb1ELb0ELb1ELb1ELb1ELb0ELb0ELb1ELb1ELb0ELb0EEENS1_21CollectiveEpilogueFwdINS6_IJSA_SC_SB_EEES9_SE_SG_Li384ELb1ELb1ELb0ELb0EEENS1_36VarlenDynamicPersistentTileSchedulerILi192ELi128ELi384ELi128ELb0ELb1ELb1ELb1ELb0ELb1EEEEEEEEEvNT_6ParamsE)
        /*0134*/ 	.word	0x00000000


	//----- nvinfo : EIATTR_REGCOUNT
	.align		4
.L_62:
        /*0138*/ 	.byte	0x04, 0x2f
        /*013a*/ 	.short	(.L_64 - .L_63)
	.align		4
.L_63:
        /*013c*/ 	.word	index@(_ZN7cutlass13device_kernelIN5flash11enable_sm90INS1_16FlashAttnFwdSm90INS1_25CollectiveMainloopFwdSm90ILi2EN4cute5tupleIJNS5_1CILi1EEES8_S8_EEENS6_IJNS7_ILi192EEENS7_ILi128EEENS7_ILi96EEEEEELi96ENS_10bfloat16_tEfNS_4arch4Sm90ELb0ELb1ELb0ELb1ELb1ELb0ELb0ELb0ELb1ELb1ELb0ELb0EEENS1_21CollectiveEpilogueFwdINS6_IJSA_SC_SB_EEES9_SE_SG_Li384ELb1ELb1ELb0ELb0EEENS1_36VarlenDynamicPersistentTileSchedulerILi192ELi128ELi384ELi128ELb0ELb1ELb1ELb1ELb0ELb1EEEEEEEEEvNT_6ParamsE)
        /*0140*/ 	.word	0x00000004


	//----- nvinfo : EIATTR_FRAME_SIZE
	.align		4
.L_64:
        /*0144*/ 	.byte	0x04, 0x11
        /*0146*/ 	.short	(.L_66 - .L_65)
	.align		4
.L_65:
        /*0148*/ 	.word	index@(_ZN7cutlass13device_kernelIN5flash11enable_sm90INS1_16FlashAttnFwdSm90INS1_25CollectiveMainloopFwdSm90ILi2EN4cute5tupleIJNS5_1CILi1EEES8_S8_EEENS6_IJNS7_ILi192EEENS7_ILi128EEENS7_ILi96EEEEEELi96ENS_10bfloat16_tEfNS_4arch4Sm90ELb0ELb1ELb0ELb1ELb1ELb0ELb0ELb0ELb1ELb1ELb0ELb0EEENS1_21CollectiveEpilogueFwdINS6_IJSA_SC_SB_EEES9_SE_SG_Li384ELb1ELb1ELb0ELb0EEENS1_36VarlenDynamicPersistentTileSchedulerILi192ELi128ELi384ELi128ELb0ELb1ELb1ELb1ELb0ELb1EEEEEEEEEvNT_6ParamsE)
        /*014c*/ 	.word	0x00000000


	//----- nvinfo : EIATTR_REGCOUNT
	.align		4
.L_66:
        /*0150*/ 	.byte	0x04, 0x2f
        /*0152*/ 	.short	(.L_68 - .L_67)
	.align		4
.L_67:
        /*0154*/ 	.word	index@(_ZN7cutlass13device_kernelIN5flash11enable_sm90INS1_16FlashAttnFwdSm90INS1_25CollectiveMainloopFwdSm90ILi2EN4cute5tupleIJNS5_1CILi1EEES8_S8_EEENS6_IJNS7_ILi192EEENS7_ILi128EEENS7_ILi96EEEEEELi96ENS_10bfloat16_tEfNS_4arch4Sm90ELb0ELb1ELb0ELb0ELb1ELb0ELb0ELb0ELb1ELb1ELb0ELb0EEENS1_21CollectiveEpilogueFwdINS6_IJSA_SC_SB_EEES9_SE_SG_Li384ELb0ELb1ELb0ELb0EEENS1_30DynamicPersistentTileSchedulerILi384ELi128ELb0ELb1ELb1EEEEEEEEEvNT_6ParamsE)
        /*0158*/ 	.word	0x00000004


	//----- nvinfo : EIATTR_FRAME_SIZE
	.align		4
.L_68:
        /*015c*/ 	.byte	0x04, 0x11
        /*015e*/ 	.short	(.L_70 - .L_69)
	.align		4
.L_69:
        /*0160*/ 	.word	index@(_ZN7cutlass13device_kernelIN5flash11enable_sm90INS1_16FlashAttnFwdSm90INS1_25CollectiveMainloopFwdSm90ILi2EN4cute5tupleIJNS5_1CILi1EEES8_S8_EEENS6_IJNS7_ILi192EEENS7_ILi128EEENS7_ILi96EEEEEELi96ENS_10bfloat16_tEfNS_4arch4Sm90ELb0ELb1ELb0ELb0ELb1ELb0ELb0ELb0ELb1ELb1ELb0ELb0EEENS1_21CollectiveEpilogueFwdINS6_IJSA_SC_SB_EEES9_SE_SG_Li384ELb0ELb1ELb0ELb0EEENS1_30DynamicPersistentTileSchedulerILi384ELi128ELb0ELb1ELb1EEEEEEEEEvNT_6ParamsE)
        /*0164*/ 	.word	0x00000000


	//----- nvinfo : EIATTR_REGCOUNT
	.align		4
.L_70:
        /*0168*/ 	.byte	0x04, 0x2f
        /*016a*/ 	.short	(.L_72 - .L_71)
	.align		4
.L_71:
        /*016c*/ 	.word	index@(_ZN7cutlass13device_kernelIN5flash11enable_sm90INS1_16FlashAttnFwdSm90INS1_25CollectiveMainloopFwdSm90ILi2EN4cute5tupleIJNS5_1CILi1EEES8_S8_EEENS6_IJNS7_ILi192EEENS7_ILi128EEENS7_ILi96EEEEEELi96ENS_10bfloat16_tEfNS_4arch4Sm90ELb0ELb0ELb0ELb1ELb1ELb1ELb0ELb0ELb1ELb1ELb0ELb0EEENS1_21CollectiveEpilogueFwdINS6_IJSA_SC_SB_EEES9_SE_SG_Li384ELb1ELb1ELb0ELb0EEENS1_36VarlenDynamicPersistentTileSchedulerILi192ELi128ELi384ELi128ELb0ELb1ELb1ELb0ELb1ELb1EEEEEEEEEvNT_6ParamsE)
        /*0170*/ 	.word	0x00000004


	//----- nvinfo : EIATTR_FRAME_SIZE
	.align		4
.L_72:
        /*0174*/ 	.byte	0x04, 0x11
        /*0176*/ 	.short	(.L_74 - .L_73)
	.align		4
.L_73:
        /*0178*/ 	.word	index@(_ZN7cutlass13device_kernelIN5flash11enable_sm90INS1_16FlashAttnFwdSm90INS1_25CollectiveMainloopFwdSm90ILi2EN4cute5tupleIJNS5_1CILi1EEES8_S8_EEENS6_IJNS7_ILi192EEENS7_ILi128EEENS7_ILi96EEEEEELi96ENS_10bfloat16_tEfNS_4arch4Sm90ELb0ELb0ELb0ELb1ELb1ELb1ELb0ELb0ELb1ELb1ELb0ELb0EEENS1_21CollectiveEpilogueFwdINS6_IJSA_SC_SB_EEES9_SE_SG_Li384ELb1ELb1ELb0ELb0EEENS1_36VarlenDynamicPersistentTileSchedulerILi192ELi128ELi384ELi128ELb0ELb1ELb1ELb0ELb1ELb1EEEEEEEEEvNT_6ParamsE)
        /*017c*/ 	.word	0x00000000


	//----- nvinfo : EIATTR_REGCOUNT
	.align		4
.L_74:
        /*0180*/ 	.byte	0x04, 0x2f
        /*0182*/ 	.short	(.L_76 - .L_75)
	.align		4
.L_75:
        /*0184*/ 	.word	index@(_ZN7cutlass13device_kernelIN5flash11enable_sm90INS1_16FlashAttnFwdSm90INS1_25CollectiveMainloopFwdSm90ILi2EN4cute5tupleIJNS5_1CILi1EEES8_S8_EEENS6_IJNS7_ILi192EEENS7_ILi128EEENS7_ILi96EEEEEELi96ENS_10bfloat16_tEfNS_4arch4Sm90ELb0ELb0ELb0ELb1ELb1ELb0ELb0ELb0ELb1ELb1ELb0ELb0EEENS1_21CollectiveEpilogueFwdINS6_IJSA_SC_SB_EEES9_SE_SG_Li384ELb1ELb1ELb0ELb0EEENS1_36VarlenDynamicPersistentTileSchedulerILi192ELi128ELi384ELi128ELb0ELb1ELb1ELb0ELb1ELb1EEEEEEEEEvNT_6ParamsE)
        /*0188*/ 	.word	0x00000004


	//----- nvinfo : EIATTR_FRAME_SIZE
	.align		4
.L_76:
        /*018c*/ 	.byte	0x04, 0x11
        /*018e*/ 	.short	(.L_78 - .L_77)
	.align		4
.L_77:
        /*0190*/ 	.word	index@(_ZN7cutlass13device_kernelIN5flash11enable_sm90INS1_16FlashAttnFwdSm90INS1_25CollectiveMainloopFwdSm90ILi2EN4cute5tupleIJNS5_1CILi1EEES8_S8_EEENS6_IJNS7_ILi192EEENS7_ILi128EEENS7_ILi96EEEEEELi96ENS_10bfloat16_tEfNS_4arch4Sm90ELb0ELb0ELb0ELb1ELb1ELb0ELb0ELb0ELb1ELb1ELb0ELb0EEENS1_21CollectiveEpilogueFwdINS6_IJSA_SC_SB_EEES9_SE_SG_Li384ELb1ELb1ELb0ELb0EEENS1_36VarlenDynamicPersistentTileSchedulerILi192ELi128ELi384ELi128ELb0ELb1ELb1ELb0ELb1ELb1EEEEEEEEEvNT_6ParamsE)
        /*0194*/ 	.word	0x00000000


	//----- nvinfo : EIATTR_REGCOUNT
	.align		4
.L_78:
        /*0198*/ 	.byte	0x04, 0x2f
        /*019a*/ 	.short	(.L_80 - .L_79)
	.align		4
.L_79:
        /*019c*/ 	.word	index@(_ZN7cutlass13device_kernelIN5flash11enable_sm90INS1_16FlashAttnFwdSm90INS1_25CollectiveMainloopFwdSm90ILi2EN4cute5tupleIJNS5_1CILi1EEES8_S8_EEENS6_IJNS7_ILi192EEENS7_ILi128EEENS7_ILi96EEEEEELi96ENS_10bfloat16_tEfNS_4arch4Sm90ELb0ELb0ELb0ELb0ELb1ELb0ELb0ELb0ELb1ELb1ELb0ELb0EEENS1_21CollectiveEpilogueFwdINS6_IJSA_SC_SB_EEES9_SE_SG_Li384ELb0ELb1ELb0ELb0EEENS1_29StaticPersistentTileSchedulerILb0EEEEEEEEEvNT_6ParamsE)
        /*01a0*/ 	.word	0x00000004


	//----- nvinfo : EIATTR_FRAME_SIZE
	.align		4
.L_80:
        /*01a4*/ 	.byte	0x04, 0x11
        /*01a6*/ 	.short	(.L_82 - .L_81)
	.align		4
.L_81:
        /*01a8*/ 	.word	index@(_ZN7cutlass13device_kernelIN5flash11enable_sm90INS1_16FlashAttnFwdSm90INS1_25CollectiveMainloopFwdSm90ILi2EN4cute5tupleIJNS5_1CILi1EEES8_S8_EEENS6_IJNS7_ILi192EEENS7_ILi128EEENS7_ILi96EEEEEELi96ENS_10bfloat16_tEfNS_4arch4Sm90ELb0ELb0ELb0ELb0ELb1ELb0ELb0ELb0ELb1ELb1ELb0ELb0EEENS1_21CollectiveEpilogueFwdINS6_IJSA_SC_SB_EEES9_SE_SG_Li384ELb0ELb1ELb0ELb0EEENS1_29StaticPersistentTileSchedulerILb0EEEEEEEEEvNT_6ParamsE)
        /*01ac*/ 	.word	0x00000000


	//----- nvinfo : EIATTR_REGCOUNT
	.align		4
.L_82:
        /*01b0*/ 	.byte	0x04, 0x2f
        /*01b2*/ 	.short	(.L_84 - .L_83)
	.align		4
.L_83:
        /*01b4*/ 	.word	index@(_ZN7cutlass13device_kernelIN5flash11enable_sm90INS1_16FlashAttnFwdSm90INS1_25CollectiveMainloopFwdSm90ILi2EN4cute5tupleIJNS5_1CILi1EEES8_S8_EEENS6_IJNS7_ILi128EEESA_SA_EEELi128ENS_10bfloat16_tEfNS_4arch4Sm90ELb1ELb0ELb0ELb1ELb1ELb1ELb0ELb1ELb1ELb1ELb0ELb0EEENS1_21CollectiveEpilogueFwdISB_S9_SC_SE_Li256ELb1ELb1ELb0ELb0EEENS1_36VarlenDynamicPersistentTileSchedulerILi128ELi128ELi256ELi128ELb0ELb1ELb1ELb1ELb1ELb1EEEEEEEEEvNT_6ParamsE)
        /*01b8*/ 	.word	0x00000004


	//----- nvinfo : EIATTR_FRAME_SIZE
	.align		4
.L_84:
        /*01bc*/ 	.byte	0x04, 0x11
        /*01be*/ 	.short	(.L_86 - .L_85)
	.align		4
.L_85:
        /*01c0*/ 	.word	index@(_ZN7cutlass13device_kernelIN5flash11enable_sm90INS1_16FlashAttnFwdSm90INS1_25CollectiveMainloopFwdSm90ILi2EN4cute5tupleIJNS5_1CILi1EEES8_S8_EEENS6_IJNS7_ILi128EEESA_SA_EEELi128ENS_10bfloat16_tEfNS_4arch4Sm90ELb1ELb0ELb0ELb1ELb1ELb1ELb0ELb1ELb1ELb1ELb0ELb0EEENS1_21CollectiveEpilogueFwdISB_S9_SC_SE_Li256ELb1ELb1ELb0ELb0EEENS1_36VarlenDynamicPersistentTileSchedulerILi128ELi128ELi256ELi128ELb0ELb1ELb1ELb1ELb1ELb1EEEEEEEEEvNT_6ParamsE)
        /*01c4*/ 	.word	0x00000000


	//----- nvinfo : EIATTR_REGCOUNT
	.align		4
.L_86:
        /*01c8*/ 	.byte	0x04, 0x2f
        /*01ca*/ 	.short	(.L_88 - .L_87)
	.align		4
.L_87:
        /*01cc*/ 	.word	index@(_ZN7cutlass13device_kernelIN5flash11enable_sm90INS1_16FlashAttnFwdSm90INS1_25CollectiveMainloopFwdSm90ILi2EN4cute5tupleIJNS5_1CILi1EEES8_S8_EEENS6_IJNS7_ILi128EEESA_SA_EEELi128ENS_10bfloat16_tEfNS_4arch4Sm90ELb1ELb0ELb0ELb1ELb1ELb0ELb0ELb1ELb1ELb1ELb0ELb0EEENS1_21CollectiveEpilogueFwdISB_S9_SC_SE_Li256ELb1ELb1ELb0ELb0EEENS1_36VarlenDynamicPersistentTileSchedulerILi128ELi128ELi256ELi128ELb0ELb1ELb1ELb1ELb1ELb1EEEEEEEEEvNT_6ParamsE)
        /*01d0*/ 	.word	0x00000004


	//----- nvinfo : EIATTR_FRAME_SIZE
	.align		4
.L_88:
        /*01d4*/ 	.byte	0x04, 0x11
        /*01d6*/ 	.short	(.L_90 - .L_89)
	.align		4
.L_89:
        /*01d8*/ 	.word	index@(_ZN7cutlass13device_kernelIN5flash11enable_sm90INS1_16FlashAttnFwdSm90INS1_25CollectiveMainloopFwdSm90ILi2EN4cute5tupleIJNS5_1CILi1EEES8_S8_EEENS6_IJNS7_ILi128EEESA_SA_EEELi128ENS_10bfloat16_tEfNS_4arch4Sm90ELb1ELb0ELb0ELb1ELb1ELb0ELb0ELb1ELb1ELb1ELb0ELb0EEENS1_21CollectiveEpilogueFwdISB_S9_SC_SE_Li256ELb1ELb1ELb0ELb0EEENS1_36VarlenDynamicPersistentTileSchedulerILi128ELi128ELi256ELi128ELb0ELb1ELb1ELb1ELb1ELb1EEEEEEEEEvNT_6ParamsE)
        /*01dc*/ 	.word	0x00000000


	//----- nvinfo : EIATTR_REGCOUNT
	.align		4
.L_90:
        /*01e0*/ 	.byte	0x04, 0x2f
        /*01e2*/ 	.short	(.L_92 - .L_91)
	.align		4
.L_91:
        /*01e4*/ 	.word	index@(_ZN7cutlass13device_kernelIN5flash11enable_sm90INS1_16FlashAttnFwdSm90INS1_25CollectiveMainloopFwdSm90ILi2EN4cute5tupleIJNS5_1CILi1EEES8_S8_EEENS6_IJNS7_ILi128EEESA_SA_EEELi128ENS_10bfloat16_tEfNS_4arch4Sm90ELb1ELb0ELb0ELb0ELb1ELb0ELb0ELb1ELb1ELb1ELb0ELb0EEENS1_21CollectiveEpilogueFwdISB_S9_SC_SE_Li256ELb0ELb1ELb0ELb0EEENS1_30DynamicPersistentTileSchedulerILi256ELi128ELb0ELb1ELb1EEEEEEEEEvNT_6ParamsE)
        /*01e8*/ 	.word	0x00000004


	//----- nvinfo : EIATTR_FRAME_SIZE
	.align		4
.L_92:
        /*01ec*/ 	.byte	0x04, 0x11
        /*01ee*/ 	.short	(.L_94 - .L_93)
	.align		4
.L_93:
        /*01f0*/ 	.word	index@(_ZN7cutlass13device_kernelIN5flash11enable_sm90INS1_16FlashAttnFwdSm90INS1_25CollectiveMainloopFwdSm90ILi2EN4cute5tupleIJNS5_1CILi1EEES8_S8_EEENS6_IJNS7_ILi128EEESA_SA_EEELi128ENS_10bfloat16_tEfNS_4arch4Sm90ELb1ELb0ELb0ELb0ELb1ELb0ELb0ELb1ELb1ELb1ELb0ELb0EEENS1_21CollectiveEpilogueFwdISB_S9_SC_SE_Li256ELb0ELb1ELb0ELb0EEENS1_30DynamicPersistentTileSchedulerILi256ELi128ELb0ELb1ELb1EEEEEEEEEvNT_6ParamsE)
        /*01f4*/ 	.word	0x00000000


	//----- nvinfo : EIATTR_REGCOUNT
	.align		4
.L_94:
        /*01f8*/ 	.byte	0x04, 0x2f
        /*01fa*/ 	.short	(.L_96 - .L_95)
	.align		4
.L_95:
        /*01fc*/ 	.word	index@(_ZN7cutlass13device_kernelIN5flash11enable_sm90INS1_16FlashAttnFwdSm90INS1_25CollectiveMainloopFwdSm90ILi2EN4cute5tupleIJNS5_1CILi1EEES8_S8_EEENS6_IJNS7_ILi128EEESA_SA_EEELi128ENS_10bfloat16_tEfNS_4arch4Sm90ELb0ELb1ELb0ELb1ELb1ELb1ELb0ELb1ELb1ELb1ELb0ELb0EEENS1_21CollectiveEpilogueFwdISB_S9_SC_SE_Li256ELb1ELb1ELb0ELb0EEENS1_36VarlenDynamicPersistentTileSchedulerILi128ELi128ELi256ELi128ELb0ELb1ELb1ELb1ELb0ELb1EEEEEEEEEvNT_6ParamsE)
        /*0200*/ 	.word	0x00000004


	//----- nvinfo : EIATTR_FRAME_SIZE
	.align		4
.L_96:
        /*0204*/ 	.byte	0x04, 0x11
        /*0206*/ 	.short	(.L_98 - .L_97)
	.align		4
.L_97:
        /*0208*/ 	.word	index@(_ZN7cutlass13device_kernelIN5flash11enable_sm90INS1_16FlashAttnFwdSm90INS1_25CollectiveMainloopFwdSm90ILi2EN4cute5tupleIJNS5_1CILi1EEES8_S8_EEENS6_IJNS7_ILi128EEESA_SA_EEELi128ENS_10bfloat16_tEfNS_4arch4Sm90ELb0ELb1ELb0ELb1ELb1ELb1ELb0ELb1ELb1ELb1ELb0ELb0EEENS1_21CollectiveEpilogueFwdISB_S9_SC_SE_Li256ELb1ELb1ELb0ELb0EEENS1_36VarlenDynamicPersistentTileSchedulerILi128ELi128ELi256ELi128ELb0ELb1ELb1ELb1ELb0ELb1EEEEEEEEEvNT_6ParamsE)
        /*020c*/ 	.word	0x00000000


	//----- nvinfo : EIATTR_REGCOUNT
	.align		4
.L_98:
        /*0210*/ 	.byte	0x04, 0x2f
        /*0212*/ 	.short	(.L_100 - .L_99)
	.align		4
.L_99:
        /*0214*/ 	.word	index@(_ZN7cutlass13device_kernelIN5flash11enable_sm90INS1_16FlashAttnFwdSm90INS1_25CollectiveMainloopFwdSm90ILi2EN4cute5tupleIJNS5_1CILi1EEES8_S8_EEENS6_IJNS7_ILi128EEESA_SA_EEELi128ENS_10bfloat16_tEfNS_4arch4Sm90ELb0ELb1ELb0ELb1ELb1ELb0ELb0ELb1ELb1ELb1ELb0ELb0EEENS1_21CollectiveEpilogueFwdISB_S9_SC_SE_Li256ELb1ELb1ELb0ELb0EEENS1_36VarlenDynamicPersistentTileSchedulerILi128ELi128ELi256ELi128ELb0ELb1ELb1ELb1ELb0ELb1EEEEEEEEEvNT_6ParamsE)
        /*0218*/ 	.word	0x00000004


	//----- nvinfo : EIATTR_FRAME_SIZE
	.align		4
.L_100:
        /*021c*/ 	.byte	0x04, 0x11
        /*021e*/ 	.short	(.L_102 - .L_101)
	.align		4
.L_101:
        /*0220*/ 	.word	index@(_ZN7cutlass13device_kernelIN5flash11enable_sm90INS1_16FlashAttnFwdSm90INS1_25CollectiveMainloopFwdSm90ILi2EN4cute5tupleIJNS5_1CILi1EEES8_S8_EEENS6_IJNS7_ILi128EEESA_SA_EEELi128ENS_10bfloat16_tEfNS_4arch4Sm90ELb0ELb1ELb0ELb1ELb1ELb0ELb0ELb1ELb1ELb1ELb0ELb0EEENS1_21CollectiveEpilogueFwdISB_S9_SC_SE_Li256ELb1ELb1ELb0ELb0EEENS1_36VarlenDynamicPersistentTileSchedulerILi128ELi128ELi256ELi128ELb0ELb1ELb1ELb1ELb0ELb1EEEEEEEEEvNT_6ParamsE)
        /*0224*/ 	.word	0x00000000


	//----- nvinfo : EIATTR_REGCOUNT
	.align		4
.L_102:
        /*0228*/ 	.byte	0x04, 0x2f
        /*022a*/ 	.short	(.L_104 - .L_103)
	.align		4
.L_103:
        /*022c*/ 	.word	index@(_ZN7cutlass13device_kernelIN5flash11enable_sm90INS1_16FlashAttnFwdSm90INS1_25CollectiveMainloopFwdSm90ILi2EN4cute5tupleIJNS5_1CILi1EEES8_S8_EEENS6_IJNS7_ILi128EEESA_SA_EEELi128ENS_10bfloat16_tEfNS_4arch4Sm90ELb0ELb1ELb0ELb0ELb1ELb0ELb0ELb1ELb1ELb1ELb0ELb0EEENS1_21CollectiveEpilogueFwdISB_S9_SC_SE_Li256ELb0ELb1ELb0ELb0EEENS1_30DynamicPersistentTileSchedulerILi256ELi128ELb0ELb1ELb1EEEEEEEEEvNT_6ParamsE)
        /*0230*/ 	.word	0x00000004


	//----- nvinfo : EIATTR_FRAME_SIZE
	.align		4
.L_104:
        /*0234*/ 	.byte	0x04, 0x11
        /*0236*/ 	.short	(.L_106 - .L_105)
	.align		4
.L_105:
        /*0238*/ 	.word	index@(_ZN7cutlass13device_kernelIN5flash11enable_sm90INS1_16FlashAttnFwdSm90INS1_25CollectiveMainloopFwdSm90ILi2EN4cute5tupleIJNS5_1CILi1EEES8_S8_EEENS6_IJNS7_ILi128EEESA_SA_EEELi128ENS_10bfloat16_tEfNS_4arch4Sm90ELb0ELb1ELb0ELb0ELb1ELb0ELb0ELb1ELb1ELb1ELb0ELb0EEENS1_21CollectiveEpilogueFwdISB_S9_SC_SE_Li256ELb0ELb1ELb0ELb0EEENS1_30DynamicPersistentTileSchedulerILi256ELi128ELb0ELb1ELb1EEEEEEEEEvNT_6ParamsE)
        /*023c*/ 	.word	0x00000000


	//----- nvinfo : EIATTR_REGCOUNT
	.align		4
.L_106:
        /*0240*/ 	.byte	0x04, 0x2f
        /*0242*/ 	.short	(.L_108 - .L_107)
	.align		4
.L_107:
        /*0244*/ 	.word	index@(_ZN7cutlass13device_kernelIN5flash11enable_sm90INS1_16FlashAttnFwdSm90INS1_25CollectiveMainloopFwdSm90ILi2EN4cute5tupleIJNS5_1CILi1EEES8_S8_EEENS6_IJNS7_ILi128EEESA_SA_EEELi128ENS_10bfloat16_tEfNS_4arch4Sm90ELb0ELb0ELb0ELb1ELb1ELb1ELb0ELb1ELb1ELb1ELb0ELb0EEENS1_21CollectiveEpilogueFwdISB_S9_SC_SE_Li256ELb1ELb1ELb0ELb0EEENS1_36VarlenDynamicPersistentTileSchedulerILi128ELi128ELi256ELi128ELb0ELb1ELb1ELb0ELb1ELb1EEEEEEEEEvNT_6ParamsE)
        /*0248*/ 	.word	0x00000004


	//----- nvinfo : EIATTR_FRAME_SIZE
	.align		4
.L_108:
        /*024c*/ 	.byte	0x04, 0x11
        /*024e*/ 	.short	(.L_110 - .L_109)
	.align		4
.L_109:
        /*0250*/ 	.word	index@(_ZN7cutlass13device_kernelIN5flash11enable_sm90INS1_16FlashAttnFwdSm90INS1_25CollectiveMainloopFwdSm90ILi2EN4cute5tupleIJNS5_1CILi1EEES8_S8_EEENS6_IJNS7_ILi128EEESA_SA_EEELi128ENS_10bfloat16_tEfNS_4arch4Sm90ELb0ELb0ELb0ELb1ELb1ELb1ELb0ELb1ELb1ELb1ELb0ELb0EEENS1_21CollectiveEpilogueFwdISB_S9_SC_SE_Li256ELb1ELb1ELb0ELb0EEENS1_36VarlenDynamicPersistentTileSchedulerILi128ELi128ELi256ELi128ELb0ELb1ELb1ELb0ELb1ELb1EEEEEEEEEvNT_6ParamsE)
        /*0254*/ 	.word	0x00000000


	//----- nvinfo : EIATTR_REGCOUNT
	.align		4
.L_110:
        /*0258*/ 	.byte	0x04, 0x2f
        /*025a*/ 	.short	(.L_112 - .L_111)
	.align		4
.L_111:
        /*025c*/ 	.word	index@(_ZN7cutlass13device_kernelIN5flash11enable_sm90INS1_16FlashAttnFwdSm90INS1_25CollectiveMainloopFwdSm90ILi2EN4cute5tupleIJNS5_1CILi1EEES8_S8_EEENS6_IJNS7_ILi128EEESA_SA_EEELi128ENS_10bfloat16_tEfNS_4arch4Sm90ELb0ELb0ELb0ELb1ELb1ELb0ELb0ELb1ELb1ELb1ELb0ELb0EEENS1_21CollectiveEpilogueFwdISB_S9_SC_SE_Li256ELb1ELb1ELb0ELb0EEENS1_36VarlenDynamicPersistentTileSchedulerILi128ELi128ELi256ELi128ELb0ELb1ELb1ELb0ELb1ELb1EEEEEEEEEvNT_6ParamsE)
        /*0260*/ 	.word	0x00000004


	//----- nvinfo : EIATTR_FRAME_SIZE
	.align		4
.L_112:
        /*0264*/ 	.byte	0x04, 0x11
        /*0266*/ 	.short	(.L_114 - .L_113)
	.align		4
.L_113:
        /*0268*/ 	.word	index@(_ZN7cutlass13device_kernelIN5flash11enable_sm90INS1_16FlashAttnFwdSm90INS1_25CollectiveMainloopFwdSm90ILi2EN4cute5tupleIJNS5_1CILi1EEES8_S8_EEENS6_IJNS7_ILi128EEESA_SA_EEELi128ENS_10bfloat16_tEfNS_4arch4Sm90ELb0ELb0ELb0ELb1ELb1ELb0ELb0ELb1ELb1ELb1ELb0ELb0EEENS1_21CollectiveEpilogueFwdISB_S9_SC_SE_Li256ELb1ELb1ELb0ELb0EEENS1_36VarlenDynamicPersistentTileSchedulerILi128ELi128ELi256ELi128ELb0ELb1ELb1ELb0ELb1ELb1EEEEEEEEEvNT_6ParamsE)
        /*026c*/ 	.word	0x00000000


	//----- nvinfo : EIATTR_REGCOUNT
	.align		4
.L_114:
        /*0270*/ 	.byte	0x04, 0x2f
        /*0272*/ 	.short	(.L_116 - .L_115)
	.align		4
.L_115:
        /*0274*/ 	.word	index@(_ZN7cutlass13device_kernelIN5flash11enable_sm90INS1_16FlashAttnFwdSm90INS1_25CollectiveMainloopFwdSm90ILi2EN4cute5tupleIJNS5_1CILi1EEES8_S8_EEENS6_IJNS7_ILi128EEESA_SA_EEELi128ENS_10bfloat16_tEfNS_4arch4Sm90ELb0ELb0ELb0ELb0ELb1ELb0ELb0ELb1ELb1ELb1ELb0ELb0EEENS1_21CollectiveEpilogueFwdISB_S9_SC_SE_Li256ELb0ELb1ELb0ELb0EEENS1_29StaticPersistentTileSchedulerILb0EEEEEEEEEvNT_6ParamsE)
        /*0278*/ 	.word	0x00000004


	//----- nvinfo : EIATTR_FRAME_SIZE
	.align		4
.L_116:
        /*027c*/ 	.byte	0x04, 0x11
        /*027e*/ 	.short	(.L_118 - .L_117)
	.align		4
.L_117:
        /*0280*/ 	.word	index@(_ZN7cutlass13device_kernelIN5flash11enable_sm90INS1_16FlashAttnFwdSm90INS1_25CollectiveMainloopFwdSm90ILi2EN4cute5tupleIJNS5_1CILi1EEES8_S8_EEENS6_IJNS7_ILi128EEESA_SA_EEELi128ENS_10bfloat16_tEfNS_4arch4Sm90ELb0ELb0ELb0ELb0ELb1ELb0ELb0ELb1ELb1ELb1ELb0ELb0EEENS1_21CollectiveEpilogueFwdISB_S9_SC_SE_Li256ELb0ELb1ELb0ELb0EEENS1_29StaticPersistentTileSchedulerILb0EEEEEEEEEvNT_6ParamsE)
        /*0284*/ 	.word	0x00000000


	//----- nvinfo : EIATTR_REGCOUNT
	.align		4
.L_118:
        /*0288*/ 	.byte	0x04, 0x2f
        /*028a*/ 	.short	(.L_120 - .L_119)
	.align		4
.L_119:
        /*028c*/ 	.word	index@(_ZN7cutlass13device_kernelIN5flash11enable_sm90INS1_16FlashAttnFwdSm90INS1_25CollectiveMainloopFwdSm90ILi2EN4cute5tupleIJNS5_1CILi1EEES8_S8_EEENS6_IJNS7_ILi128EEENS7_ILi96EEENS7_ILi192EEEEEELi192ENS_10bfloat16_tEfNS_4arch4Sm90ELb1ELb0ELb0ELb1ELb1ELb1ELb0ELb1ELb1ELb1ELb0ELb0EEENS1_21CollectiveEpilogueFwdINS6_IJSA_SC_SB_EEES9_SE_SG_Li256ELb1ELb1ELb0ELb0EEENS1_36VarlenDynamicPersistentTileSchedulerILi128ELi96ELi256ELi128ELb0ELb1ELb1ELb1ELb1ELb1EEEEEEEEEvNT_6ParamsE)
        /*0290*/ 	.word	0x00000004


	//----- nvinfo : EIATTR_FRAME_SIZE
	.align		4
.L_120:
        /*0294*/ 	.byte	0x04, 0x11
        /*0296*/ 	.short	(.L_122 - .L_121)
	.align		4
.L_121:
        /*0298*/ 	.word	index@(_ZN7cutlass13device_kernelIN5flash11enable_sm90INS1_16FlashAttnFwdSm90INS1_25CollectiveMainloopFwdSm90ILi2EN4cute5tupleIJNS5_1CILi1EEES8_S8_EEENS6_IJNS7_ILi128EEENS7_ILi96EEENS7_ILi192EEEEEELi192ENS_10bfloat16_tEfNS_4arch4Sm90ELb1ELb0ELb0ELb1ELb1ELb1ELb0ELb1ELb1ELb1ELb0ELb0EEENS1_21CollectiveEpilogueFwdINS6_IJSA_SC_SB_EEES9_SE_SG_Li256ELb1ELb1ELb0ELb0EEENS1_36VarlenDynamicPersistentTileSchedulerILi128ELi96ELi256ELi128ELb0ELb1ELb1ELb1ELb1ELb1EEEEEEEEEvNT_6ParamsE)
        /*029c*/ 	.word	0x00000000


	//----- nvinfo : EIATTR_REGCOUNT
	.align		4
.L_122:
        /*02a0*/ 	.byte	0x04, 0x2f
        /*02a2*/ 	.short	(.L_124 - .L_123)
	.align		4
.L_123:
        /*02a4*/ 	.word	index@(_ZN7cutlass13device_kernelIN5flash11enable_sm90INS1_16FlashAttnFwdSm90INS1_25CollectiveMainloopFwdSm90ILi2EN4cute5tupleIJNS5_1CILi1EEES8_S8_EEENS6_IJNS7_ILi128EEENS7_ILi96EEENS7_ILi192EEEEEELi192ENS_10bfloat16_tEfNS_4arch4Sm90ELb1ELb0ELb0ELb1ELb1ELb0ELb0ELb1ELb1ELb1ELb0ELb0EEENS1_21CollectiveEpilogueFwdINS6_IJSA_SC_SB_EEES9_SE_SG_Li256ELb1ELb1ELb0ELb0EEENS1_36VarlenDynamicPersistentTileSchedulerILi128ELi96ELi256ELi128ELb0ELb1ELb1ELb1ELb1ELb1EEEEEEEEEvNT_6ParamsE)
        /*02a8*/ 	.word	0x00000004


	//----- nvinfo : EIATTR_FRAME_SIZE
	.align		4
.L_124:
        /*02ac*/ 	.byte	0x04, 0x11
        /*02ae*/ 	.short	(.L_126 - .L_125)
	.align		4
.L_125:
        /*02b0*/ 	.word	index@(_ZN7cutlass13device_kernelIN5flash11enable_sm90INS1_16FlashAttnFwdSm90INS1_25CollectiveMainloopFwdSm90ILi2EN4cute5tupleIJNS5_1CILi1EEES8_S8_EEENS6_IJNS7_ILi128EEENS7_ILi96EEENS7_ILi192EEEEEELi192ENS_10bfloat16_tEfNS_4arch4Sm90ELb1ELb0ELb0ELb1ELb1ELb0ELb0ELb1ELb1ELb1ELb0ELb0EEENS1_21CollectiveEpilogueFwdINS6_IJSA_SC_SB_EEES9_SE_SG_Li256ELb1ELb1ELb0ELb0EEENS1_36VarlenDynamicPersistentTileSchedulerILi128ELi96ELi256ELi128ELb0ELb1ELb1ELb1ELb1ELb1EEEEEEEEEvNT_6ParamsE)
        /*02b4*/ 	.word	0x00000000


	//----- nvinfo : EIATTR_REGCOUNT
	.align		4
.L_126:
        /*02b8*/ 	.byte	0x04, 0x2f
        /*02ba*/ 	.short	(.L_128 - .L_127)
	.align		4
.L_127:
        /*02bc*/ 	.word	index@(_ZN7cutlass13device_kernelIN5flash11enable_sm90INS1_16FlashAttnFwdSm90INS1_25CollectiveMainloopFwdSm90ILi2EN4cute5tupleIJNS5_1CILi1EEES8_S8_EEENS6_IJNS7_ILi128EEENS7_ILi96EEENS7_ILi192EEEEEELi192ENS_10bfloat16_tEfNS_4arch4Sm90ELb1ELb0ELb0ELb0ELb1ELb0ELb0ELb1ELb1ELb1ELb0ELb0EEENS1_21CollectiveEpilogueFwdINS6_IJSA_SC_SB_EEES9_SE_SG_Li256ELb0ELb1ELb0ELb0EEENS1_30DynamicPersistentTileSchedulerILi256ELi128ELb0ELb1ELb1EEEEEEEEEvNT_6ParamsE)
        /*02c0*/ 	.word	0x00000004


	//----- nvinfo : EIATTR_FRAME_SIZE
	.align		4
.L_128:
        /*02c4*/ 	.byte	0x04, 0x11
        /*02c6*/ 	.short	(.L_130 - .L_129)
	.align		4
.L_129:
        /*02c8*/ 	.word	index@(_ZN7cutlass13device_kernelIN5flash11enable_sm90INS1_16FlashAttnFwdSm90INS1_25CollectiveMainloopFwdSm90ILi2EN4cute5tupleIJNS5_1CILi1EEES8_S8_EEENS6_IJNS7_ILi128EEENS7_ILi96EEENS7_ILi192EEEEEELi192ENS_10bfloat16_tEfNS_4arch4Sm90ELb1ELb0ELb0ELb0ELb1ELb0ELb0ELb1ELb1ELb1ELb0ELb0EEENS1_21CollectiveEpilogueFwdINS6_IJSA_SC_SB_EEES9_SE_SG_Li256ELb0ELb1ELb0ELb0EEENS1_30DynamicPersistentTileSchedulerILi256ELi128ELb0ELb1ELb1EEEEEEEEEvNT_6ParamsE)
        /*02cc*/ 	.word	0x00000000


	//----- nvinfo : EIATTR_REGCOUNT
	.align		4
.L_130:
        /*02d0*/ 	.byte	0x04, 0x2f
        /*02d2*/ 	.short	(.L_132 - .L_131)
	.align		4
.L_131:
        /*02d4*/ 	.word	index@(_ZN7cutlass13device_kernelIN5flash11enable_sm90INS1_16FlashAttnFwdSm90INS1_25CollectiveMainloopFwdSm90ILi2EN4cute5tupleIJNS5_1CILi1EEES8_S8_EEENS6_IJNS7_ILi128EEENS7_ILi96EEENS7_ILi192EEEEEELi192ENS_10bfloat16_tEfNS_4arch4Sm90ELb0ELb1ELb0ELb1ELb1ELb1ELb0ELb1ELb1ELb1ELb0ELb0EEENS1_21CollectiveEpilogueFwdINS6_IJSA_SC_SB_EEES9_SE_SG_Li256ELb1ELb1ELb0ELb0EEENS1_36VarlenDynamicPersistentTileSchedulerILi128ELi96ELi256ELi128ELb0ELb1ELb1ELb1ELb0ELb1EEEEEEEEEvNT_6ParamsE)
        /*02d8*/ 	.word	0x00000004


	//----- nvinfo : EIATTR_FRAME_SIZE
	.align		4
.L_132:
        /*02dc*/ 	.byte	0x04, 0x11
        /*02de*/ 	.short	(.L_134 - .L_133)
	.align		4
.L_133:
        /*02e0*/ 	.word	index@(_ZN7cutlass13device_kernelIN5flash11enable_sm90INS1_16FlashAttnFwdSm90INS1_25CollectiveMainloopFwdSm90ILi2EN4cute5tupleIJNS5_1CILi1EEES8_S8_EEENS6_IJNS7_ILi128EEENS7_ILi96EEENS7_ILi192EEEEEELi192ENS_10bfloat16_tEfNS_4arch4Sm90ELb0ELb1ELb0ELb1ELb1ELb1ELb0ELb1ELb1ELb1ELb0ELb0EEENS1_21CollectiveEpilogueFwdINS6_IJSA_SC_SB_EEES9_SE_SG_Li256ELb1ELb1ELb0ELb0EEENS1_36VarlenDynamicPersistentTileSchedulerILi128ELi96ELi256ELi128ELb0ELb1ELb1ELb1ELb0ELb1EEEEEEEEEvNT_6ParamsE)
        /*02e4*/ 	.word	0x00000000


	//----- nvinfo : EIATTR_REGCOUNT
	.align		4
.L_134:
        /*02e8*/ 	.byte	0x04, 0x2f
        /*02ea*/ 	.short	(.L_136 - .L_135)
	.align		4
.L_135:
        /*02ec*/ 	.word	index@(_ZN7cutlass13device_kernelIN5flash11enable_sm90INS1_16FlashAttnFwdSm90INS1_25CollectiveMainloopFwdSm90ILi2EN4cute5tupleIJNS5_1CILi1EEES8_S8_EEENS6_IJNS7_ILi128EEENS7_ILi96EEENS7_ILi192EEEEEELi192ENS_10bfloat16_tEfNS_4arch4Sm90ELb0ELb1ELb0ELb1ELb1ELb0ELb0ELb1ELb1ELb1ELb0ELb0EEENS1_21CollectiveEpilogueFwdINS6_IJSA_SC_SB_EEES9_SE_SG_Li256ELb1ELb1ELb0ELb0EEENS1_36VarlenDynamicPersistentTileSchedulerILi128ELi96ELi256ELi128ELb0ELb1ELb1ELb1ELb0ELb1EEEEEEEEEvNT_6ParamsE)
        /*02f0*/ 	.word	0x00000004


	//----- nvinfo : EIATTR_FRAME_SIZE
	.align		4
.L_136:
        /*02f4*/ 	.byte	0x04, 0x11
        /*02f6*/ 	.short	(.L_138 - .L_137)
	.align		4
.L_137:
        /*02f8*/ 	.word	index@(_ZN7cutlass13device_kernelIN5flash11enable_sm90INS1_16FlashAttnFwdSm90INS1_25CollectiveMainloopFwdSm90ILi2EN4cute5tupleIJNS5_1CILi1EEES8_S8_EEENS6_IJNS7_ILi128EEENS7_ILi96EEENS7_ILi192EEEEEELi192ENS_10bfloat16_tEfNS_4arch4Sm90ELb0ELb1ELb0ELb1ELb1ELb0ELb0ELb1ELb1ELb1ELb0ELb0EEENS1_21CollectiveEpilogueFwdINS6_IJSA_SC_SB_EEES9_SE_SG_Li256ELb1ELb1ELb0ELb0EEENS1_36VarlenDynamicPersistentTileSchedulerILi128ELi96ELi256ELi128ELb0ELb1ELb1ELb1ELb0ELb1EEEEEEEEEvNT_6ParamsE)
        /*02fc*/ 	.word	0x00000000


	//----- nvinfo : EIATTR_REGCOUNT
	.align		4
.L_138:
        /*0300*/ 	.byte	0x04, 0x2f
        /*0302*/ 	.short	(.L_140 - .L_139)
	.align		4
.L_139:
        /*0304*/ 	.word	index@(_ZN7cutlass13device_kernelIN5flash11enable_sm90INS1_16FlashAttnFwdSm90INS1_25CollectiveMainloopFwdSm90ILi2EN4cute5tupleIJNS5_1CILi1EEES8_S8_EEENS6_IJNS7_ILi128EEENS7_ILi96EEENS7_ILi192EEEEEELi192ENS_10bfloat16_tEfNS_4arch4Sm90ELb0ELb1ELb0ELb0ELb1ELb0ELb0ELb1ELb1ELb1ELb0ELb0EEENS1_21CollectiveEpilogueFwdINS6_IJSA_SC_SB_EEES9_SE_SG_Li256ELb0ELb1ELb0ELb0EEENS1_30DynamicPersistentTileSchedulerILi256ELi128ELb0ELb1ELb1EEEEEEEEEvNT_6ParamsE)
        /*0308*/ 	.word	0x00000004


	//----- nvinfo : EIATTR_FRAME_SIZE
	.align		4
.L_140:
        /*030c*/ 	.byte	0x04, 0x11
        /*030e*/ 	.short	(.L_142 - .L_141)
	.align		4
.L_141:
        /*0310*/ 	.word	index@(_ZN7cutlass13device_kernelIN5flash11enable_sm90INS1_16FlashAttnFwdSm90INS1_25CollectiveMainloopFwdSm90ILi2EN4cute5tupleIJNS5_1CILi1EEES8_S8_EEENS6_IJNS7_ILi128EEENS7_ILi96EEENS7_ILi192EEEEEELi192ENS_10bfloat16_tEfNS_4arch4Sm90ELb0ELb1ELb0ELb0ELb1ELb0ELb0ELb1ELb1ELb1ELb0ELb0EEENS1_21CollectiveEpilogueFwdINS6_IJSA_SC_SB_EEES9_SE_SG_Li256ELb0ELb1ELb0ELb0EEENS1_30DynamicPersistentTileSchedulerILi256ELi128ELb0ELb1ELb1EEEEEEEEEvNT_6ParamsE)
        /*0314*/ 	.word	0x00000000


	//----- nvinfo : EIATTR_REGCOUNT
	.align		4
.L_142:
        /*0318*/ 	.byte	0x04, 0x2f
        /*031a*/ 	.short	(.L_144 - .L_143)
	.align		4
.L_143:
        /*031c*/ 	.word	index@(_ZN7cutlass13device_kernelIN5flash11enable_sm90INS1_16FlashAttnFwdSm90INS1_25CollectiveMainloopFwdSm90ILi2EN4cute5tupleIJNS5_1CILi1EEES8_S8_EEENS6_IJNS7_ILi128EEENS7_ILi96EEENS7_ILi192EEEEEELi192ENS_10bfloat16_tEfNS_4arch4Sm90ELb0ELb0ELb0ELb1ELb1ELb1ELb0ELb1ELb1ELb1ELb0ELb0EEENS1_21CollectiveEpilogueFwdINS6_IJSA_SC_SB_EEES9_SE_SG_Li256ELb1ELb1ELb0ELb0EEENS1_36VarlenDynamicPersistentTileSchedulerILi128ELi96ELi256ELi128ELb0ELb1ELb1ELb0ELb1ELb1EEEEEEEEEvNT_6ParamsE)
        /*0320*/ 	.word	0x00000004


	//----- nvinfo : EIATTR_FRAME_SIZE
	.align		4
.L_144:
        /*0324*/ 	.byte	0x04, 0x11
        /*0326*/ 	.short	(.L_146 - .L_145)
	.align		4
.L_145:
        /*0328*/ 	.word	index@(_ZN7cutlass13device_kernelIN5flash11enable_sm90INS1_16FlashAttnFwdSm90INS1_25CollectiveMainloopFwdSm90ILi2EN4cute5tupleIJNS5_1CILi1EEES8_S8_EEENS6_IJNS7_ILi128EEENS7_ILi96EEENS7_ILi192EEEEEELi192ENS_10bfloat16_tEfNS_4arch4Sm90ELb0ELb0ELb0ELb1ELb1ELb1ELb0ELb1ELb1ELb1ELb0ELb0EEENS1_21CollectiveEpilogueFwdINS6_IJSA_SC_SB_EEES9_SE_SG_Li256ELb1ELb1ELb0ELb0EEENS1_36VarlenDynamicPersistentTileSchedulerILi128ELi96ELi256ELi128ELb0ELb1ELb1ELb0ELb1ELb1EEEEEEEEEvNT_6ParamsE)
        /*032c*/ 	.word	0x00000000


	//----- nvinfo : EIATTR_REGCOUNT
	.align		4
.L_146:
        /*0330*/ 	.byte	0x04, 0x2f
        /*0332*/ 	.short	(.L_148 - .L_147)
	.align		4
.L_147:
        /*0334*/ 	.word	index@(_ZN7cutlass13device_kernelIN5flash11enable_sm90INS1_16FlashAttnFwdSm90INS1_25CollectiveMainloopFwdSm90ILi2EN4cute5tupleIJNS5_1CILi1EEES8_S8_EEENS6_IJNS7_ILi128EEENS7_ILi96EEENS7_ILi192EEEEEELi192ENS_10bfloat16_tEfNS_4arch4Sm90ELb0ELb0ELb0ELb1ELb1ELb0ELb0ELb1ELb1ELb1ELb0ELb0EEENS1_21CollectiveEpilogueFwdINS6_IJSA_SC_SB_EEES9_SE_SG_Li256ELb1ELb1ELb0ELb0EEENS1_36VarlenDynamicPersistentTileSchedulerILi128ELi96ELi256ELi128ELb0ELb1ELb1ELb0ELb1ELb1EEEEEEEEEvNT_6ParamsE)
        /*0338*/ 	.word	0x00000004


	//----- nvinfo : EIATTR_FRAME_SIZE
	.align		4
.L_148:
        /*033c*/ 	.byte	0x04, 0x11
        /*033e*/ 	.short	(.L_150 - .L_149)
	.align		4
.L_149:
        /*0340*/ 	.word	index@(_ZN7cutlass13device_kernelIN5flash11enable_sm90INS1_16FlashAttnFwdSm90INS1_25CollectiveMainloopFwdSm90ILi2EN4cute5tupleIJNS5_1CILi1EEES8_S8_EEENS6_IJNS7_ILi128EEENS7_ILi96EEENS7_ILi192EEEEEELi192ENS_10bfloat16_tEfNS_4arch4Sm90ELb0ELb0ELb0ELb1ELb1ELb0ELb0ELb1ELb1ELb1ELb0ELb0EEENS1_21CollectiveEpilogueFwdINS6_IJSA_SC_SB_EEES9_SE_SG_Li256ELb1ELb1ELb0ELb0EEENS1_36VarlenDynamicPersistentTileSchedulerILi128ELi96ELi256ELi128ELb0ELb1ELb1ELb0ELb1ELb1EEEEEEEEEvNT_6ParamsE)
        /*0344*/ 	.word	0x00000000


	//----- nvinfo : EIATTR_REGCOUNT
	.align		4
.L_150:
        /*0348*/ 	.byte	0x04, 0x2f
        /*034a*/ 	.short	(.L_152 - .L_151)
	.align		4
.L_151:
        /*034c*/ 	.word	index@(_ZN7cutlass13device_kernelIN5flash11enable_sm90INS1_16FlashAttnFwdSm90INS1_25CollectiveMainloopFwdSm90ILi2EN4cute5tupleIJNS5_1CILi1EEES8_S8_EEENS6_IJNS7_ILi128EEENS7_ILi96EEENS7_ILi192EEEEEELi192ENS_10bfloat16_tEfNS_4arch4Sm90ELb0ELb0ELb0ELb0ELb1ELb0ELb0ELb1ELb1ELb1ELb0ELb0EEENS1_21CollectiveEpilogueFwdINS6_IJSA_SC_SB_EEES9_SE_SG_Li256ELb0ELb1ELb0ELb0EEENS1_29StaticPersistentTileSchedulerILb0EEEEEEEEEvNT_6ParamsE)
        /*0350*/ 	.word	0x00000004


	//----- nvinfo : EIATTR_FRAME_SIZE
	.align		4
.L_152:
        /*0354*/ 	.byte	0x04, 0x11
        /*0356*/ 	.short	(.L_154 - .L_153)
	.align		4
.L_153:
        /*0358*/ 	.word	index@(_ZN7cutlass13device_kernelIN5flash11enable_sm90INS1_16FlashAttnFwdSm90INS1_25CollectiveMainloopFwdSm90ILi2EN4cute5tupleIJNS5_1CILi1EEES8_S8_EEENS6_IJNS7_ILi128EEENS7_ILi96EEENS7_ILi192EEEEEELi192ENS_10bfloat16_tEfNS_4arch4Sm90ELb0ELb0ELb0ELb0ELb1ELb0ELb0ELb1ELb1ELb1ELb0ELb0EEENS1_21CollectiveEpilogueFwdINS6_IJSA_SC_SB_EEES9_SE_SG_Li256ELb0ELb1ELb0ELb0EEENS1_29StaticPersistentTileSchedulerILb0EEEEEEEEEvNT_6ParamsE)
        /*035c*/ 	.word	0x00000000


	//----- nvinfo : EIATTR_REGCOUNT
	.align		4
.L_154:
        /*0360*/ 	.byte	0x04, 0x2f
        /*0362*/ 	.short	(.L_156 - .L_155)
	.align		4
.L_155:
        /*0364*/ 	.word	index@(_ZN7cutlass13device_kernelIN5flash11enable_sm90INS1_16FlashAttnFwdSm90INS1_25CollectiveMainloopFwdSm90ILi2EN4cute5tupleIJNS5_1CILi1EEES8_S8_EEENS6_IJNS7_ILi128EEENS7_ILi80EEENS7_ILi256EEEEEELi256ENS_10bfloat16_tEfNS_4arch4Sm90ELb1ELb0ELb0ELb1ELb1ELb1ELb0ELb1ELb1ELb1ELb0ELb0EEENS1_21CollectiveEpilogueFwdINS6_IJSA_SC_SB_EEES9_SE_SG_Li256ELb1ELb1ELb0ELb0EEENS1_36VarlenDynamicPersistentTileSchedulerILi128ELi80ELi256ELi128ELb0ELb1ELb1ELb1ELb1ELb1EEEEEEEEEvNT_6ParamsE)
        /*0368*/ 	.word	0x00000004


	//----- nvinfo : EIATTR_FRAME_SIZE
	.align		4
.L_156:
        /*036c*/ 	.byte	0x04, 0x11
        /*036e*/ 	.short	(.L_158 - .L_157)
	.align		4
.L_157:
        /*0370*/ 	.word	index@(_ZN7cutlass13device_kernelIN5flash11enable_sm90INS1_16FlashAttnFwdSm90INS1_25CollectiveMainloopFwdSm90ILi2EN4cute5tupleIJNS5_1CILi1EEES8_S8_EEENS6_IJNS7_ILi128EEENS7_ILi80EEENS7_ILi256EEEEEELi256ENS_10bfloat16_tEfNS_4arch4Sm90ELb1ELb0ELb0ELb1ELb1ELb1ELb0ELb1ELb1ELb1ELb0ELb0EEENS1_21CollectiveEpilogueFwdINS6_IJSA_SC_SB_EEES9_SE_SG_Li256ELb1ELb1ELb0ELb0EEENS1_36VarlenDynamicPersistentTileSchedulerILi128ELi80ELi256ELi128ELb0ELb1ELb1ELb1ELb1ELb1EEEEEEEEEvNT_6ParamsE)
        /*0374*/ 	.word	0x00000000


	//----- nvinfo : EIATTR_REGCOUNT
	.align		4
.L_158:
        /*0378*/ 	.byte	0x04, 0x2f
        /*037a*/ 	.short	(.L_160 - .L_159)
	.align		4
.L_159:
        /*037c*/ 	.word	index@(_ZN7cutlass13device_kernelIN5flash11enable_sm90INS1_16FlashAttnFwdSm90INS1_25CollectiveMainloopFwdSm90ILi2EN4cute5tupleIJNS5_1CILi1EEES8_S8_EEENS6_IJNS7_ILi128EEENS7_ILi80EEENS7_ILi256EEEEEELi256ENS_10bfloat16_tEfNS_4arch4Sm90ELb1ELb0ELb0ELb1ELb1ELb0ELb0ELb1ELb1ELb1ELb0ELb0EEENS1_21CollectiveEpilogueFwdINS6_IJSA_SC_SB_EEES9_SE_SG_Li256ELb1ELb1ELb0ELb0EEENS1_36VarlenDynamicPersistentTileSchedulerILi128ELi80ELi256ELi128ELb0ELb1ELb1ELb1ELb1ELb1EEEEEEEEEvNT_6ParamsE)
        /*0380*/ 	.word	0x00000004


	//----- nvinfo : EIATTR_FRAME_SIZE
	.align		4
.L_160:
        /*0384*/ 	.byte	0x04, 0x11
        /*0386*/ 	.short	(.L_162 - .L_161)
	.align		4
.L_161:
        /*0388*/ 	.word	index@(_ZN7cutlass13device_kernelIN5flash11enable_sm90INS1_16FlashAttnFwdSm90INS1_25CollectiveMainloopFwdSm90ILi2EN4cute5tupleIJNS5_1CILi1EEES8_S8_EEENS6_IJNS7_ILi128EEENS7_ILi80EEENS7_ILi256EEEEEELi256ENS_10bfloat16_tEfNS_4arch4Sm90ELb1ELb0ELb0ELb1ELb1ELb0ELb0ELb1ELb1ELb1ELb0ELb0EEENS1_21CollectiveEpilogueFwdINS6_IJSA_SC_SB_EEES9_SE_SG_Li256ELb1ELb1ELb0ELb0EEENS1_36VarlenDynamicPersistentTileSchedulerILi128ELi80ELi256ELi128ELb0ELb1ELb1ELb1ELb1ELb1EEEEEEEEEvNT_6ParamsE)
        /*038c*/ 	.word	0x00000000


	//----- nvinfo : EIATTR_REGCOUNT
	.align		4
.L_162:
        /*0390*/ 	.byte	0x04, 0x2f
        /*0392*/ 	.short	(.L_164 - .L_163)
	.align		4
.L_163:
        /*0394*/ 	.word	index@(_ZN7cutlass13device_kernelIN5flash11enable_sm90INS1_16FlashAttnFwdSm90INS1_25CollectiveMainloopFwdSm90ILi2EN4cute5tupleIJNS5_1CILi1EEES8_S8_EEENS6_IJNS7_ILi128EEENS7_ILi80EEENS7_ILi256EEEEEELi256ENS_10bfloat16_tEfNS_4arch4Sm90ELb1ELb0ELb0ELb0ELb1ELb0ELb0ELb1ELb1ELb1ELb0ELb0EEENS1_21CollectiveEpilogueFwdINS6_IJSA_SC_SB_EEES9_SE_SG_Li256ELb0ELb1ELb0ELb0EEENS1_30DynamicPersistentTileSchedulerILi256ELi128ELb0ELb1ELb1EEEEEEEEEvNT_6ParamsE)
        /*0398*/ 	.word	0x00000004


	//----- nvinfo : EIATTR_FRAME_SIZE
	.align		4
.L_164:
        /*039c*/ 	.byte	0x04, 0x11
        /*039e*/ 	.short	(.L_166 - .L_165)
	.align		4
.L_165:
        /*03a0*/ 	.word	index@(_ZN7cutlass13device_kernelIN5flash11enable_sm90INS1_16FlashAttnFwdSm90INS1_25CollectiveMainloopFwdSm90ILi2EN4cute5tupleIJNS5_1CILi1EEES8_S8_EEENS6_IJNS7_ILi128EEENS7_ILi80EEENS7_ILi256EEEEEELi256ENS_10bfloat16_tEfNS_4arch4Sm90ELb1ELb0ELb0ELb0ELb1ELb0ELb0ELb1ELb1ELb1ELb0ELb0EEENS1_21CollectiveEpilogueFwdINS6_IJSA_SC_SB_EEES9_SE_SG_Li256ELb0ELb1ELb0ELb0EEENS1_30DynamicPersistentTileSchedulerILi256ELi128ELb0ELb1ELb1EEEEEEEEEvNT_6ParamsE)
        /*03a4*/ 	.word	0x00000000


	//----- nvinfo : EIATTR_REGCOUNT
	.align		4
.L_166:
        /*03a8*/ 	.byte	0x04, 0x2f
        /*03aa*/ 	.short	(.L_168 - .L_167)
	.align		4
.L_167:
        /*03ac*/ 	.word	index@(_ZN7cutlass13device_kernelIN5flash11enable_sm90INS1_16FlashAttnFwdSm90INS1_25CollectiveMainloopFwdSm90ILi2EN4cute5tupleIJNS5_1CILi1EEES8_S8_EEENS6_IJNS7_ILi128EEENS7_ILi64EEENS7_ILi256EEEEEELi256ENS_10bfloat16_tEfNS_4arch4Sm90ELb0ELb1ELb0ELb1ELb1ELb1ELb0ELb1ELb1ELb1ELb0ELb0EEENS1_21CollectiveEpilogueFwdINS6_IJSA_SC_SB_EEES9_SE_SG_Li256ELb1ELb1ELb0ELb0EEENS1_36VarlenDynamicPersistentTileSchedulerILi128ELi64ELi256ELi128ELb0ELb1ELb1ELb1ELb0ELb1EEEEEEEEEvNT_6ParamsE)
        /*03b0*/ 	.word	0x00000004


	//----- nvinfo : EIATTR_FRAME_SIZE
	.align		4
.L_168:
        /*03b4*/ 	.byte	0x04, 0x11
        /*03b6*/ 	.short	(.L_170 - .L_169)
	.align		4
.L_169:
        /*03b8*/ 	.word	index@(_ZN7cutlass13device_kernelIN5flash11enable_sm90INS1_16FlashAttnFwdSm90INS1_25CollectiveMainloopFwdSm90ILi2EN4cute5tupleIJNS5_1CILi1EEES8_S8_EEENS6_IJNS7_ILi128EEENS7_ILi64EEENS7_ILi256EEEEEELi256ENS_10bfloat16_tEfNS_4arch4Sm90ELb0ELb1ELb0ELb1ELb1ELb1ELb0ELb1ELb1ELb1ELb0ELb0EEENS1_21CollectiveEpilogueFwdINS6_IJSA_SC_SB_EEES9_SE_SG_Li256ELb1ELb1ELb0ELb0EEENS1_36VarlenDynamicPersistentTileSchedulerILi128ELi64ELi256ELi128ELb0ELb1ELb1ELb1ELb0ELb1EEEEEEEEEvNT_6ParamsE)
        /*03bc*/ 	.word	0x00000000


	//----- nvinfo : EIATTR_REGCOUNT
	.align		4
.L_170:
        /*03c0*/ 	.byte	0x04, 0x2f
        /*03c2*/ 	.short	(.L_172 - .L_171)
	.align		4
.L_171:
        /*03c4*/ 	.word	index@(_ZN7cutlass13device_kernelIN5flash11enable_sm90INS1_16FlashAttnFwdSm90INS1_25CollectiveMainloopFwdSm90ILi2EN4cute5tupleIJNS5_1CILi1EEES8_S8_EEENS6_IJNS7_ILi128EEENS7_ILi64EEENS7_ILi256EEEEEELi256ENS_10bfloat16_tEfNS_4arch4Sm90ELb0ELb1ELb0ELb1ELb1ELb0ELb0ELb1ELb1ELb1ELb0ELb0EEENS1_21CollectiveEpilogueFwdINS6_IJSA_SC_SB_EEES9_SE_SG_Li256ELb1ELb1ELb0ELb0EEENS1_36VarlenDynamicPersistentTileSchedulerILi128ELi64ELi256ELi128ELb0ELb1ELb1ELb1ELb0ELb1EEEEEEEEEvNT_6ParamsE)
        /*03c8*/ 	.word	0x00000004


	//----- nvinfo : EIATTR_FRAME_SIZE
	.align		4
.L_172:
        /*03cc*/ 	.byte	0x04, 0x11
        /*03ce*/ 	.short	(.L_174 - .L_173)
	.align		4
.L_173:
        /*03d0*/ 	.word	index@(_ZN7cutlass13device_kernelIN5flash11enable_sm90INS1_16FlashAttnFwdSm90INS1_25CollectiveMainloopFwdSm90ILi2EN4cute5tupleIJNS5_1CILi1EEES8_S8_EEENS6_IJNS7_ILi128EEENS7_ILi64EEENS7_ILi256EEEEEELi256ENS_10bfloat16_tEfNS_4arch4Sm90ELb0ELb1ELb0ELb1ELb1ELb0ELb0ELb1ELb1ELb1ELb0ELb0EEENS1_21CollectiveEpilogueFwdINS6_IJSA_SC_SB_EEES9_SE_SG_Li256ELb1ELb1ELb0ELb0EEENS1_36VarlenDynamicPersistentTileSchedulerILi128ELi64ELi256ELi128ELb0ELb1ELb1ELb1ELb0ELb1EEEEEEEEEvNT_6ParamsE)
        /*03d4*/ 	.word	0x00000000


	//----- nvinfo : EIATTR_REGCOUNT
	.align		4
.L_174:
        /*03d8*/ 	.byte	0x04, 0x2f
        /*03da*/ 	.short	(.L_176 - .L_175)
	.align		4
.L_175:
        /*03dc*/ 	.word	index@(_ZN7cutlass13device_kernelIN5flash11enable_sm90INS1_16FlashAttnFwdSm90INS1_25CollectiveMainloopFwdSm90ILi2EN4cute5tupleIJNS5_1CILi1EEES8_S8_EEENS6_IJNS7_ILi128EEENS7_ILi64EEENS7_ILi256EEEEEELi256ENS_10bfloat16_tEfNS_4arch4Sm90ELb0ELb1ELb0ELb0ELb1ELb0ELb0ELb1ELb1ELb1ELb0ELb0EEENS1_21CollectiveEpilogueFwdINS6_IJSA_SC_SB_EEES9_SE_SG_Li256ELb0ELb1ELb0ELb0EEENS1_30DynamicPersistentTileSchedulerILi256ELi128ELb0ELb1ELb1EEEEEEEEEvNT_6ParamsE)
        /*03e0*/ 	.word	0x00000004


	//----- nvinfo : EIATTR_FRAME_SIZE
	.align		4
.L_176:
        /*03e4*/ 	.byte	0x04, 0x11
        /*03e6*/ 	.short	(.L_178 - .L_177)
	.align		4
.L_177:
        /*03e8*/ 	.word	index@(_ZN7cutlass13device_kernelIN5flash11enable_sm90INS1_16FlashAttnFwdSm90INS1_25CollectiveMainloopFwdSm90ILi2EN4cute5tupleIJNS5_1CILi1EEES8_S8_EEENS6_IJNS7_ILi128EEENS7_ILi64EEENS7_ILi256EEEEEELi256ENS_10bfloat16_tEfNS_4arch4Sm90ELb0ELb1ELb0ELb0ELb1ELb0ELb0ELb1ELb1ELb1ELb0ELb0EEENS1_21CollectiveEpilogueFwdINS6_IJSA_SC_SB_EEES9_SE_SG_Li256ELb0ELb1ELb0ELb0EEENS1_30DynamicPersistentTileSchedulerILi256ELi128ELb0ELb1ELb1EEEEEEEEEvNT_6ParamsE)
        /*03ec*/ 	.word	0x00000000


	//----- nvinfo : EIATTR_REGCOUNT
	.align		4
.L_178:
        /*03f0*/ 	.byte	0x04, 0x2f
        /*03f2*/ 	.short	(.L_180 - .L_179)
	.align		4
.L_179:
        /*03f4*/ 	.word	index@(_ZN7cutlass13device_kernelIN5flash11enable_sm90INS1_16FlashAttnFwdSm90INS1_25CollectiveMainloopFwdSm90ILi2EN4cute5tupleIJNS5_1CILi1EEES8_S8_EEENS6_IJNS7_ILi128EEENS7_ILi80EEENS7_ILi256EEEEEELi256ENS_10bfloat16_tEfNS_4arch4Sm90ELb0ELb0ELb0ELb1ELb1ELb1ELb0ELb1ELb1ELb1ELb0ELb0EEENS1_21CollectiveEpilogueFwdINS6_IJSA_SC_SB_EEES9_SE_SG_Li256ELb1ELb1ELb0ELb0EEENS1_36VarlenDynamicPersistentTileSchedulerILi128ELi80ELi256ELi128ELb0ELb1ELb1ELb0ELb1ELb1EEEEEEEEEvNT_6ParamsE)
        /*03f8*/ 	.word	0x00000004


	//----- nvinfo : EIATTR_FRAME_SIZE
	.align		4
.L_180:
        /*03fc*/ 	.byte	0x04, 0x11
        /*03fe*/ 	.short	(.L_182 - .L_181)
	.align		4
.L_181:
        /*0400*/ 	.word	index@(_ZN7cutlass13device_kernelIN5flash11enable_sm90INS1_16FlashAttnFwdSm90INS1_25CollectiveMainloopFwdSm90ILi2EN4cute5tupleIJNS5_1CILi1EEES8_S8_EEENS6_IJNS7_ILi128EEENS7_ILi80EEENS7_ILi256EEEEEELi256ENS_10bfloat16_tEfNS_4arch4Sm90ELb0ELb0ELb0ELb1ELb1ELb1ELb0ELb1ELb1ELb1ELb0ELb0EEENS1_21CollectiveEpilogueFwdINS6_IJSA_SC_SB_EEES9_SE_SG_Li256ELb1ELb1ELb0ELb0EEENS1_36VarlenDynamicPersistentTileSchedulerILi128ELi80ELi256ELi128ELb0ELb1ELb1ELb0ELb1ELb1EEEEEEEEEvNT_6ParamsE)
        /*0404*/ 	.word	0x00000000


	//----- nvinfo : EIATTR_REGCOUNT
	.align		4
.L_182:
        /*0408*/ 	.byte	0x04, 0x2f
        /*040a*/ 	.short	(.L_184 - .L_183)
	.align		4
.L_183:
        /*040c*/ 	.word	index@(_ZN7cutlass13device_kernelIN5flash11enable_sm90INS1_16FlashAttnFwdSm90INS1_25CollectiveMainloopFwdSm90ILi2EN4cute5tupleIJNS5_1CILi1EEES8_S8_EEENS6_IJNS7_ILi128EEENS7_ILi80EEENS7_ILi256EEEEEELi256ENS_10bfloat16_tEfNS_4arch4Sm90ELb0ELb0ELb0ELb1ELb1ELb0ELb0ELb1ELb1ELb1ELb0ELb0EEENS1_21CollectiveEpilogueFwdINS6_IJSA_SC_SB_EEES9_SE_SG_Li256ELb1ELb1ELb0ELb0EEENS1_36VarlenDynamicPersistentTileSchedulerILi128ELi80ELi256ELi128ELb0ELb1ELb1ELb0ELb1ELb1EEEEEEEEEvNT_6ParamsE)
        /*0410*/ 	.word	0x00000004


	//----- nvinfo : EIATTR_FRAME_SIZE
	.align		4
.L_184:
        /*0414*/ 	.byte	0x04, 0x11
        /*0416*/ 	.short	(.L_186 - .L_185)
	.align		4
.L_185:
        /*0418*/ 	.word	index@(_ZN7cutlass13device_kernelIN5flash11enable_sm90INS1_16FlashAttnFwdSm90INS1_25CollectiveMainloopFwdSm90ILi2EN4cute5tupleIJNS5_1CILi1EEES8_S8_EEENS6_IJNS7_ILi128EEENS7_ILi80EEENS7_ILi256EEEEEELi256ENS_10bfloat16_tEfNS_4arch4Sm90ELb0ELb0ELb0ELb1ELb1ELb0ELb0ELb1ELb1ELb1ELb0ELb0EEENS1_21CollectiveEpilogueFwdINS6_IJSA_SC_SB_EEES9_SE_SG_Li256ELb1ELb1ELb0ELb0EEENS1_36VarlenDynamicPersistentTileSchedulerILi128ELi80ELi256ELi128ELb0ELb1ELb1ELb0ELb1ELb1EEEEEEEEEvNT_6ParamsE)
        /*041c*/ 	.word	0x00000000


	//----- nvinfo : EIATTR_REGCOUNT
	.align		4
.L_186:
        /*0420*/ 	.byte	0x04, 0x2f
        /*0422*/ 	.short	(.L_188 - .L_187)
	.align		4
.L_187:
        /*0424*/ 	.word	index@(_ZN7cutlass13device_kernelIN5flash11enable_sm90INS1_16FlashAttnFwdSm90INS1_25CollectiveMainloopFwdSm90ILi2EN4cute5tupleIJNS5_1CILi1EEES8_S8_EEENS6_IJNS7_ILi128EEENS7_ILi80EEENS7_ILi256EEEEEELi256ENS_10bfloat16_tEfNS_4arch4Sm90ELb0ELb0ELb0ELb0ELb1ELb0ELb0ELb1ELb1ELb1ELb0ELb0EEENS1_21CollectiveEpilogueFwdINS6_IJSA_SC_SB_EEES9_SE_SG_Li256ELb0ELb1ELb0ELb0EEENS1_29StaticPersistentTileSchedulerILb0EEEEEEEEEvNT_6ParamsE)
        /*0428*/ 	.word	0x00000004


	//----- nvinfo : EIATTR_FRAME_SIZE
	.align		4
.L_188:
        /*042c*/ 	.byte	0x04, 0x11
        /*042e*/ 	.short	(.L_190 - .L_189)
	.align		4
.L_189:
        /*0430*/ 	.word	index@(_ZN7cutlass13device_kernelIN5flash11enable_sm90INS1_16FlashAttnFwdSm90INS1_25CollectiveMainloopFwdSm90ILi2EN4cute5tupleIJNS5_1CILi1EEES8_S8_EEENS6_IJNS7_ILi128EEENS7_ILi80EEENS7_ILi256EEEEEELi256ENS_10bfloat16_tEfNS_4arch4Sm90ELb0ELb0ELb0ELb0ELb1ELb0ELb0ELb1ELb1ELb1ELb0ELb0EEENS1_21CollectiveEpilogueFwdINS6_IJSA_SC_SB_EEES9_SE_SG_Li256ELb0ELb1ELb0ELb0EEENS1_29StaticPersistentTileSchedulerILb0EEEEEEEEEvNT_6ParamsE)
        /*0434*/ 	.word	0x00000000


	//----- nvinfo : EIATTR_MIN_STACK_SIZE
	.align		4
.L_190:
        /*0438*/ 	.byte	0x04, 0x12
        /*043a*/ 	.short	(.L_192 - .L_191)
	.align		4
.L_191:
        /*043c*/ 	.word	index@(_ZN7cutlass13device_kernelIN5flash11enable_sm90INS1_16FlashAttnFwdSm90INS1_25CollectiveMainloopFwdSm90ILi2EN4cute5tupleIJNS5_1CILi1EEES8_S8_EEENS6_IJNS7_ILi128EEENS7_ILi80EEENS7_ILi256EEEEEELi256ENS_10bfloat16_tEfNS_4arch4Sm90ELb0ELb0ELb0ELb0ELb1ELb0ELb0ELb1ELb1ELb1ELb0ELb0EEENS1_21CollectiveEpilogueFwdINS6_IJSA_SC_SB_EEES9_SE_SG_Li256ELb0ELb1ELb0ELb0EEENS1_29StaticPersistentTileSchedulerILb0EEEEEEEEEvNT_6ParamsE)
        /*0440*/ 	.word	0x00000000


	//----- nvinfo : EIATTR_MIN_STACK_SIZE
	.align		4
.L_192:
        /*0444*/ 	.byte	0x04, 0x12
        /*0446*/ 	.short	(.L_194 - .L_193)
	.align		4
.L_193:
        /*0448*/ 	.word	index@(_ZN7cutlass13device_kernelIN5flash11enable_sm90INS1_16FlashAttnFwdSm90INS1_25CollectiveMainloopFwdSm90ILi2EN4cute5tupleIJNS5_1CILi1EEES8_S8_EEENS6_IJNS7_ILi128EEENS7_ILi80EEENS7_ILi256EEEEEELi256ENS_10bfloat16_tEfNS_4arch4Sm90ELb0ELb0ELb0ELb1ELb1ELb0ELb0ELb1ELb1ELb1ELb0ELb0EEENS1_21CollectiveEpilogueFwdINS6_IJSA_SC_SB_EEES9_SE_SG_Li256ELb1ELb1ELb0ELb0EEENS1_36VarlenDynamicPersistentTileSchedulerILi128ELi80ELi256ELi128ELb0ELb1ELb1ELb0ELb1ELb1EEEEEEEEEvNT_6ParamsE)
        /*044c*/ 	.word	0x00000000


	//----- nvinfo : EIATTR_MIN_STACK_SIZE
	.align		4
.L_194:
        /*0450*/ 	.byte	0x04, 0x12
        /*0452*/ 	.short	(.L_196 - .L_195)
	.align		4
.L_195:
        /*0454*/ 	.word	index@(_ZN7cutlass13device_kernelIN5flash11enable_sm90INS1_16FlashAttnFwdSm90INS1_25CollectiveMainloopFwdSm90ILi2EN4cute5tupleIJNS5_1CILi1EEES8_S8_EEENS6_IJNS7_ILi128EEENS7_ILi80EEENS7_ILi256EEEEEELi256ENS_10bfloat16_tEfNS_4arch4Sm90ELb0ELb0ELb0ELb1ELb1ELb1ELb0ELb1ELb1ELb1ELb0ELb0EEENS1_21CollectiveEpilogueFwdINS6_IJSA_SC_SB_EEES9_SE_SG_Li256ELb1ELb1ELb0ELb0EEENS1_36VarlenDynamicPersistentTileSchedulerILi128ELi80ELi256ELi128ELb0ELb1ELb1ELb0ELb1ELb1EEEEEEEEEvNT_6ParamsE)
        /*0458*/ 	.word	0x00000000


	//----- nvinfo : EIATTR_MIN_STACK_SIZE
	.align		4
.L_196:
        /*045c*/ 	.byte	0x04, 0x12
        /*045e*/ 	.short	(.L_198 - .L_197)
	.align		4
.L_197:
        /*0460*/ 	.word	index@(_ZN7cutlass13device_kernelIN5flash11enable_sm90INS1_16FlashAttnFwdSm90INS1_25CollectiveMainloopFwdSm90ILi2EN4cute5tupleIJNS5_1CILi1EEES8_S8_EEENS6_IJNS7_ILi128EEENS7_ILi64EEENS7_ILi256EEEEEELi256ENS_10bfloat16_tEfNS_4arch4Sm90ELb0ELb1ELb0ELb0ELb1ELb0ELb0ELb1ELb1ELb1ELb0ELb0EEENS1_21CollectiveEpilogueFwdINS6_IJSA_SC_SB_EEES9_SE_SG_Li256ELb0ELb1ELb0ELb0EEENS1_30DynamicPersistentTileSchedulerILi256ELi128ELb0ELb1ELb1EEEEEEEEEvNT_6ParamsE)
        /*0464*/ 	.word	0x00000000


	//----- nvinfo : EIATTR_MIN_STACK_SIZE
	.align		4
.L_198:
        /*0468*/ 	.byte	0x04, 0x12
        /*046a*/ 	.short	(.L_200 - .L_199)
	.align		4
.L_199:
        /*046c*/ 	.word	index@(_ZN7cutlass13device_kernelIN5flash11enable_sm90INS1_16FlashAttnFwdSm90INS1_25CollectiveMainloopFwdSm90ILi2EN4cute5tupleIJNS5_1CILi1EEES8_S8_EEENS6_IJNS7_ILi128EEENS7_ILi64EEENS7_ILi256EEEEEELi256ENS_10bfloat16_tEfNS_4arch4Sm90ELb0ELb1ELb0ELb1ELb1ELb0ELb0ELb1ELb1ELb1ELb0ELb0EEENS1_21CollectiveEpilogueFwdINS6_IJSA_SC_SB_EEES9_SE_SG_Li256ELb1ELb1ELb0ELb0EEENS1_36VarlenDynamicPersistentTileSchedulerILi128ELi64ELi256ELi128ELb0ELb1ELb1ELb1ELb0ELb1EEEEEEEEEvNT_6ParamsE)
        /*0470*/ 	.word	0x00000000


	//----- nvinfo : EIATTR_MIN_STACK_SIZE
	.align		4
.L_200:
        /*0474*/ 	.byte	0x04, 0x12
        /*0476*/ 	.short	(.L_202 - .L_201)
	.align		4
.L_201:
        /*0478*/ 	.word	index@(_ZN7cutlass13device_kernelIN5flash11enable_sm90INS1_16FlashAttnFwdSm90INS1_25CollectiveMainloopFwdSm90ILi2EN4cute5tupleIJNS5_1CILi1EEES8_S8_EEENS6_IJNS7_ILi128EEENS7_ILi64EEENS7_ILi256EEEEEELi256ENS_10bfloat16_tEfNS_4arch4Sm90ELb0ELb1ELb0ELb1ELb1ELb1ELb0ELb1ELb1ELb1ELb0ELb0EEENS1_21CollectiveEpilogueFwdINS6_IJSA_SC_SB_EEES9_SE_SG_Li256ELb1ELb1ELb0ELb0EEENS1_36VarlenDynamicPersistentTileSchedulerILi128ELi64ELi256ELi128ELb0ELb1ELb1ELb1ELb0ELb1EEEEEEEEEvNT_6ParamsE)
        /*047c*/ 	.word	0x00000000


	//----- nvinfo : EIATTR_MIN_STACK_SIZE
	.align		4
.L_202:
        /*0480*/ 	.byte	0x04, 0x12
        /*0482*/ 	.short	(.L_204 - .L_203)
	.align		4
.L_203:
        /*0484*/ 	.word	index@(_ZN7cutlass13device_kernelIN5flash11enable_sm90INS1_16FlashAttnFwdSm90INS1_25CollectiveMainloopFwdSm90ILi2EN4cute5tupleIJNS5_1CILi1EEES8_S8_EEENS6_IJNS7_ILi128EEENS7_ILi80EEENS7_ILi256EEEEEELi256ENS_10bfloat16_tEfNS_4arch4Sm90ELb1ELb0ELb0ELb0ELb1ELb0ELb0ELb1ELb1ELb1ELb0ELb0EEENS1_21CollectiveEpilogueFwdINS6_IJSA_SC_SB_EEES9_SE_SG_Li256ELb0ELb1ELb0ELb0EEENS1_30DynamicPersistentTileSchedulerILi256ELi128ELb0ELb1ELb1EEEEEEEEEvNT_6ParamsE)
        /*0488*/ 	.word	0x00000000


	//----- nvinfo : EIATTR_MIN_STACK_SIZE
	.align		4
.L_204:
        /*048c*/ 	.byte	0x04, 0x12
        /*048e*/ 	.short	(.L_206 - .L_205)
	.align		4
.L_205:
        /*0490*/ 	.word	index@(_ZN7cutlass13device_kernelIN5flash11enable_sm90INS1_16FlashAttnFwdSm90INS1_25CollectiveMainloopFwdSm90ILi2EN4cute5tupleIJNS5_1CILi1EEES8_S8_EEENS6_IJNS7_ILi128EEENS7_ILi80EEENS7_ILi256EEEEEELi256ENS_10bfloat16_tEfNS_4arch4Sm90ELb1ELb0ELb0ELb1ELb1ELb0ELb0ELb1ELb1ELb1ELb0ELb0EEENS1_21CollectiveEpilogueFwdINS6_IJSA_SC_SB_EEES9_SE_SG_Li256ELb1ELb1ELb0ELb0EEENS1_36VarlenDynamicPersistentTileSchedulerILi128ELi80ELi256ELi128ELb0ELb1ELb1ELb1ELb1ELb1EEEEEEEEEvNT_6ParamsE)
        /*0494*/ 	.word	0x00000000


	//----- nvinfo : EIATTR_MIN_STACK_SIZE
	.align		4
.L_206:
        /*0498*/ 	.byte	0x04, 0x12
        /*049a*/ 	.short	(.L_208 - .L_207)
	.align		4
.L_207:
        /*049c*/ 	.word	index@(_ZN7cutlass13device_kernelIN5flash11enable_sm90INS1_16FlashAttnFwdSm90INS1_25CollectiveMainloopFwdSm90ILi2EN4cute5tupleIJNS5_1CILi1EEES8_S8_EEENS6_IJNS7_ILi128EEENS7_ILi80EEENS7_ILi256EEEEEELi256ENS_10bfloat16_tEfNS_4arch4Sm90ELb1ELb0ELb0ELb1ELb1ELb1ELb0ELb1ELb1ELb1ELb0ELb0EEENS1_21CollectiveEpilogueFwdINS6_IJSA_SC_SB_EEES9_SE_SG_Li256ELb1ELb1ELb0ELb0EEENS1_36VarlenDynamicPersistentTileSchedulerILi128ELi80ELi256ELi128ELb0ELb1ELb1ELb1ELb1ELb1EEEEEEEEEvNT_6ParamsE)
        /*04a0*/ 	.word	0x00000000


	//----- nvinfo : EIATTR_MIN_STACK_SIZE
	.align		4
.L_208:
        /*04a4*/ 	.byte	0x04, 0x12
        /*04a6*/ 	.short	(.L_210 - .L_209)
	.align		4
.L_209:
        /*04a8*/ 	.word	index@(_ZN7cutlass13device_kernelIN5flash11enable_sm90INS1_16FlashAttnFwdSm90INS1_25CollectiveMainloopFwdSm90ILi2EN4cute5tupleIJNS5_1CILi1EEES8_S8_EEENS6_IJNS7_ILi128EEENS7_ILi96EEENS7_ILi192EEEEEELi192ENS_10bfloat16_tEfNS_4arch4Sm90ELb0ELb0ELb0ELb0ELb1ELb0ELb0ELb1ELb1ELb1ELb0ELb0EEENS1_21CollectiveEpilogueFwdINS6_IJSA_SC_SB_EEES9_SE_SG_Li256ELb0ELb1ELb0ELb0EEENS1_29StaticPersistentTileSchedulerILb0EEEEEEEEEvNT_6ParamsE)
        /*04ac*/ 	.word	0x00000000


	//----- nvinfo : EIATTR_MIN_STACK_SIZE
	.align		4
.L_210:
        /*04b0*/ 	.byte	0x04, 0x12
        /*04b2*/ 	.short	(.L_212 - .L_211)
	.align		4
.L_211:
        /*04b4*/ 	.word	index@(_ZN7cutlass13device_kernelIN5flash11enable_sm90INS1_16FlashAttnFwdSm90INS1_25CollectiveMainloopFwdSm90ILi2EN4cute5tupleIJNS5_1CILi1EEES8_S8_EEENS6_IJNS7_ILi128EEENS7_ILi96EEENS7_ILi192EEEEEELi192ENS_10bfloat16_tEfNS_4arch4Sm90ELb0ELb0ELb0ELb1ELb1ELb0ELb0ELb1ELb1ELb1ELb0ELb0EEENS1_21CollectiveEpilogueFwdINS6_IJSA_SC_SB_EEES9_SE_SG_Li256ELb1ELb1ELb0ELb0EEENS1_36VarlenDynamicPersistentTileSchedulerILi128ELi96ELi256ELi128ELb0ELb1ELb1ELb0ELb1ELb1EEEEEEEEEvNT_6ParamsE)
        /*04b8*/ 	.word	0x00000000


	//----- nvinfo : EIATTR_MIN_STACK_SIZE
	.align		4
.L_212:
        /*04bc*/ 	.byte	0x04, 0x12
        /*04be*/ 	.short	(.L_214 - .L_213)
	.align		4
.L_213:
        /*04c0*/ 	.word	index@(_ZN7cutlass13device_kernelIN5flash11enable_sm90INS1_16FlashAttnFwdSm90INS1_25CollectiveMainloopFwdSm90ILi2EN4cute5tupleIJNS5_1CILi1EEES8_S8_EEENS6_IJNS7_ILi128EEENS7_ILi96EEENS7_ILi192EEEEEELi192ENS_10bfloat16_tEfNS_4arch4Sm90ELb0ELb0ELb0ELb1ELb1ELb1ELb0ELb1ELb1ELb1ELb0ELb0EEENS1_21CollectiveEpilogueFwdINS6_IJSA_SC_SB_EEES9_SE_SG_Li256ELb1ELb1ELb0ELb0EEENS1_36VarlenDynamicPersistentTileSchedulerILi128ELi96ELi256ELi128ELb0ELb1ELb1ELb0ELb1ELb1EEEEEEEEEvNT_6ParamsE)
        /*04c4*/ 	.word	0x00000000


	//----- nvinfo : EIATTR_MIN_STACK_SIZE
	.align		4
.L_214:
        /*04c8*/ 	.byte	0x04, 0x12
        /*04ca*/ 	.short	(.L_216 - .L_215)
	.align		4
.L_215:
        /*04cc*/ 	.word	index@(_ZN7cutlass13device_kernelIN5flash11enable_sm90INS1_16FlashAttnFwdSm90INS1_25CollectiveMainloopFwdSm90ILi2EN4cute5tupleIJNS5_1CILi1EEES8_S8_EEENS6_IJNS7_ILi128EEENS7_ILi96EEENS7_ILi192EEEEEELi192ENS_10bfloat16_tEfNS_4arch4Sm90ELb0ELb1ELb0ELb0ELb1ELb0ELb0ELb1ELb1ELb1ELb0ELb0EEENS1_21CollectiveEpilogueFwdINS6_IJSA_SC_SB_EEES9_SE_SG_Li256ELb0ELb1ELb0ELb0EEENS1_30DynamicPersistentTileSchedulerILi256ELi128ELb0ELb1ELb1EEEEEEEEEvNT_6ParamsE)
        /*04d0*/ 	.word	0x00000000


	//----- nvinfo : EIATTR_MIN_STACK_SIZE
	.align		4
.L_216:
        /*04d4*/ 	.byte	0x04, 0x12
        /*04d6*/ 	.short	(.L_218 - .L_217)
	.align		4
.L_217:
        /*04d8*/ 	.word	index@(_ZN7cutlass13device_kernelIN5flash11enable_sm90INS1_16FlashAttnFwdSm90INS1_25CollectiveMainloopFwdSm90ILi2EN4cute5tupleIJNS5_1CILi1EEES8_S8_EEENS6_IJNS7_ILi128EEENS7_ILi96EEENS7_ILi192EEEEEELi192ENS_10bfloat16_tEfNS_4arch4Sm90ELb0ELb1ELb0ELb1ELb1ELb0ELb0ELb1ELb1ELb1ELb0ELb0EEENS1_21CollectiveEpilogueFwdINS6_IJSA_SC_SB_EEES9_SE_SG_Li256ELb1ELb1ELb0ELb0EEENS1_36VarlenDynamicPersistentTileSchedulerILi128ELi96ELi256ELi128ELb0ELb1ELb1ELb1ELb0ELb1EEEEEEEEEvNT_6ParamsE)
        /*04dc*/ 	.word	0x00000000


	//----- nvinfo : EIATTR_MIN_STACK_SIZE
	.align		4
.L_218:
        /*04e0*/ 	.byte	0x04, 0x12
        /*04e2*/ 	.short	(.L_220 - .L_219)
	.align		4
.L_219:
        /*04e4*/ 	.word	index@(_ZN7cutlass13device_kernelIN5flash11enable_sm90INS1_16FlashAttnFwdSm90INS1_25CollectiveMainloopFwdSm90ILi2EN4cute5tupleIJNS5_1CILi1EEES8_S8_EEENS6_IJNS7_ILi128EEENS7_ILi96EEENS7_ILi192EEEEEELi192ENS_10bfloat16_tEfNS_4arch4Sm90ELb0ELb1ELb0ELb1ELb1ELb1ELb0ELb1ELb1ELb1ELb0ELb0EEENS1_21CollectiveEpilogueFwdINS6_IJSA_SC_SB_EEES9_SE_SG_Li256ELb1ELb1ELb0ELb0EEENS1_36VarlenDynamicPersistentTileSchedulerILi128ELi96ELi256ELi128ELb0ELb1ELb1ELb1ELb0ELb1EEEEEEEEEvNT_6ParamsE)
        /*04e8*/ 	.word	0x00000000


	//----- nvinfo : EIATTR_MIN_STACK_SIZE
	.align		4
.L_220:
        /*04ec*/ 	.byte	0x04, 0x12
        /*04ee*/ 	.short	(.L_222 - .L_221)
	.align		4
.L_221:
        /*04f0*/ 	.word	index@(_ZN7cutlass13device_kernelIN5flash11enable_sm90INS1_16FlashAttnFwdSm90INS1_25CollectiveMainloopFwdSm90ILi2EN4cute5tupleIJNS5_1CILi1EEES8_S8_EEENS6_IJNS7_ILi128EEENS7_ILi96EEENS7_ILi192EEEEEELi192ENS_10bfloat16_tEfNS_4arch4Sm90ELb1ELb0ELb0ELb0ELb1ELb0ELb0ELb1ELb1ELb1ELb0ELb0EEENS1_21CollectiveEpilogueFwdINS6_IJSA_SC_SB_EEES9_SE_SG_Li256ELb0ELb1ELb0ELb0EEENS1_30DynamicPersistentTileSchedulerILi256ELi128ELb0ELb1ELb1EEEEEEEEEvNT_6ParamsE)
        /*04f4*/ 	.word	0x00000000


	//----- nvinfo : EIATTR_MIN_STACK_SIZE
	.align		4
.L_222:
        /*04f8*/ 	.byte	0x04, 0x12
        /*04fa*/ 	.short	(.L_224 - .L_223)
	.align		4
.L_223:
        /*04fc*/ 	.word	index@(_ZN7cutlass13device_kernelIN5flash11enable_sm90INS1_16FlashAttnFwdSm90INS1_25CollectiveMainloopFwdSm90ILi2EN4cute5tupleIJNS5_1CILi1EEES8_S8_EEENS6_IJNS7_ILi128EEENS7_ILi96EEENS7_ILi192EEEEEELi192ENS_10bfloat16_tEfNS_4arch4Sm90ELb1ELb0ELb0ELb1ELb1ELb0ELb0ELb1ELb1ELb1ELb0ELb0EEENS1_21CollectiveEpilogueFwdINS6_IJSA_SC_SB_EEES9_SE_SG_Li256ELb1ELb1ELb0ELb0EEENS1_36VarlenDynamicPersistentTileSchedulerILi128ELi96ELi256ELi128ELb0ELb1ELb1ELb1ELb1ELb1EEEEEEEEEvNT_6ParamsE)
        /*0500*/ 	.word	0x00000000


	//----- nvinfo : EIATTR_MIN_STACK_SIZE
	.align		4
.L_224:
        /*0504*/ 	.byte	0x04, 0x12
        /*0506*/ 	.short	(.L_226 - .L_225)
	.align		4
.L_225:
        /*0508*/ 	.word	index@(_ZN7cutlass13device_kernelIN5flash11enable_sm90INS1_16FlashAttnFwdSm90INS1_25CollectiveMainloopFwdSm90ILi2EN4cute5tupleIJNS5_1CILi1EEES8_S8_EEENS6_IJNS7_ILi128EEENS7_ILi96EEENS7_ILi192EEEEEELi192ENS_10bfloat16_tEfNS_4arch4Sm90ELb1ELb0ELb0ELb1ELb1ELb1ELb0ELb1ELb1ELb1ELb0ELb0EEENS1_21CollectiveEpilogueFwdINS6_IJSA_SC_SB_EEES9_SE_SG_Li256ELb1ELb1ELb0ELb0EEENS1_36VarlenDynamicPersistentTileSchedulerILi128ELi96ELi256ELi128ELb0ELb1ELb1ELb1ELb1ELb1EEEEEEEEEvNT_6ParamsE)
        /*050c*/ 	.word	0x00000000


	//----- nvinfo : EIATTR_MIN_STACK_SIZE
	.align		4
.L_226:
        /*0510*/ 	.byte	0x04, 0x12
        /*0512*/ 	.short	(.L_228 - .L_227)
	.align		4
.L_227:
        /*0514*/ 	.word	index@(_ZN7cutlass13device_kernelIN5flash11enable_sm90INS1_16FlashAttnFwdSm90INS1_25CollectiveMainloopFwdSm90ILi2EN4cute5tupleIJNS5_1CILi1EEES8_S8_EEENS6_IJNS7_ILi128EEESA_SA_EEELi128ENS_10bfloat16_tEfNS_4arch4Sm90ELb0ELb0ELb0ELb0ELb1ELb0ELb0ELb1ELb1ELb1ELb0ELb0EEENS1_21CollectiveEpilogueFwdISB_S9_SC_SE_Li256ELb0ELb1ELb0ELb0EEENS1_29StaticPersistentTileSchedulerILb0EEEEEEEEEvNT_6ParamsE)
        /*0518*/ 	.word	0x00000000


	//----- nvinfo : EIATTR_MIN_STACK_SIZE
	.align		4
.L_228:
        /*051c*/ 	.byte	0x04, 0x12
        /*051e*/ 	.short	(.L_230 - .L_229)
	.align		4
.L_229:
        /*0520*/ 	.word	index@(_ZN7cutlass13device_kernelIN5flash11enable_sm90INS1_16FlashAttnFwdSm90INS1_25CollectiveMainloopFwdSm90ILi2EN4cute5tupleIJNS5_1CILi1EEES8_S8_EEENS6_IJNS7_ILi128EEESA_SA_EEELi128ENS_10bfloat16_tEfNS_4arch4Sm90ELb0ELb0ELb0ELb1ELb1ELb0ELb0ELb1ELb1ELb1ELb0ELb0EEENS1_21CollectiveEpilogueFwdISB_S9_SC_SE_Li256ELb1ELb1ELb0ELb0EEENS1_36VarlenDynamicPersistentTileSchedulerILi128ELi128ELi256ELi128ELb0ELb1ELb1ELb0ELb1ELb1EEEEEEEEEvNT_6ParamsE)
        /*0524*/ 	.word	0x00000000


	//----- nvinfo : EIATTR_MIN_STACK_SIZE
	.align		4
.L_230:
        /*0528*/ 	.byte	0x04, 0x12
        /*052a*/ 	.short	(.L_232 - .L_231)
	.align		4
.L_231:
        /*052c*/ 	.word	index@(_ZN7cutlass13device_kernelIN5flash11enable_sm90INS1_16FlashAttnFwdSm90INS1_25CollectiveMainloopFwdSm90ILi2EN4cute5tupleIJNS5_1CILi1EEES8_S8_EEENS6_IJNS7_ILi128EEESA_SA_EEELi128ENS_10bfloat16_tEfNS_4arch4Sm90ELb0ELb0ELb0ELb1ELb1ELb1ELb0ELb1ELb1ELb1ELb0ELb0EEENS1_21CollectiveEpilogueFwdISB_S9_SC_SE_Li256ELb1ELb1ELb0ELb0EEENS1_36VarlenDynamicPersistentTileSchedulerILi128ELi128ELi256ELi128ELb0ELb1ELb1ELb0ELb1ELb1EEEEEEEEEvNT_6ParamsE)
        /*0530*/ 	.word	0x00000000


	//----- nvinfo : EIATTR_MIN_STACK_SIZE
	.align		4
.L_232:
        /*0534*/ 	.byte	0x04, 0x12
        /*0536*/ 	.short	(.L_234 - .L_233)
	.align		4
.L_233:
        /*0538*/ 	.word	index@(_ZN7cutlass13device_kernelIN5flash11enable_sm90INS1_16FlashAttnFwdSm90INS1_25CollectiveMainloopFwdSm90ILi2EN4cute5tupleIJNS5_1CILi1EEES8_S8_EEENS6_IJNS7_ILi128EEESA_SA_EEELi128ENS_10bfloat16_tEfNS_4arch4Sm90ELb0ELb1ELb0ELb0ELb1ELb0ELb0ELb1ELb1ELb1ELb0ELb0EEENS1_21CollectiveEpilogueFwdISB_S9_SC_SE_Li256ELb0ELb1ELb0ELb0EEENS1_30DynamicPersistentTileSchedulerILi256ELi128ELb0ELb1ELb1EEEEEEEEEvNT_6ParamsE)
        /*053c*/ 	.word	0x00000000


	//----- nvinfo : EIATTR_MIN_STACK_SIZE
	.align		4
.L_234:
        /*0540*/ 	.byte	0x04, 0x12
        /*0542*/ 	.short	(.L_236 - .L_235)
	.align		4
.L_235:
        /*0544*/ 	.word	index@(_ZN7cutlass13device_kernelIN5flash11enable_sm90INS1_16FlashAttnFwdSm90INS1_25CollectiveMainloopFwdSm90ILi2EN4cute5tupleIJNS5_1CILi1EEES8_S8_EEENS6_IJNS7_ILi128EEESA_SA_EEELi128ENS_10bfloat16_tEfNS_4arch4Sm90ELb0ELb1ELb0ELb1ELb1ELb0ELb0ELb1ELb1ELb1ELb0ELb0EEENS1_21CollectiveEpilogueFwdISB_S9_SC_SE_Li256ELb1ELb1ELb0ELb0EEENS1_36VarlenDynamicPersistentTileSchedulerILi128ELi128ELi256ELi128ELb0ELb1ELb1ELb1ELb0ELb1EEEEEEEEEvNT_6ParamsE)
        /*0548*/ 	.word	0x00000000


	//----- nvinfo : EIATTR_MIN_STACK_SIZE
	.align		4
.L_236:
        /*054c*/ 	.byte	0x04, 0x12
        /*054e*/ 	.short	(.L_238 - .L_237)
	.align		4
.L_237:
        /*0550*/ 	.word	index@(_ZN7cutlass13device_kernelIN5flash11enable_sm90INS1_16FlashAttnFwdSm90INS1_25CollectiveMainloopFwdSm90ILi2EN4cute5tupleIJNS5_1CILi1EEES8_S8_EEENS6_IJNS7_ILi128EEESA_SA_EEELi128ENS_10bfloat16_tEfNS_4arch4Sm90ELb0ELb1ELb0ELb1ELb1ELb1ELb0ELb1ELb1ELb1ELb0ELb0EEENS1_21CollectiveEpilogueFwdISB_S9_SC_SE_Li256ELb1ELb1ELb0ELb0EEENS1_36VarlenDynamicPersistentTileSchedulerILi128ELi128ELi256ELi128ELb0ELb1ELb1ELb1ELb0ELb1EEEEEEEEEvNT_6ParamsE)
        /*0554*/ 	.word	0x00000000


	//----- nvinfo : EIATTR_MIN_STACK_SIZE
	.align		4
.L_238:
        /*0558*/ 	.byte	0x04, 0x12
        /*055a*/ 	.short	(.L_240 - .L_239)
	.align		4
.L_239:
        /*055c*/ 	.word	index@(_ZN7cutlass13device_kernelIN5flash11enable_sm90INS1_16FlashAttnFwdSm90INS1_25CollectiveMainloopFwdSm90ILi2EN4cute5tupleIJNS5_1CILi1EEES8_S8_EEENS6_IJNS7_ILi128EEESA_SA_EEELi128ENS_10bfloat16_tEfNS_4arch4Sm90ELb1ELb0ELb0ELb0ELb1ELb0ELb0ELb1ELb1ELb1ELb0ELb0EEENS1_21CollectiveEpilogueFwdISB_S9_SC_SE_Li256ELb0ELb1ELb0ELb0EEENS1_30DynamicPersistentTileSchedulerILi256ELi128ELb0ELb1ELb1EEEEEEEEEvNT_6ParamsE)
        /*0560*/ 	.word	0x00000000


	//----- nvinfo : EIATTR_MIN_STACK_SIZE
	.align		4
.L_240:
        /*0564*/ 	.byte	0x04, 0x12
        /*0566*/ 	.short	(.L_242 - .L_241)
	.align		4
.L_241:
        /*0568*/ 	.word	index@(_ZN7cutlass13device_kernelIN5flash11enable_sm90INS1_16FlashAttnFwdSm90INS1_25CollectiveMainloopFwdSm90ILi2EN4cute5tupleIJNS5_1CILi1EEES8_S8_EEENS6_IJNS7_ILi128EEESA_SA_EEELi128ENS_10bfloat16_tEfNS_4arch4Sm90ELb1ELb0ELb0ELb1ELb1ELb0ELb0ELb1ELb1ELb1ELb0ELb0EEENS1_21CollectiveEpilogueFwdISB_S9_SC_SE_Li256ELb1ELb1ELb0ELb0EEENS1_36VarlenDynamicPersistentTileSchedulerILi128ELi128ELi256ELi128ELb0ELb1ELb1ELb1ELb1ELb1EEEEEEEEEvNT_6ParamsE)
        /*056c*/ 	.word	0x00000000


	//----- nvinfo : EIATTR_MIN_STACK_SIZE
	.align		4
.L_242:
        /*0570*/ 	.byte	0x04, 0x12
        /*0572*/ 	.short	(.L_244 - .L_243)
	.align		4
.L_243:
        /*0574*/ 	.word	index@(_ZN7cutlass13device_kernelIN5flash11enable_sm90INS1_16FlashAttnFwdSm90INS1_25CollectiveMainloopFwdSm90ILi2EN4cute5tupleIJNS5_1CILi1EEES8_S8_EEENS6_IJNS7_ILi128EEESA_SA_EEELi128ENS_10bfloat16_tEfNS_4arch4Sm90ELb1ELb0ELb0ELb1ELb1ELb1ELb0ELb1ELb1ELb1ELb0ELb0EEENS1_21CollectiveEpilogueFwdISB_S9_SC_SE_Li256ELb1ELb1ELb0ELb0EEENS1_36VarlenDynamicPersistentTileSchedulerILi128ELi128ELi256ELi128ELb0ELb1ELb1ELb1ELb1ELb1EEEEEEEEEvNT_6ParamsE)
        /*0578*/ 	.word	0x00000000


	//----- nvinfo : EIATTR_MIN_STACK_SIZE
	.align		4
.L_244:
        /*057c*/ 	.byte	0x04, 0x12
        /*057e*/ 	.short	(.L_246 - .L_245)
	.align		4
.L_245:
        /*0580*/ 	.word	index@(_ZN7cutlass13device_kernelIN5flash11enable_sm90INS1_16FlashAttnFwdSm90INS1_25CollectiveMainloopFwdSm90ILi2EN4cute5tupleIJNS5_1CILi1EEES8_S8_EEENS6_IJNS7_ILi192EEENS7_ILi128EEENS7_ILi96EEEEEELi96ENS_10bfloat16_tEfNS_4arch4Sm90ELb0ELb0ELb0ELb0ELb1ELb0ELb0ELb0ELb1ELb1ELb0ELb0EEENS1_21CollectiveEpilogueFwdINS6_IJSA_SC_SB_EEES9_SE_SG_Li384ELb0ELb1ELb0ELb0EEENS1_29StaticPersistentTileSchedulerILb0EEEEEEEEEvNT_6ParamsE)
        /*0584*/ 	.word	0x00000000


	//----- nvinfo : EIATTR_MIN_STACK_SIZE
	.align		4
.L_246:
        /*0588*/ 	.byte	0x04, 0x12
        /*058a*/ 	.short	(.L_248 - .L_247)
	.align		4
.L_247:
        /*058c*/ 	.word	index@(_ZN7cutlass13device_kernelIN5flash11enable_sm90INS1_16FlashAttnFwdSm90INS1_25CollectiveMainloopFwdSm90ILi2EN4cute5tupleIJNS5_1CILi1EEES8_S8_EEENS6_IJNS7_ILi192EEENS7_ILi128EEENS7_ILi96EEEEEELi96ENS_10bfloat16_tEfNS_4arch4Sm90ELb0ELb0ELb0ELb1ELb1ELb0ELb0ELb0ELb1ELb1ELb0ELb0EEENS1_21CollectiveEpilogueFwdINS6_IJSA_SC_SB_EEES9_SE_SG_Li384ELb1ELb1ELb0ELb0EEENS1_36VarlenDynamicPersistentTileSchedulerILi192ELi128ELi384ELi128ELb0ELb1ELb1ELb0ELb1ELb1EEEEEEEEEvNT_6ParamsE)
        /*0590*/ 	.word	0x00000000


	//----- nvinfo : EIATTR_MIN_STACK_SIZE
	.align		4
.L_248:
        /*0594*/ 	.byte	0x04, 0x12
        /*0596*/ 	.short	(.L_250 - .L_249)
	.align		4
.L_249:
        /*0598*/ 	.word	index@(_ZN7cutlass13device_kernelIN5flash11enable_sm90INS1_16FlashAttnFwdSm90INS1_25CollectiveMainloopFwdSm90ILi2EN4cute5tupleIJNS5_1CILi1EEES8_S8_EEENS6_IJNS7_ILi192EEENS7_ILi128EEENS7_ILi96EEEEEELi96ENS_10bfloat16_tEfNS_4arch4Sm90ELb0ELb0ELb0ELb1ELb1ELb1ELb0ELb0ELb1ELb1ELb0ELb0EEENS1_21CollectiveEpilogueFwdINS6_IJSA_SC_SB_EEES9_SE_SG_Li384ELb1ELb1ELb0ELb0EEENS1_36VarlenDynamicPersistentTileSchedulerILi192ELi128ELi384ELi128ELb0ELb1ELb1ELb0ELb1ELb1EEEEEEEEEvNT_6ParamsE)
        /*059c*/ 	.word	0x00000000


	//----- nvinfo : EIATTR_MIN_STACK_SIZE
	.align		4
.L_250:
        /*05a0*/ 	.byte	0x04, 0x12
        /*05a2*/ 	.short	(.L_252 - .L_251)
	.align		4
.L_251:
        /*05a4*/ 	.word	index@(_ZN7cutlass13device_kernelIN5flash11enable_sm90INS1_16FlashAttnFwdSm90INS1_25CollectiveMainloopFwdSm90ILi2EN4cute5tupleIJNS5_1CILi1EEES8_S8_EEENS6_IJNS7_ILi192EEENS7_ILi128EEENS7_ILi96EEEEEELi96ENS_10bfloat16_tEfNS_4arch4Sm90ELb0ELb1ELb0ELb0ELb1ELb0ELb0ELb0ELb1ELb1ELb0ELb0EEENS1_21CollectiveEpilogueFwdINS6_IJSA_SC_SB_EEES9_SE_SG_Li384ELb0ELb1ELb0ELb0EEENS1_30DynamicPersistentTileSchedulerILi384ELi128ELb0ELb1ELb1EEEEEEEEEvNT_6ParamsE)
        /*05a8*/ 	.word	0x00000000


	//----- nvinfo : EIATTR_MIN_STACK_SIZE
	.align		4
.L_252:
        /*05ac*/ 	.byte	0x04, 0x12
        /*05ae*/ 	.short	(.L_254 - .L_253)
	.align		4
.L_253:
        /*05b0*/ 	.word	index@(_ZN7cutlass13device_kernelIN5flash11enable_sm90INS1_16FlashAttnFwdSm90INS1_25CollectiveMainloopFwdSm90ILi2EN4cute5tupleIJNS5_1CILi1EEES8_S8_EEENS6_IJNS7_ILi192EEENS7_ILi128EEENS7_ILi96EEEEEELi96ENS_10bfloat16_tEfNS_4arch4Sm90ELb0ELb1ELb0ELb1ELb1ELb0ELb0ELb0ELb1ELb1ELb0ELb0EEENS1_21CollectiveEpilogueFwdINS6_IJSA_SC_SB_EEES9_SE_SG_Li384ELb1ELb1ELb0ELb0EEENS1_36VarlenDynamicPersistentTileSchedulerILi192ELi128ELi384ELi128ELb0ELb1ELb1ELb1ELb0ELb1EEEEEEEEEvNT_6ParamsE)
        /*05b4*/ 	.word	0x00000000


	//----- nvinfo : EIATTR_MIN_STACK_SIZE
	.align		4
.L_254:
        /*05b8*/ 	.byte	0x04, 0x12
        /*05ba*/ 	.short	(.L_256 - .L_255)
	.align		4
.L_255:
        /*05bc*/ 	.word	index@(_ZN7cutlass13device_kernelIN5flash11enable_sm90INS1_16FlashAttnFwdSm90INS1_25CollectiveMainloopFwdSm90ILi2EN4cute5tupleIJNS5_1CILi1EEES8_S8_EEENS6_IJNS7_ILi192EEENS7_ILi128EEENS7_ILi96EEEEEELi96ENS_10bfloat16_tEfNS_4arch4Sm90ELb0ELb1ELb0ELb1ELb1ELb1ELb0ELb0ELb1ELb1ELb0ELb0EEENS1_21CollectiveEpilogueFwdINS6_IJSA_SC_SB_EEES9_SE_SG_Li384ELb1ELb1ELb0ELb0EEENS1_36VarlenDynamicPersistentTileSchedulerILi192ELi128ELi384ELi128ELb0ELb1ELb1ELb1ELb0ELb1EEEEEEEEEvNT_6ParamsE)
        /*05c0*/ 	.word	0x00000000


	//----- nvinfo : EIATTR_MIN_STACK_SIZE
	.align		4
.L_256:
        /*05c4*/ 	.byte	0x04, 0x12
        /*05c6*/ 	.short	(.L_258 - .L_257)
	.align		4
.L_257:
        /*05c8*/ 	.word	index@(_ZN7cutlass13device_kernelIN5flash11enable_sm90INS1_16FlashAttnFwdSm90INS1_25CollectiveMainloopFwdSm90ILi2EN4cute5tupleIJNS5_1CILi1EEES8_S8_EEENS6_IJNS7_ILi192EEENS7_ILi128EEENS7_ILi96EEEEEELi96ENS_10bfloat16_tEfNS_4arch4Sm90ELb1ELb0ELb0ELb0ELb1ELb0ELb0ELb0ELb1ELb1ELb0ELb0EEENS1_21CollectiveEpilogueFwdINS6_IJSA_SC_SB_EEES9_SE_SG_Li384ELb0ELb1ELb0ELb0EEENS1_30DynamicPersistentTileSchedulerILi384ELi128ELb0ELb1ELb1EEEEEEEEEvNT_6ParamsE)
        /*05cc*/ 	.word	0x00000000


	//----- nvinfo : EIATTR_MIN_STACK_SIZE
	.align		4
.L_258:
        /*05d0*/ 	.byte	0x04, 0x12
        /*05d2*/ 	.short	(.L_260 - .L_259)
	.align		4
.L_259:
        /*05d4*/ 	.word	index@(_ZN7cutlass13device_kernelIN5flash11enable_sm90INS1_16FlashAttnFwdSm90INS1_25CollectiveMainloopFwdSm90ILi2EN4cute5tupleIJNS5_1CILi1EEES8_S8_EEENS6_IJNS7_ILi192EEENS7_ILi128EEENS7_ILi96EEEEEELi96ENS_10bfloat16_tEfNS_4arch4Sm90ELb1ELb0ELb0ELb1ELb1ELb0ELb0ELb0ELb1ELb1ELb0ELb0EEENS1_21CollectiveEpilogueFwdINS6_IJSA_SC_SB_EEES9_SE_SG_Li384ELb1ELb1ELb0ELb0EEENS1_36VarlenDynamicPersistentTileSchedulerILi192ELi128ELi384ELi128ELb0ELb1ELb1ELb1ELb1ELb1EEEEEEEEEvNT_6ParamsE)
        /*05d8*/ 	.word	0x00000000


	//----- nvinfo : EIATTR_MIN_STACK_SIZE
	.align		4
.L_260:
        /*05dc*/ 	.byte	0x04, 0x12
        /*05de*/ 	.short	(.L_262 - .L_261)
	.align		4
.L_261:
        /*05e0*/ 	.word	index@(_ZN7cutlass13device_kernelIN5flash11enable_sm90INS1_16FlashAttnFwdSm90INS1_25CollectiveMainloopFwdSm90ILi2EN4cute5tupleIJNS5_1CILi1EEES8_S8_EEENS6_IJNS7_ILi192EEENS7_ILi128EEENS7_ILi96EEEEEELi96ENS_10bfloat16_tEfNS_4arch4Sm90ELb1ELb0ELb0ELb1ELb1ELb1ELb0ELb0ELb1ELb1ELb0ELb0EEENS1_21CollectiveEpilogueFwdINS6_IJSA_SC_SB_EEES9_SE_SG_Li384ELb1ELb1ELb0ELb0EEENS1_36VarlenDynamicPersistentTileSchedulerILi192ELi128ELi384ELi128ELb0ELb1ELb1ELb1ELb1ELb1EEEEEEEEEvNT_6ParamsE)
        /*05e4*/ 	.word	0x00000000


	//----- nvinfo : EIATTR_MIN_STACK_SIZE
	.align		4
.L_262:
        /*05e8*/ 	.byte	0x04, 0x12
        /*05ea*/ 	.short	(.L_264 - .L_263)
	.align		4
.L_263:
        /*05ec*/ 	.word	index@(_ZN7cutlass13device_kernelIN5flash11enable_sm90INS1_16FlashAttnFwdSm90INS1_25CollectiveMainloopFwdSm90ILi2EN4cute5tupleIJNS5_1CILi1EEES8_S8_EEENS6_IJNS7_ILi192EEENS7_ILi128EEENS7_ILi64EEEEEELi64ENS_10bfloat16_tEfNS_4arch4Sm90ELb0ELb0ELb0ELb0ELb1ELb0ELb0ELb1ELb1ELb1ELb0ELb0EEENS1_21CollectiveEpilogueFwdINS6_IJSA_SC_SB_EEES9_SE_SG_Li384ELb0ELb1ELb0ELb0EEENS1_29StaticPersistentTileSchedulerILb0EEEEEEEEEvNT_6ParamsE)
        /*05f0*/ 	.word	0x00000000


	//----- nvinfo : EIATTR_MIN_STACK_SIZE
	.align		4
.L_264:
        /*05f4*/ 	.byte	0x04, 0x12
        /*05f6*/ 	.short	(.L_266 - .L_265)
	.align		4
.L_265:
        /*05f8*/ 	.word	index@(_ZN7cutlass13device_kernelIN5flash11enable_sm90INS1_16FlashAttnFwdSm90INS1_25CollectiveMainloopFwdSm90ILi2EN4cute5tupleIJNS5_1CILi1EEES8_S8_EEENS6_IJNS7_ILi192EEENS7_ILi128EEENS7_ILi64EEEEEELi64ENS_10bfloat16_tEfNS_4arch4Sm90ELb0ELb0ELb0ELb1ELb1ELb0ELb0ELb1ELb1ELb1ELb0ELb0EEENS1_21CollectiveEpilogueFwdINS6_IJSA_SC_SB_EEES9_SE_SG_Li384ELb1ELb1ELb0ELb0EEENS1_36VarlenDynamicPersistentTileSchedulerILi192ELi128ELi384ELi128ELb0ELb1ELb1ELb0ELb1ELb1EEEEEEEEEvNT_6ParamsE)
        /*05fc*/ 	.word	0x00000000


	//----- nvinfo : EIATTR_MIN_STACK_SIZE
	.align		4
.L_266:
        /*0600*/ 	.byte	0x04, 0x12
        /*0602*/ 	.short	(.L_268 - .L_267)
	.align		4
.L_267:
        /*0604*/ 	.word	index@(_ZN7cutlass13device_kernelIN5flash11enable_sm90INS1_16FlashAttnFwdSm90INS1_25CollectiveMainloopFwdSm90ILi2EN4cute5tupleIJNS5_1CILi1EEES8_S8_EEENS6_IJNS7_ILi192EEENS7_ILi128EEENS7_ILi64EEEEEELi64ENS_10bfloat16_tEfNS_4arch4Sm90ELb0ELb0ELb0ELb1ELb1ELb1ELb0ELb1ELb1ELb1ELb0ELb0EEENS1_21CollectiveEpilogueFwdINS6_IJSA_SC_SB_EEES9_SE_SG_Li384ELb1ELb1ELb0ELb0EEENS1_36VarlenDynamicPersistentTileSchedulerILi192ELi128ELi384ELi128ELb0ELb1ELb1ELb0ELb1ELb1EEEEEEEEEvNT_6ParamsE)
        /*0608*/ 	.word	0x00000000


	//----- nvinfo : EIATTR_MIN_STACK_SIZE
	.align		4
.L_268:
        /*060c*/ 	.byte	0x04, 0x12
        /*060e*/ 	.short	(.L_270 - .L_269)
	.align		4
.L_269:
        /*0610*/ 	.word	index@(_ZN7cutlass13device_kernelIN5flash11enable_sm90INS1_16FlashAttnFwdSm90INS1_25CollectiveMainloopFwdSm90ILi2EN4cute5tupleIJNS5_1CILi1EEES8_S8_EEENS6_IJNS7_ILi192EEENS7_ILi128EEENS7_ILi64EEEEEELi64ENS_10bfloat16_tEfNS_4arch4Sm90ELb0ELb1ELb0ELb0ELb1ELb0ELb0ELb1ELb1ELb1ELb0ELb0EEENS1_21CollectiveEpilogueFwdINS6_IJSA_SC_SB_EEES9_SE_SG_Li384ELb0ELb1ELb0ELb0EEENS1_30DynamicPersistentTileSchedulerILi384ELi128ELb0ELb1ELb1EEEEEEEEEvNT_6ParamsE)
        /*0614*/ 	.word	0x00000000


	//----- nvinfo : EIATTR_MIN_STACK_SIZE
	.align		4
.L_270:
        /*0618*/ 	.byte	0x04, 0x12
        /*061a*/ 	.short	(.L_272 - .L_271)
	.align		4
.L_271:
        /*061c*/ 	.word	index@(_ZN7cutlass13device_kernelIN5flash11enable_sm90INS1_16FlashAttnFwdSm90INS1_25CollectiveMainloopFwdSm90ILi2EN4cute5tupleIJNS5_1CILi1EEES8_S8_EEENS6_IJNS7_ILi192EEENS7_ILi128EEENS7_ILi64EEEEEELi64ENS_10bfloat16_tEfNS_4arch4Sm90ELb0ELb1ELb0ELb1ELb1ELb0ELb0ELb1ELb1ELb1ELb0ELb0EEENS1_21CollectiveEpilogueFwdINS6_IJSA_SC_SB_EEES9_SE_SG_Li384ELb1ELb1ELb0ELb0EEENS1_36VarlenDynamicPersistentTileSchedulerILi192ELi128ELi384ELi128ELb0ELb1ELb1ELb1ELb0ELb1EEEEEEEEEvNT_6ParamsE)
        /*0620*/ 	.word	0x00000000


	//----- nvinfo : EIATTR_MIN_STACK_SIZE
	.align		4
.L_272:
        /*0624*/ 	.byte	0x04, 0x12
        /*0626*/ 	.short	(.L_274 - .L_273)
	.align		4
.L_273:
        /*0628*/ 	.word	index@(_ZN7cutlass13device_kernelIN5flash11enable_sm90INS1_16FlashAttnFwdSm90INS1_25CollectiveMainloopFwdSm90ILi2EN4cute5tupleIJNS5_1CILi1EEES8_S8_EEENS6_IJNS7_ILi192EEENS7_ILi128EEENS7_ILi64EEEEEELi64ENS_10bfloat16_tEfNS_4arch4Sm90ELb0ELb1ELb0ELb1ELb1ELb1ELb0ELb1ELb1ELb1ELb0ELb0EEENS1_21CollectiveEpilogueFwdINS6_IJSA_SC_SB_EEES9_SE_SG_Li384ELb1ELb1ELb0ELb0EEENS1_36VarlenDynamicPersistentTileSchedulerILi192ELi128ELi384ELi128ELb0ELb1ELb1ELb1ELb0ELb1EEEEEEEEEvNT_6ParamsE)
        /*062c*/ 	.word	0x00000000


	//----- nvinfo : EIATTR_MIN_STACK_SIZE
	.align		4
.L_274:
        /*0630*/ 	.byte	0x04, 0x12
        /*0632*/ 	.short	(.L_276 - .L_275)
	.align		4
.L_275:
        /*0634*/ 	.word	index@(_ZN7cutlass13device_kernelIN5flash11enable_sm90INS1_16FlashAttnFwdSm90INS1_25CollectiveMainloopFwdSm90ILi2EN4cute5tupleIJNS5_1CILi1EEES8_S8_EEENS6_IJNS7_ILi192EEENS7_ILi128EEENS7_ILi64EEEEEELi64ENS_10bfloat16_tEfNS_4arch4Sm90ELb1ELb0ELb0ELb0ELb1ELb0ELb0ELb1ELb1ELb1ELb0ELb0EEENS1_21CollectiveEpilogueFwdINS6_IJSA_SC_SB_EEES9_SE_SG_Li384ELb0ELb1ELb0ELb0EEENS1_30DynamicPersistentTileSchedulerILi384ELi128ELb0ELb1ELb1EEEEEEEEEvNT_6ParamsE)
        /*0638*/ 	.word	0x00000000


	//----- nvinfo : EIATTR_MIN_STACK_SIZE
	.align		4
.L_276:
        /*063c*/ 	.byte	0x04, 0x12
        /*063e*/ 	.short	(.L_278 - .L_277)
	.align		4
.L_277:
        /*0640*/ 	.word	index@(_ZN7cutlass13device_kernelIN5flash11enable_sm90INS1_16FlashAttnFwdSm90INS1_25CollectiveMainloopFwdSm90ILi2EN4cute5tupleIJNS5_1CILi1EEES8_S8_EEENS6_IJNS7_ILi192EEENS7_ILi128EEENS7_ILi64EEEEEELi64ENS_10bfloat16_tEfNS_4arch4Sm90ELb1ELb0ELb0ELb1ELb1ELb0ELb0ELb1ELb1ELb1ELb0ELb0EEENS1_21CollectiveEpilogueFwdINS6_IJSA_SC_SB_EEES9_SE_SG_Li384ELb1ELb1ELb0ELb0EEENS1_36VarlenDynamicPersistentTileSchedulerILi192ELi128ELi384ELi128ELb0ELb1ELb1ELb1ELb1ELb1EEEEEEEEEvNT_6ParamsE)
        /*0644*/ 	.word	0x00000000


	//----- nvinfo : EIATTR_MIN_STACK_SIZE
	.align		4
.L_278:
        /*0648*/ 	.byte	0x04, 0x12
        /*064a*/ 	.short	(.L_280 - .L_279)
	.align		4
.L_279:
        /*064c*/ 	.word	index@(_ZN7cutlass13device_kernelIN5flash11enable_sm90INS1_16FlashAttnFwdSm90INS1_25CollectiveMainloopFwdSm90ILi2EN4cute5tupleIJNS5_1CILi1EEES8_S8_EEENS6_IJNS7_ILi192EEENS7_ILi128EEENS7_ILi64EEEEEELi64ENS_10bfloat16_tEfNS_4arch4Sm90ELb1ELb0ELb0ELb1ELb1ELb1ELb0ELb1ELb1ELb1ELb0ELb0EEENS1_21CollectiveEpilogueFwdINS6_IJSA_SC_SB_EEES9_SE_SG_Li384ELb1ELb1ELb0ELb0EEENS1_36VarlenDynamicPersistentTileSchedulerILi192ELi128ELi384ELi128ELb0ELb1ELb1ELb1ELb1ELb1EEEEEEEEEvNT_6ParamsE)
        /*0650*/ 	.word	0x00000000
.L_280:


//--------------------- .nv.compat                --------------------------
	.section	.nv.compat,"",@"SHT_CUDA_COMPAT_INFO"
	.align	4
        /*0000*/ 	.byte	0x02, 0x09, 0x01, 0x00, 0x02, 0x02, 0x01, 0x00, 0x02, 0x05, 0x05, 0x00, 0x03, 0x07, 0x01, 0x01
        /*0010*/ 	.byte	0x02, 0x03, 0x00, 0x00, 0x02, 0x06, 0x01, 0x00, 0x04, 0x0b, 0x08, 0x00, 0x09, 0x00, 0x00, 0x00
        /*0020*/ 	.byte	0x00, 0x00, 0x00, 0x00


//--------------------- .nv.info._ZN7cutlass13device_kernelIN5flash11enable_sm90INS1_16FlashAttnFwdSm90INS1_25CollectiveMainloopFwdSm90ILi2EN4cute5tupleIJNS5_1CILi1EEES8_S8_EEENS6_IJNS7_ILi128EEENS7_ILi80EEENS7_ILi256EEEEEELi256ENS_10bfloat16_tEfNS_4arch4Sm90ELb0ELb0ELb0ELb0ELb1ELb0ELb0ELb1ELb1ELb1ELb0ELb0EEENS1_21CollectiveEpilogueFwdINS6_IJSA_SC_SB_EEES9_SE_SG_Li256ELb0ELb1ELb0ELb0EEENS1_29StaticPersistentTileSchedulerILb0EEEEEEEEEvNT_6ParamsE --------------------------
	.section	.nv.info._ZN7cutlass13device_kernelIN5flash11enable_sm90INS1_16FlashAttnFwdSm90INS1_25CollectiveMainloopFwdSm90ILi2EN4cute5tupleIJNS5_1CILi1EEES8_S8_EEENS6_IJNS7_ILi128EEENS7_ILi80EEENS7_ILi256EEEEEELi256ENS_10bfloat16_tEfNS_4arch4Sm90ELb0ELb0ELb0ELb0ELb1ELb0ELb0ELb1ELb1ELb1ELb0ELb0EEENS1_21CollectiveEpilogueFwdINS6_IJSA_SC_SB_EEES9_SE_SG_Li256ELb0ELb1ELb0ELb0EEENS1_29StaticPersistentTileSchedulerILb0EEEEEEEEEvNT_6ParamsE,"",@"SHT_CUDA_INFO"
	.sectionflags	@""
	.align	4


	//----- nvinfo : EIATTR_CUDA_API_VERSION
	.align		4
        /*0000*/ 	.byte	0x04, 0x37
        /*0002*/ 	.short	(.L_282 - .L_281)
.L_281:
        /*0004*/ 	.word	0x00000082


	//----- nvinfo : EIATTR_KPARAM_INFO
	.align		4
.L_282:
        /*0008*/ 	.byte	0x04, 0x17
        /*000a*/ 	.short	(.L_284 - .L_283)
.L_283:
        /*000c*/ 	.word	0x00000000
        /*0010*/ 	.short	0x0000
        /*0012*/ 	.short	0x0000
        /*0014*/ 	.byte	0x00, 0xf0, 0x01, 0x28


	//----- nvinfo : EIATTR_SPARSE_MMA_MASK
	.align		4
.L_284:
        /*0018*/ 	.byte	0x03, 0x50
        /*001a*/ 	.short	0x0000


	//----- nvinfo : EIATTR_MAXREG_COUNT
	.align		4
        /*001c*/ 	.byte	0x03, 0x1b
        /*001e*/ 	.short	0x00a8


	//----- nvinfo : EIATTR_MERCURY_ISA_VERSION
	.align		4
        /*0020*/ 	.byte	0x03, 0x5f
        /*0022*/ 	.short	0x0101


	//----- nvinfo : EIATTR_VRC_CTA_INIT_COUNT
	.align		4
        /*0024*/ 	.byte	0x02, 0x4a
	.zero		1
	.zero		1


	//----- nvinfo : EIATTR_EXIT_INSTR_OFFSETS
	.align		4
        /*0028*/ 	.byte	0x04, 0x1c
        /*002a*/ 	.short	(.L_286 - .L_285)


	//   ....[0]....
.L_285:
        /*002c*/ 	.word	0x00000010


	//----- nvinfo : EIATTR_MAX_THREADS
	.align		4
.L_286:
        /*0030*/ 	.byte	0x04, 0x05
        /*0032*/ 	.short	(.L_288 - .L_287)
.L_287:
        /*0034*/ 	.word	0x00000180
        /*0038*/ 	.word	0x00000001
        /*003c*/ 	.word	0x00000001


	//----- nvinfo : EIATTR_CBANK_PARAM_SIZE
	.align		4
.L_288:
        /*0040*/ 	.byte	0x03, 0x19
        /*0042*/ 	.short	0x0a00


	//----- nvinfo : EIATTR_PARAM_CBANK
	.align		4
        /*0044*/ 	.byte	0x04, 0x0a
        /*0046*/ 	.short	(.L_290 - .L_289)
	.align		4
.L_289:
        /*0048*/ 	.word	index@(.nv.constant0._ZN7cutlass13device_kernelIN5flash11enable_sm90INS1_16FlashAttnFwdSm90INS1_25CollectiveMainloopFwdSm90ILi2EN4cute5tupleIJNS5_1CILi1EEES8_S8_EEENS6_IJNS7_ILi128EEENS7_ILi80EEENS7_ILi256EEEEEELi256ENS_10bfloat16_tEfNS_4arch4Sm90ELb0ELb0ELb0ELb0ELb1ELb0ELb0ELb1ELb1ELb1ELb0ELb0EEENS1_21CollectiveEpilogueFwdINS6_IJSA_SC_SB_EEES9_SE_SG_Li256ELb0ELb1ELb0ELb0EEENS1_29StaticPersistentTileSchedulerILb0EEEEEEEEEvNT_6ParamsE)
        /*004c*/ 	.short	0x0380
        /*004e*/ 	.short	0x0a00


	//----- nvinfo : EIATTR_SW_WAR
	.align		4
.L_290:
        /*0050*/ 	.byte	0x04, 0x36
        /*0052*/ 	.short	(.L_292 - .L_291)
.L_291:
        /*0054*/ 	.word	0x00000008
.L_292:


//--------------------- .nv.info._ZN7cutlass13device_kernelIN5flash11enable_sm90INS1_16FlashAttnFwdSm90INS1_25CollectiveMainloopFwdSm90ILi2EN4cute5tupleIJNS5_1CILi1EEES8_S8_EEENS6_IJNS7_ILi128EEENS7_ILi80EEENS7_ILi256EEEEEELi256ENS_10bfloat16_tEfNS_4arch4Sm90ELb0ELb0ELb0ELb1ELb1ELb0ELb0ELb1ELb1ELb1ELb0ELb0EEENS1_21CollectiveEpilogueFwdINS6_IJSA_SC_SB_EEES9_SE_SG_Li256ELb1ELb1ELb0ELb0EEENS1_36VarlenDynamicPersistentTileSchedulerILi128ELi80ELi256ELi128ELb0ELb1ELb1ELb0ELb1ELb1EEEEEEEEEvNT_6ParamsE --------------------------
	.section	.nv.info._ZN7cutlass13device_kernelIN5flash11enable_sm90INS1_16FlashAttnFwdSm90INS1_25CollectiveMainloopFwdSm90ILi2EN4cute5tupleIJNS5_1CILi1EEES8_S8_EEENS6_IJNS7_ILi128EEENS7_ILi80EEENS7_ILi256EEEEEELi256ENS_10bfloat16_tEfNS_4arch4Sm90ELb0ELb0ELb0ELb1ELb1ELb0ELb0ELb1ELb1ELb1ELb0ELb0EEENS1_21CollectiveEpilogueFwdINS6_IJSA_SC_SB_EEES9_SE_SG_Li256ELb1ELb1ELb0ELb0EEENS1_36VarlenDynamicPersistentTileSchedulerILi128ELi80ELi256ELi128ELb0ELb1ELb1ELb0ELb1ELb1EEEEEEEEEvNT_6ParamsE,"",@"SHT_CUDA_INFO"
	.sectionflags	@""
	.align	4


	//----- nvinfo : EIATTR_CUDA_API_VERSION
	.align		4
        /*0000*/ 	.byte	0x04, 0x37
        /*0002*/ 	.short	(.L_294 - .L_293)
.L_293:
        /*0004*/ 	.word	0x00000082


	//----- nvinfo : EIATTR_KPARAM_INFO
	.align		4
.L_294:
        /*0008*/ 	.byte	0x04, 0x17
        /*000a*/ 	.short	(.L_296 - .L_295)
.L_295:
        /*000c*/ 	.word	0x00000000
        /*0010*/ 	.short	0x0000
        /*0012*/ 	.short	0x0000
        /*0014*/ 	.byte	0x00, 0xf0, 0x01, 0x2a


	//----- nvinfo : EIATTR_SPARSE_MMA_MASK
	.align		4
.L_296:
        /*0018*/ 	.byte	0x03, 0x50
        /*001a*/ 	.short	0x0000


	//----- nvinfo : EIATTR_MAXREG_COUNT
	.align		4
        /*001c*/ 	.byte	0x03, 0x1b
        /*001e*/ 	.short	0x00a8


	//----- nvinfo : EIATTR_MERCURY_ISA_VERSION
	.align		4
        /*0020*/ 	.byte	0x03, 0x5f
        /*0022*/ 	.short	0x0101


	//----- nvinfo : EIATTR_VRC_CTA_INIT_COUNT
	.align		4
        /*0024*/ 	.byte	0x02, 0x4a
	.zero		1
	.zero		1


	//----- nvinfo : EIATTR_EXIT_INSTR_OFFSETS
	.align		4
        /*0028*/ 	.byte	0x04, 0x1c
        /*002a*/ 	.short	(.L_298 - .L_297)


	//   ....[0]....
.L_297:
        /*002c*/ 	.word	0x00000010


	//----- nvinfo : EIATTR_MAX_THREADS
	.align		4
.L_298:
        /*0030*/ 	.byte	0x04, 0x05
        /*0032*/ 	.short	(.L_300 - .L_299)
.L_299:
        /*0034*/ 	.word	0x00000180
        /*0038*/ 	.word	0x00000001
        /*003c*/ 	.word	0x00000001


	//----- nvinfo : EIATTR_CBANK_PARAM_SIZE
	.align		4
.L_300:
        /*0040*/ 	.byte	0x03, 0x19
        /*0042*/ 	.short	0x0a80


	//----- nvinfo : EIATTR_PARAM_CBANK
	.align		4
        /*0044*/ 	.byte	0x04, 0x0a
        /*0046*/ 	.short	(.L_302 - .L_301)
	.align		4
.L_301:
        /*0048*/ 	.word	index@(.nv.constant0._ZN7cutlass13device_kernelIN5flash11enable_sm90INS1_16FlashAttnFwdSm90INS1_25CollectiveMainloopFwdSm90ILi2EN4cute5tupleIJNS5_1CILi1EEES8_S8_EEENS6_IJNS7_ILi128EEENS7_ILi80EEENS7_ILi256EEEEEELi256ENS_10bfloat16_tEfNS_4arch4Sm90ELb0ELb0ELb0ELb1ELb1ELb0ELb0ELb1ELb1ELb1ELb0ELb0EEENS1_21CollectiveEpilogueFwdINS6_IJSA_SC_SB_EEES9_SE_SG_Li256ELb1ELb1ELb0ELb0EEENS1_36VarlenDynamicPersistentTileSchedulerILi128ELi80ELi256ELi128ELb0ELb1ELb1ELb0ELb1ELb1EEEEEEEEEvNT_6ParamsE)
        /*004c*/ 	.short	0x0380
        /*004e*/ 	.short	0x0a80


	//----- nvinfo : EIATTR_SW_WAR
	.align		4
.L_302:
        /*0050*/ 	.byte	0x04, 0x36
        /*0052*/ 	.short	(.L_304 - .L_303)
.L_303:
        /*0054*/ 	.word	0x00000008
.L_304:


//--------------------- .nv.info._ZN7cutlass13device_kernelIN5flash11enable_sm90INS1_16FlashAttnFwdSm90INS1_25CollectiveMainloopFwdSm90ILi2EN4cute5tupleIJNS5_1CILi1EEES8_S8_EEENS6_IJNS7_ILi128EEENS7_ILi80EEENS7_ILi256EEEEEELi256ENS_10bfloat16_tEfNS_4arch4Sm90ELb0ELb0ELb0ELb1ELb1ELb1ELb0ELb1ELb1ELb1ELb0ELb0EEENS1_21CollectiveEpilogueFwdINS6_IJSA_SC_SB_EEES9_SE_SG_Li256ELb1ELb1ELb0ELb0EEENS1_36VarlenDynamicPersistentTileSchedulerILi128ELi80ELi256ELi128ELb0ELb1ELb1ELb0ELb1ELb1EEEEEEEEEvNT_6ParamsE --------------------------
	.section	.nv.info._ZN7cutlass13device_kernelIN5flash11enable_sm90INS1_16FlashAttnFwdSm90INS1_25CollectiveMainloopFwdSm90ILi2EN4cute5tupleIJNS5_1CILi1EEES8_S8_EEENS6_IJNS7_ILi128EEENS7_ILi80EEENS7_ILi256EEEEEELi256ENS_10bfloat16_tEfNS_4arch4Sm90ELb0ELb0ELb0ELb1ELb1ELb1ELb0ELb1ELb1ELb1ELb0ELb0EEENS1_21CollectiveEpilogueFwdINS6_IJSA_SC_SB_EEES9_SE_SG_Li256ELb1ELb1ELb0ELb0EEENS1_36VarlenDynamicPersistentTileSchedulerILi128ELi80ELi256ELi128ELb0ELb1ELb1ELb0ELb1ELb1EEEEEEEEEvNT_6ParamsE,"",@"SHT_CUDA_INFO"
	.sectionflags	@""
	.align	4


	//----- nvinfo : EIATTR_CUDA_API_VERSION
	.align		4
        /*0000*/ 	.byte	0x04, 0x37
        /*0002*/ 	.short	(.L_306 - .L_305)
.L_305:
        /*0004*/ 	.word	0x00000082


	//----- nvinfo : EIATTR_KPARAM_INFO
	.align		4
.L_306:
        /*0008*/ 	.byte	0x04, 0x17
        /*000a*/ 	.short	(.L_308 - .L_307)
.L_307:
        /*000c*/ 	.word	0x00000000
        /*0010*/ 	.short	0x0000
        /*0012*/ 	.short	0x0000
        /*0014*/ 	.byte	0x00, 0xf0, 0x01, 0x2a


	//----- nvinfo : EIATTR_SPARSE_MMA_MASK
	.align		4
.L_308:
        /*0018*/ 	.byte	0x03, 0x50
        /*001a*/ 	.short	0x0000


	//----- nvinfo : EIATTR_MAXREG_COUNT
	.align		4
        /*001c*/ 	.byte	0x03, 0x1b
        /*001e*/ 	.short	0x00a8


	//----- nvinfo : EIATTR_MERCURY_ISA_VERSION
	.align		4
        /*0020*/ 	.byte	0x03, 0x5f
        /*0022*/ 	.short	0x0101


	//----- nvinfo : EIATTR_VRC_CTA_INIT_COUNT
	.align		4
        /*0024*/ 	.byte	0x02, 0x4a
	.zero		1
	.zero		1


	//----- nvinfo : EIATTR_EXIT_INSTR_OFFSETS
	.align		4
        /*0028*/ 	.byte	0x04, 0x1c
        /*002a*/ 	.short	(.L_310 - .L_309)


	//   ....[0]....
.L_309:
        /*002c*/ 	.word	0x00000010


	//----- nvinfo : EIATTR_MAX_THREADS
	.align		4
.L_310:
        /*0030*/ 	.byte	0x04, 0x05
        /*0032*/ 	.short	(.L_312 - .L_311)
.L_311:
        /*0034*/ 	.word	0x00000180
        /*0038*/ 	.word	0x00000001
        /*003c*/ 	.word	0x00000001


	//----- nvinfo : EIATTR_CBANK_PARAM_SIZE
	.align		4
.L_312:
        /*0040*/ 	.byte	0x03, 0x19
        /*0042*/ 	.short	0x0a80


	//----- nvinfo : EIATTR_PARAM_CBANK
	.align		4
        /*0044*/ 	.byte	0x04, 0x0a
        /*0046*/ 	.short	(.L_314 - .L_313)
	.align		4
.L_313:
        /*0048*/ 	.word	index@(.nv.constant0._ZN7cutlass13device_kernelIN5flash11enable_sm90INS1_16FlashAttnFwdSm90INS1_25CollectiveMainloopFwdSm90ILi2EN4cute5tupleIJNS5_1CILi1EEES8_S8_EEENS6_IJNS7_ILi128EEENS7_ILi80EEENS7_ILi256EEEEEELi256ENS_10bfloat16_tEfNS_4arch4Sm90ELb0ELb0ELb0ELb1ELb1ELb1ELb0ELb1ELb1ELb1ELb0ELb0EEENS1_21CollectiveEpilogueFwdINS6_IJSA_SC_SB_EEES9_SE_SG_Li256ELb1ELb1ELb0ELb0EEENS1_36VarlenDynamicPersistentTileSchedulerILi128ELi80ELi256ELi128ELb0ELb1ELb1ELb0ELb1ELb1EEEEEEEEEvNT_6ParamsE)
        /*004c*/ 	.short	0x0380
        /*004e*/ 	.short	0x0a80


	//----- nvinfo : EIATTR_SW_WAR
	.align		4
.L_314:
        /*0050*/ 	.byte	0x04, 0x36
        /*0052*/ 	.short	(.L_316 - .L_315)
.L_315:
        /*0054*/ 	.word	0x00000008
.L_316:


//--------------------- .nv.info._ZN7cutlass13device_kernelIN5flash11enable_sm90INS1_16FlashAttnFwdSm90INS1_25CollectiveMainloopFwdSm90ILi2EN4cute5tupleIJNS5_1CILi1EEES8_S8_EEENS6_IJNS7_ILi128EEENS7_ILi64EEENS7_ILi256EEEEEELi256ENS_10bfloat16_tEfNS_4arch4Sm90ELb0ELb1ELb0ELb0ELb1ELb0ELb0ELb1ELb1ELb1ELb0ELb0EEENS1_21CollectiveEpilogueFwdINS6_IJSA_SC_SB_EEES9_SE_SG_Li256ELb0ELb1ELb0ELb0EEENS1_30DynamicPersistentTileSchedulerILi256ELi128ELb0ELb1ELb1EEEEEEEEEvNT_6ParamsE --------------------------
	.section	.nv.info._ZN7cutlass13device_kernelIN5flash11enable_sm90INS1_16FlashAttnFwdSm90INS1_25CollectiveMainloopFwdSm90ILi2EN4cute5tupleIJNS5_1CILi1EEES8_S8_EEENS6_IJNS7_ILi128EEENS7_ILi64EEENS7_ILi256EEEEEELi256ENS_10bfloat16_tEfNS_4arch4Sm90ELb0ELb1ELb0ELb0ELb1ELb0ELb0ELb1ELb1ELb1ELb0ELb0EEENS1_21CollectiveEpilogueFwdINS6_IJSA_SC_SB_EEES9_SE_SG_Li256ELb0ELb1ELb0ELb0EEENS1_30DynamicPersistentTileSchedulerILi256ELi128ELb0ELb1ELb1EEEEEEEEEvNT_6ParamsE,"",@"SHT_CUDA_INFO"
	.sectionflags	@""
	.align	4


	//----- nvinfo : EIATTR_CUDA_API_VERSION
	.align		4
        /*0000*/ 	.byte	0x04, 0x37
        /*0002*/ 	.short	(.L_318 - .L_317)
.L_317:
        /*0004*/ 	.word	0x00000082


	//----- nvinfo : EIATTR_KPARAM_INFO
	.align		4
.L_318:
        /*0008*/ 	.byte	0x04, 0x17
        /*000a*/ 	.short	(.L_320 - .L_319)
.L_319:
        /*000c*/ 	.word	0x00000000
        /*0010*/ 	.short	0x0000
        /*0012*/ 	.short	0x0000
        /*0014*/ 	.byte	0x00, 0xf0, 0x01, 0x2a


	//----- nvinfo : EIATTR_SPARSE_MMA_MASK
	.align		4
.L_320:
        /*0018*/ 	.byte	0x03, 0x50
        /*001a*/ 	.short	0x0000


	//----- nvinfo : EIATTR_MAXREG_COUNT
	.align		4
        /*001c*/ 	.byte	0x03, 0x1b
        /*001e*/ 	.short	0x00a8


	//----- nvinfo : EIATTR_MERCURY_ISA_VERSION
	.align		4
        /*0020*/ 	.byte	0x03, 0x5f
        /*0022*/ 	.short	0x0101


	//----- nvinfo : EIATTR_VRC_CTA_INIT_COUNT
	.align		4
        /*0024*/ 	.byte	0x02, 0x4a
	.zero		1
	.zero		1


	//----- nvinfo : EIATTR_EXIT_INSTR_OFFSETS
	.align		4
        /*0028*/ 	.byte	0x04, 0x1c
        /*002a*/ 	.short	(.L_322 - .L_321)


	//   ....[0]....
.L_321:
        /*002c*/ 	.word	0x00000010


	//----- nvinfo : EIATTR_MAX_THREADS
	.align		4
.L_322:
        /*0030*/ 	.byte	0x04, 0x05
        /*0032*/ 	.short	(.L_324 - .L_323)
.L_323:
        /*0034*/ 	.word	0x00000180
        /*0038*/ 	.word	0x00000001
        /*003c*/ 	.word	0x00000001


	//----- nvinfo : EIATTR_CBANK_PARAM_SIZE
	.align		4
.L_324:
        /*0040*/ 	.byte	0x03, 0x19
        /*0042*/ 	.short	0x0a80


	//----- nvinfo : EIATTR_PARAM_CBANK
	.align		4
        /*0044*/ 	.byte	0x04, 0x0a
        /*0046*/ 	.short	(.L_326 - .L_325)
	.align		4
.L_325:
        /*0048*/ 	.word	index@(.nv.constant0._ZN7cutlass13device_kernelIN5flash11enable_sm90INS1_16FlashAttnFwdSm90INS1_25CollectiveMainloopFwdSm90ILi2EN4cute5tupleIJNS5_1CILi1EEES8_S8_EEENS6_IJNS7_ILi128EEENS7_ILi64EEENS7_ILi256EEEEEELi256ENS_10bfloat16_tEfNS_4arch4Sm90ELb0ELb1ELb0ELb0ELb1ELb0ELb0ELb1ELb1ELb1ELb0ELb0EEENS1_21CollectiveEpilogueFwdINS6_IJSA_SC_SB_EEES9_SE_SG_Li256ELb0ELb1ELb0ELb0EEENS1_30DynamicPersistentTileSchedulerILi256ELi128ELb0ELb1ELb1EEEEEEEEEvNT_6ParamsE)
        /*004c*/ 	.short	0x0380
        /*004e*/ 	.short	0x0a80


	//----- nvinfo : EIATTR_SW_WAR
	.align		4
.L_326:
        /*0050*/ 	.byte	0x04, 0x36
        /*0052*/ 	.short	(.L_328 - .L_327)
.L_327:
        /*0054*/ 	.word	0x00000008
.L_328:


//--------------------- .nv.info._ZN7cutlass13device_kernelIN5flash11enable_sm90INS1_16FlashAttnFwdSm90INS1_25CollectiveMainloopFwdSm90ILi2EN4cute5tupleIJNS5_1CILi1EEES8_S8_EEENS6_IJNS7_ILi128EEENS7_ILi64EEENS7_ILi256EEEEEELi256ENS_10bfloat16_tEfNS_4arch4Sm90ELb0ELb1ELb0ELb1ELb1ELb0ELb0ELb1ELb1ELb1ELb0ELb0EEENS1_21CollectiveEpilogueFwdINS6_IJSA_SC_SB_EEES9_SE_SG_Li256ELb1ELb1ELb0ELb0EEENS1_36VarlenDynamicPersistentTileSchedulerILi128ELi64ELi256ELi128ELb0ELb1ELb1ELb1ELb0ELb1EEEEEEEEEvNT_6ParamsE --------------------------
	.section	.nv.info._ZN7cutlass13device_kernelIN5flash11enable_sm90INS1_16FlashAttnFwdSm90INS1_25CollectiveMainloopFwdSm90ILi2EN4cute5tupleIJNS5_1CILi1EEES8_S8_EEENS6_IJNS7_ILi128EEENS7_ILi64EEENS7_ILi256EEEEEELi256ENS_10bfloat16_tEfNS_4arch4Sm90ELb0ELb1ELb0ELb1ELb1ELb0ELb0ELb1ELb1ELb1ELb0ELb0EEENS1_21CollectiveEpilogueFwdINS6_IJSA_SC_SB_EEES9_SE_SG_Li256ELb1ELb1ELb0ELb0EEENS1_36VarlenDynamicPersistentTileSchedulerILi128ELi64ELi256ELi128ELb0ELb1ELb1ELb1ELb0ELb1EEEEEEEEEvNT_6ParamsE,"",@"SHT_CUDA_INFO"
	.sectionflags	@""
	.align	4


	//----- nvinfo : EIATTR_CUDA_API_VERSION
	.align		4
        /*0000*/ 	.byte	0x04, 0x37
        /*0002*/ 	.short	(.L_330 - .L_329)
.L_329:
        /*0004*/ 	.word	0x00000082


	//----- nvinfo : EIATTR_KPARAM_INFO
	.align		4
.L_330:
        /*0008*/ 	.byte	0x04, 0x17
        /*000a*/ 	.short	(.L_332 - .L_331)
.L_331:
        /*000c*/ 	.word	0x00000000
        /*0010*/ 	.short	0x0000
        /*0012*/ 	.short	0x0000
        /*0014*/ 	.byte	0x00, 0xf0, 0x01, 0x2a


	//----- nvinfo : EIATTR_SPARSE_MMA_MASK
	.align		4
.L_332:
        /*0018*/ 	.byte	0x03, 0x50
        /*001a*/ 	.short	0x0000


	//----- nvinfo : EIATTR_MAXREG_COUNT
	.align		4
        /*001c*/ 	.byte	0x03, 0x1b
        /*001e*/ 	.short	0x00a8


	//----- nvinfo : EIATTR_MERCURY_ISA_VERSION
	.align		4
        /*0020*/ 	.byte	0x03, 0x5f
        /*0022*/ 	.short	0x0101


	//----- nvinfo : EIATTR_VRC_CTA_INIT_COUNT
	.align		4
        /*0024*/ 	.byte	0x02, 0x4a
	.zero		1
	.zero		1


	//----- nvinfo : EIATTR_EXIT_INSTR_OFFSETS
	.align		4
        /*0028*/ 	.byte	0x04, 0x1c
        /*002a*/ 	.short	(.L_334 - .L_333)


	//   ....[0]....
.L_333:
        /*002c*/ 	.word	0x00000010


	//----- nvinfo : EIATTR_MAX_THREADS
	.align		4
.L_334:
        /*0030*/ 	.byte	0x04, 0x05
        /*0032*/ 	.short	(.L_336 - .L_335)
.L_335:
        /*0034*/ 	.word	0x00000180
        /*0038*/ 	.word	0x00000001
        /*003c*/ 	.word	0x00000001


	//----- nvinfo : EIATTR_CBANK_PARAM_SIZE
	.align		4
.L_336:
        /*0040*/ 	.byte	0x03, 0x19
        /*0042*/ 	.short	0x0a80


	//----- nvinfo : EIATTR_PARAM_CBANK
	.align		4
        /*0044*/ 	.byte	0x04, 0x0a
        /*0046*/ 	.short	(.L_338 - .L_337)
	.align		4
.L_337:
        /*0048*/ 	.word	index@(.nv.constant0._ZN7cutlass13device_kernelIN5flash11enable_sm90INS1_16FlashAttnFwdSm90INS1_25CollectiveMainloopFwdSm90ILi2EN4cute5tupleIJNS5_1CILi1EEES8_S8_EEENS6_IJNS7_ILi128EEENS7_ILi64EEENS7_ILi256EEEEEELi256ENS_10bfloat16_tEfNS_4arch4Sm90ELb0ELb1ELb0ELb1ELb1ELb0ELb0ELb1ELb1ELb1ELb0ELb0EEENS1_21CollectiveEpilogueFwdINS6_IJSA_SC_SB_EEES9_SE_SG_Li256ELb1ELb1ELb0ELb0EEENS1_36VarlenDynamicPersistentTileSchedulerILi128ELi64ELi256ELi128ELb0ELb1ELb1ELb1ELb0ELb1EEEEEEEEEvNT_6ParamsE)
        /*004c*/ 	.short	0x0380
        /*004e*/ 	.short	0x0a80


	//----- nvinfo : EIATTR_SW_WAR
	.align		4
.L_338:
        /*0050*/ 	.byte	0x04, 0x36
        /*0052*/ 	.short	(.L_340 - .L_339)
.L_339:
        /*0054*/ 	.word	0x00000008
.L_340:


//--------------------- .nv.info._ZN7cutlass13device_kernelIN5flash11enable_sm90INS1_16FlashAttnFwdSm90INS1_25CollectiveMainloopFwdSm90ILi2EN4cute5tupleIJNS5_1CILi1EEES8_S8_EEENS6_IJNS7_ILi128EEENS7_ILi64EEENS7_ILi256EEEEEELi256ENS_10bfloat16_tEfNS_4arch4Sm90ELb0ELb1ELb0ELb1ELb1ELb1ELb0ELb1ELb1ELb1ELb0ELb0EEENS1_21CollectiveEpilogueFwdINS6_IJSA_SC_SB_EEES9_SE_SG_Li256ELb1ELb1ELb0ELb0EEENS1_36VarlenDynamicPersistentTileSchedulerILi128ELi64ELi256ELi128ELb0ELb1ELb1ELb1ELb0ELb1EEEEEEEEEvNT_6ParamsE --------------------------
	.section	.nv.info._ZN7cutlass13device_kernelIN5flash11enable_sm90INS1_16FlashAttnFwdSm90INS1_25CollectiveMainloopFwdSm90ILi2EN4cute5tupleIJNS5_1CILi1EEES8_S8_EEENS6_IJNS7_ILi128EEENS7_ILi64EEENS7_ILi256EEEEEELi256ENS_10bfloat16_tEfNS_4arch4Sm90ELb0ELb1ELb0ELb1ELb1ELb1ELb0ELb1ELb1ELb1ELb0ELb0EEENS1_21CollectiveEpilogueFwdINS6_IJSA_SC_SB_EEES9_SE_SG_Li256ELb1ELb1ELb0ELb0EEENS1_36VarlenDynamicPersistentTileSchedulerILi128ELi64ELi256ELi128ELb0ELb1ELb1ELb1ELb0ELb1EEEEEEEEEvNT_6ParamsE,"",@"SHT_CUDA_INFO"
	.sectionflags	@""
	.align	4


	//----- nvinfo : EIATTR_CUDA_API_VERSION
	.align		4
        /*0000*/ 	.byte	0x04, 0x37
        /*0002*/ 	.short	(.L_342 - .L_341)
.L_341:
        /*0004*/ 	.word	0x00000082


	//----- nvinfo : EIATTR_KPARAM_INFO
	.align		4
.L_342:
        /*0008*/ 	.byte	0x04, 0x17
        /*000a*/ 	.short	(.L_344 - .L_343)
.L_343:
        /*000c*/ 	.word	0x00000000
        /*0010*/ 	.short	0x0000
        /*0012*/ 	.short	0x0000
        /*0014*/ 	.byte	0x00, 0xf0, 0x01, 0x2a


	//----- nvinfo : EIATTR_SPARSE_MMA_MASK
	.align		4
.L_344:
        /*0018*/ 	.byte	0x03, 0x50
        /*001a*/ 	.short	0x0000


	//----- nvinfo : EIATTR_MAXREG_COUNT
	.align		4
        /*001c*/ 	.byte	0x03, 0x1b
        /*001e*/ 	.short	0x00a8


	//----- nvinfo : EIATTR_MERCURY_ISA_VERSION
	.align		4
        /*0020*/ 	.byte	0x03, 0x5f
        /*0022*/ 	.short	0x0101


	//----- nvinfo : EIATTR_VRC_CTA_INIT_COUNT
	.align		4
        /*0024*/ 	.byte	0x02, 0x4a
	.zero		1
	.zero		1


	//----- nvinfo : EIATTR_EXIT_INSTR_OFFSETS
	.align		4
        /*0028*/ 	.byte	0x04, 0x1c
        /*002a*/ 	.short	(.L_346 - .L_345)


	//   ....[0]....
.L_345:
        /*002c*/ 	.word	0x00000010


	//----- nvinfo : EIATTR_MAX_THREADS
	.align		4
.L_346:
        /*0030*/ 	.byte	0x04, 0x05
        /*0032*/ 	.short	(.L_348 - .L_347)
.L_347:
        /*0034*/ 	.word	0x00000180
        /*0038*/ 	.word	0x00000001
        /*003c*/ 	.word	0x00000001


	//----- nvinfo : EIATTR_CBANK_PARAM_SIZE
	.align		4
.L_348:
        /*0040*/ 	.byte	0x03, 0x19
        /*0042*/ 	.short	0x0a80


	//----- nvinfo : EIATTR_PARAM_CBANK
	.align		4
        /*0044*/ 	.byte	0x04, 0x0a
        /*0046*/ 	.short	(.L_350 - .L_349)
	.align		4
.L_349:
        /*0048*/ 	.word	index@(.nv.constant0._ZN7cutlass13device_kernelIN5flash11enable_sm90INS1_16FlashAttnFwdSm90INS1_25CollectiveMainloopFwdSm90ILi2EN4cute5tupleIJNS5_1CILi1EEES8_S8_EEENS6_IJNS7_ILi128EEENS7_ILi64EEENS7_ILi256EEEEEELi256ENS_10bfloat16_tEfNS_4arch4Sm90ELb0ELb1ELb0ELb1ELb1ELb1ELb0ELb1ELb1ELb1ELb0ELb0EEENS1_21CollectiveEpilogueFwdINS6_IJSA_SC_SB_EEES9_SE_SG_Li256ELb1ELb1ELb0ELb0EEENS1_36VarlenDynamicPersistentTileSchedulerILi128ELi64ELi256ELi128ELb0ELb1ELb1ELb1ELb0ELb1EEEEEEEEEvNT_6ParamsE)
        /*004c*/ 	.short	0x0380
        /*004e*/ 	.short	0x0a80


	//----- nvinfo : EIATTR_SW_WAR
	.align		4
.L_350:
        /*0050*/ 	.byte	0x04, 0x36
        /*0052*/ 	.short	(.L_352 - .L_351)
.L_351:
        /*0054*/ 	.word	0x00000008
.L_352:


//--------------------- .nv.info._ZN7cutlass13device_kernelIN5flash11enable_sm90INS1_16FlashAttnFwdSm90INS1_25CollectiveMainloopFwdSm90ILi2EN4cute5tupleIJNS5_1CILi1EEES8_S8_EEENS6_IJNS7_ILi128EEENS7_ILi80EEENS7_ILi256EEEEEELi256ENS_10bfloat16_tEfNS_4arch4Sm90ELb1ELb0ELb0ELb0ELb1ELb0ELb0ELb1ELb1ELb1ELb0ELb0EEENS1_21CollectiveEpilogueFwdINS6_IJSA_SC_SB_EEES9_SE_SG_Li256ELb0ELb1ELb0ELb0EEENS1_30DynamicPersistentTileSchedulerILi256ELi128ELb0ELb1ELb1EEEEEEEEEvNT_6ParamsE --------------------------
	.section	.nv.info._ZN7cutlass13device_kernelIN5flash11enable_sm90INS1_16FlashAttnFwdSm90INS1_25CollectiveMainloopFwdSm90ILi2EN4cute5tupleIJNS5_1CILi1EEES8_S8_EEENS6_IJNS7_ILi128EEENS7_ILi80EEENS7_ILi256EEEEEELi256ENS_10bfloat16_tEfNS_4arch4Sm90ELb1ELb0ELb0ELb0ELb1ELb0ELb0ELb1ELb1ELb1ELb0ELb0EEENS1_21CollectiveEpilogueFwdINS6_IJSA_SC_SB_EEES9_SE_SG_Li256ELb0ELb1ELb0ELb0EEENS1_30DynamicPersistentTileSchedulerILi256ELi128ELb0ELb1ELb1EEEEEEEEEvNT_6ParamsE,"",@"SHT_CUDA_INFO"
	.sectionflags	@""
	.align	4


	//----- nvinfo : EIATTR_CUDA_API_VERSION
	.align		4
        /*0000*/ 	.byte	0x04, 0x37
        /*0002*/ 	.short	(.L_354 - .L_353)
.L_353:
        /*0004*/ 	.word	0x00000082


	//----- nvinfo : EIATTR_KPARAM_INFO
	.align		4
.L_354:
        /*0008*/ 	.byte	0x04, 0x17
        /*000a*/ 	.short	(.L_356 - .L_355)
.L_355:
        /*000c*/ 	.word	0x00000000
        /*0010*/ 	.short	0x0000
        /*0012*/ 	.short	0x0000
        /*0014*/ 	.byte	0x00, 0xf0, 0x01, 0x2a


	//----- nvinfo : EIATTR_SPARSE_MMA_MASK
	.align		4
.L_356:
        /*0018*/ 	.byte	0x03, 0x50
        /*001a*/ 	.short	0x0000


	//----- nvinfo : EIATTR_MAXREG_COUNT
	.align		4
        /*001c*/ 	.byte	0x03, 0x1b
        /*001e*/ 	.short	0x00a8


	//----- nvinfo : EIATTR_MERCURY_ISA_VERSION
	.align		4
        /*0020*/ 	.byte	0x03, 0x5f
        /*0022*/ 	.short	0x0101


	//----- nvinfo : EIATTR_VRC_CTA_INIT_COUNT
	.align		4
        /*0024*/ 	.byte	0x02, 0x4a
	.zero		1
	.zero		1


	//----- nvinfo : EIATTR_EXIT_INSTR_OFFSETS
	.align		4
        /*0028*/ 	.byte	0x04, 0x1c
        /*002a*/ 	.short	(.L_358 - .L_357)


	//   ....[0]....
.L_357:
        /*002c*/ 	.word	0x00000010


	//----- nvinfo : EIATTR_MAX_THREADS
	.align		4
.L_358:
        /*0030*/ 	.byte	0x04, 0x05
        /*0032*/ 	.short	(.L_360 - .L_359)
.L_359:
        /*0034*/ 	.word	0x00000180
        /*0038*/ 	.word	0x00000001
        /*003c*/ 	.word	0x00000001


	//----- nvinfo : EIATTR_CBANK_PARAM_SIZE
	.align		4
.L_360:
        /*0040*/ 	.byte	0x03, 0x19
        /*0042*/ 	.short	0x0a80


	//----- nvinfo : EIATTR_PARAM_CBANK
	.align		4
        /*0044*/ 	.byte	0x04, 0x0a
        /*0046*/ 	.short	(.L_362 - .L_361)
	.align		4
.L_361:
        /*0048*/ 	.word	index@(.nv.constant0._ZN7cutlass13device_kernelIN5flash11enable_sm90INS1_16FlashAttnFwdSm90INS1_25CollectiveMainloopFwdSm90ILi2EN4cute5tupleIJNS5_1CILi1EEES8_S8_EEENS6_IJNS7_ILi128EEENS7_ILi80EEENS7_ILi256EEEEEELi256ENS_10bfloat16_tEfNS_4arch4Sm90ELb1ELb0ELb0ELb0ELb1ELb0ELb0ELb1ELb1ELb1ELb0ELb0EEENS1_21CollectiveEpilogueFwdINS6_IJSA_SC_SB_EEES9_SE_SG_Li256ELb0ELb1ELb0ELb0EEENS1_30DynamicPersistentTileSchedulerILi256ELi128ELb0ELb1ELb1EEEEEEEEEvNT_6ParamsE)
        /*004c*/ 	.short	0x0380
        /*004e*/ 	.short	0x0a80


	//----- nvinfo : EIATTR_SW_WAR
	.align		4
.L_362:
        /*0050*/ 	.byte	0x04, 0x36
        /*0052*/ 	.short	(.L_364 - .L_363)
.L_363:
        /*0054*/ 	.word	0x00000008
.L_364:


//--------------------- .nv.info._ZN7cutlass13device_kernelIN5flash11enable_sm90INS1_16FlashAttnFwdSm90INS1_25CollectiveMainloopFwdSm90ILi2EN4cute5tupleIJNS5_1CILi1EEES8_S8_EEENS6_IJNS7_ILi128EEENS7_ILi80EEENS7_ILi256EEEEEELi256ENS_10bfloat16_tEfNS_4arch4Sm90ELb1ELb0ELb0ELb1ELb1ELb0ELb0ELb1ELb1ELb1ELb0ELb0EEENS1_21CollectiveEpilogueFwdINS6_IJSA_SC_SB_EEES9_SE_SG_Li256ELb1ELb1ELb0ELb0EEENS1_36VarlenDynamicPersistentTileSchedulerILi128ELi80ELi256ELi128ELb0ELb1ELb1ELb1ELb1ELb1EEEEEEEEEvNT_6ParamsE --------------------------
	.section	.nv.info._ZN7cutlass13device_kernelIN5flash11enable_sm90INS1_16FlashAttnFwdSm90INS1_25CollectiveMainloopFwdSm90ILi2EN4cute5tupleIJNS5_1CILi1EEES8_S8_EEENS6_IJNS7_ILi128EEENS7_ILi80EEENS7_ILi256EEEEEELi256ENS_10bfloat16_tEfNS_4arch4Sm90ELb1ELb0ELb0ELb1ELb1ELb0ELb0ELb1ELb1ELb1ELb0ELb0EEENS1_21CollectiveEpilogueFwdINS6_IJSA_SC_SB_EEES9_SE_SG_Li256ELb1ELb1ELb0ELb0EEENS1_36VarlenDynamicPersistentTileSchedulerILi128ELi80ELi256ELi128ELb0ELb1ELb1ELb1ELb1ELb1EEEEEEEEEvNT_6ParamsE,"",@"SHT_CUDA_INFO"
	.sectionflags	@""
	.align	4


	//----- nvinfo : EIATTR_CUDA_API_VERSION
	.align		4
        /*0000*/ 	.byte	0x04, 0x37
        /*0002*/ 	.short	(.L_366 - .L_365)
.L_365:
        /*0004*/ 	.word	0x00000082


	//----- nvinfo : EIATTR_KPARAM_INFO
	.align		4
.L_366:
        /*0008*/ 	.byte	0x04, 0x17
        /*000a*/ 	.short	(.L_368 - .L_367)
.L_367:
        /*000c*/ 	.word	0x00000000
        /*0010*/ 	.short	0x0000
        /*0012*/ 	.short	0x0000
        /*0014*/ 	.byte	0x00, 0xf0, 0x01, 0x2a


	//----- nvinfo : EIATTR_SPARSE_MMA_MASK
	.align		4
.L_368:
        /*0018*/ 	.byte	0x03, 0x50
        /*001a*/ 	.short	0x0000


	//----- nvinfo : EIATTR_MAXREG_COUNT
	.align		4
        /*001c*/ 	.byte	0x03, 0x1b
        /*001e*/ 	.short	0x00a8


	//----- nvinfo : EIATTR_MERCURY_ISA_VERSION
	.align		4
        /*0020*/ 	.byte	0x03, 0x5f
        /*0022*/ 	.short	0x0101


	//----- nvinfo : EIATTR_VRC_CTA_INIT_COUNT
	.align		4
        /*0024*/ 	.byte	0x02, 0x4a
	.zero		1
	.zero		1


	//----- nvinfo : EIATTR_EXIT_INSTR_OFFSETS
	.align		4
        /*0028*/ 	.byte	0x04, 0x1c
        /*002a*/ 	.short	(.L_370 - .L_369)


	//   ....[0]....
.L_369:
        /*002c*/ 	.word	0x00000010


	//----- nvinfo : EIATTR_MAX_THREADS
	.align		4
.L_370:
        /*0030*/ 	.byte	0x04, 0x05
        /*0032*/ 	.short	(.L_372 - .L_371)
.L_371:
        /*0034*/ 	.word	0x00000180
        /*0038*/ 	.word	0x00000001
        /*003c*/ 	.word	0x00000001


	//----- nvinfo : EIATTR_CBANK_PARAM_SIZE
	.align		4
.L_372:
        /*0040*/ 	.byte	0x03, 0x19
        /*0042*/ 	.short	0x0a80


	//----- nvinfo : EIATTR_PARAM_CBANK
	.align		4
        /*0044*/ 	.byte	0x04, 0x0a
        /*0046*/ 	.short	(.L_374 - .L_373)
	.align		4
.L_373:
        /*0048*/ 	.word	index@(.nv.constant0._ZN7cutlass13device_kernelIN5flash11enable_sm90INS1_16FlashAttnFwdSm90INS1_25CollectiveMainloopFwdSm90ILi2EN4cute5tupleIJNS5_1CILi1EEES8_S8_EEENS6_IJNS7_ILi128EEENS7_ILi80EEENS7_ILi256EEEEEELi256ENS_10bfloat16_tEfNS_4arch4Sm90ELb1ELb0ELb0ELb1ELb1ELb0ELb0ELb1ELb1ELb1ELb0ELb0EEENS1_21CollectiveEpilogueFwdINS6_IJSA_SC_SB_EEES9_SE_SG_Li256ELb1ELb1ELb0ELb0EEENS1_36VarlenDynamicPersistentTileSchedulerILi128ELi80ELi256ELi128ELb0ELb1ELb1ELb1ELb1ELb1EEEEEEEEEvNT_6ParamsE)
        /*004c*/ 	.short	0x0380
        /*004e*/ 	.short	0x0a80


	//----- nvinfo : EIATTR_SW_WAR
	.align		4
.L_374:
        /*0050*/ 	.byte	0x04, 0x36
        /*0052*/ 	.short	(.L_376 - .L_375)
.L_375:
        /*0054*/ 	.word	0x00000008
.L_376:


//--------------------- .nv.info._ZN7cutlass13device_kernelIN5flash11enable_sm90INS1_16FlashAttnFwdSm90INS1_25CollectiveMainloopFwdSm90ILi2EN4cute5tupleIJNS5_1CILi1EEES8_S8_EEENS6_IJNS7_ILi128EEENS7_ILi80EEENS7_ILi256EEEEEELi256ENS_10bfloat16_tEfNS_4arch4Sm90ELb1ELb0ELb0ELb1ELb1ELb1ELb0ELb1ELb1ELb1ELb0ELb0EEENS1_21CollectiveEpilogueFwdINS6_IJSA_SC_SB_EEES9_SE_SG_Li256ELb1ELb1ELb0ELb0EEENS1_36VarlenDynamicPersistentTileSchedulerILi128ELi80ELi256ELi128ELb0ELb1ELb1ELb1ELb1ELb1EEEEEEEEEvNT_6ParamsE --------------------------
	.section	.nv.info._ZN7cutlass13device_kernelIN5flash11enable_sm90INS1_16FlashAttnFwdSm90INS1_25CollectiveMainloopFwdSm90ILi2EN4cute5tupleIJNS5_1CILi1EEES8_S8_EEENS6_IJNS7_ILi128EEENS7_ILi80EEENS7_ILi256EEEEEELi256ENS_10bfloat16_tEfNS_4arch4Sm90ELb1ELb0ELb0ELb1ELb1ELb1ELb0ELb1ELb1ELb1ELb0ELb0EEENS1_21CollectiveEpilogueFwdINS6_IJSA_SC_SB_EEES9_SE_SG_Li256ELb1ELb1ELb0ELb0EEENS1_36VarlenDynamicPersistentTileSchedulerILi128ELi80ELi256ELi128ELb0ELb1ELb1ELb1ELb1ELb1EEEEEEEEEvNT_6ParamsE,"",@"SHT_CUDA_INFO"
	.sectionflags	@""
	.align	4


	//----- nvinfo : EIATTR_CUDA_API_VERSION
	.align		4
        /*0000*/ 	.byte	0x04, 0x37
        /*0002*/ 	.short	(.L_378 - .L_377)
.L_377:
        /*0004*/ 	.word	0x00000082


	//----- nvinfo : EIATTR_KPARAM_INFO
	.align		4
.L_378:
        /*0008*/ 	.byte	0x04, 0x17
        /*000a*/ 	.short	(.L_380 - .L_379)
.L_379:
        /*000c*/ 	.word	0x00000000
        /*0010*/ 	.short	0x0000
        /*0012*/ 	.short	0x0000
        /*0014*/ 	.byte	0x00, 0xf0, 0x01, 0x2a


	//----- nvinfo : EIATTR_SPARSE_MMA_MASK
	.align		4
.L_380:
        /*0018*/ 	.byte	0x03, 0x50
        /*001a*/ 	.short	0x0000


	//----- nvinfo : EIATTR_MAXREG_COUNT
	.align		4
        /*001c*/ 	.byte	0x03, 0x1b
        /*001e*/ 	.short	0x00a8


	//----- nvinfo : EIATTR_MERCURY_ISA_VERSION
	.align		4
        /*0020*/ 	.byte	0x03, 0x5f
        /*0022*/ 	.short	0x0101


	//----- nvinfo : EIATTR_VRC_CTA_INIT_COUNT
	.align		4
        /*0024*/ 	.byte	0x02, 0x4a
	.zero		1
	.zero		1


	//----- nvinfo : EIATTR_EXIT_INSTR_OFFSETS
	.align		4
        /*0028*/ 	.byte	0x04, 0x1c
        /*002a*/ 	.short	(.L_382 - .L_381)


	//   ....[0]....
.L_381:
        /*002c*/ 	.word	0x00000010


	//----- nvinfo : EIATTR_MAX_THREADS
	.align		4
.L_382:
        /*0030*/ 	.byte	0x04, 0x05
        /*0032*/ 	.short	(.L_384 - .L_383)
.L_383:
        /*0034*/ 	.word	0x00000180
        /*0038*/ 	.word	0x00000001
        /*003c*/ 	.word	0x00000001


	//----- nvinfo : EIATTR_CBANK_PARAM_SIZE
	.align		4
.L_384:
        /*0040*/ 	.byte	0x03, 0x19
        /*0042*/ 	.short	0x0a80


	//----- nvinfo : EIATTR_PARAM_CBANK
	.align		4
        /*0044*/ 	.byte	0x04, 0x0a
        /*0046*/ 	.short	(.L_386 - .L_385)
	.align		4
.L_385:
        /*0048*/ 	.word	index@(.nv.constant0._ZN7cutlass13device_kernelIN5flash11enable_sm90INS1_16FlashAttnFwdSm90INS1_25CollectiveMainloopFwdSm90ILi2EN4cute5tupleIJNS5_1CILi1EEES8_S8_EEENS6_IJNS7_ILi128EEENS7_ILi80EEENS7_ILi256EEEEEELi256ENS_10bfloat16_tEfNS_4arch4Sm90ELb1ELb0ELb0ELb1ELb1ELb1ELb0ELb1ELb1ELb1ELb0ELb0EEENS1_21CollectiveEpilogueFwdINS6_IJSA_SC_SB_EEES9_SE_SG_Li256ELb1ELb1ELb0ELb0EEENS1_36VarlenDynamicPersistentTileSchedulerILi128ELi80ELi256ELi128ELb0ELb1ELb1ELb1ELb1ELb1EEEEEEEEEvNT_6ParamsE)
        /*004c*/ 	.short	0x0380
        /*004e*/ 	.short	0x0a80


	//----- nvinfo : EIATTR_SW_WAR
	.align		4
.L_386:
        /*0050*/ 	.byte	0x04, 0x36
        /*0052*/ 	.short	(.L_388 - .L_387)
.L_387:
        /*0054*/ 	.word	0x00000008
.L_388:


//--------------------- .nv.info._ZN7cutlass13device_kernelIN5flash11enable_sm90INS1_16FlashAttnFwdSm90INS1_25CollectiveMainloopFwdSm90ILi2EN4cute5tupleIJNS5_1CILi1EEES8_S8_EEENS6_IJNS7_ILi128EEENS7_ILi96EEENS7_ILi192EEEEEELi192ENS_10bfloat16_tEfNS_4arch4Sm90ELb0ELb0ELb0ELb0ELb1ELb0ELb0ELb1ELb1ELb1ELb0ELb0EEENS1_21CollectiveEpilogueFwdINS6_IJSA_SC_SB_EEES9_SE_SG_Li256ELb0ELb1ELb0ELb0EEENS1_29StaticPersistentTileSchedulerILb0EEEEEEEEEvNT_6ParamsE --------------------------
	.section	.nv.info._ZN7cutlass13device_kernelIN5flash11enable_sm90INS1_16FlashAttnFwdSm90INS1_25CollectiveMainloopFwdSm90ILi2EN4cute5tupleIJNS5_1CILi1EEES8_S8_EEENS6_IJNS7_ILi128EEENS7_ILi96EEENS7_ILi192EEEEEELi192ENS_10bfloat16_tEfNS_4arch4Sm90ELb0ELb0ELb0ELb0ELb1ELb0ELb0ELb1ELb1ELb1ELb0ELb0EEENS1_21CollectiveEpilogueFwdINS6_IJSA_SC_SB_EEES9_SE_SG_Li256ELb0ELb1ELb0ELb0EEENS1_29StaticPersistentTileSchedulerILb0EEEEEEEEEvNT_6ParamsE,"",@"SHT_CUDA_INFO"
	.sectionflags	@""
	.align	4


	//----- nvinfo : EIATTR_CUDA_API_VERSION
	.align		4
        /*0000*/ 	.byte	0x04, 0x37
        /*0002*/ 	.short	(.L_390 - .L_389)
.L_389:
        /*0004*/ 	.word	0x00000082


	//----- nvinfo : EIATTR_KPARAM_INFO
	.align		4
.L_390:
        /*0008*/ 	.byte	0x04, 0x17
        /*000a*/ 	.short	(.L_392 - .L_391)
.L_391:
        /*000c*/ 	.word	0x00000000
        /*0010*/ 	.short	0x0000
        /*0012*/ 	.short	0x0000
        /*0014*/ 	.byte	0x00, 0xf0, 0x01, 0x28


	//----- nvinfo : EIATTR_SPARSE_MMA_MASK
	.align		4
.L_392:
        /*0018*/ 	.byte	0x03, 0x50
        /*001a*/ 	.short	0x0000


	//----- nvinfo : EIATTR_MAXREG_COUNT
	.align		4
        /*001c*/ 	.byte	0x03, 0x1b
        /*001e*/ 	.short	0x00a8


	//----- nvinfo : EIATTR_MERCURY_ISA_VERSION
	.align		4
        /*0020*/ 	.byte	0x03, 0x5f
        /*0022*/ 	.short	0x0101


	//----- nvinfo : EIATTR_VRC_CTA_INIT_COUNT
	.align		4
        /*0024*/ 	.byte	0x02, 0x4a
	.zero		1
	.zero		1


	//----- nvinfo : EIATTR_EXIT_INSTR_OFFSETS
	.align		4
        /*0028*/ 	.byte	0x04, 0x1c
        /*002a*/ 	.short	(.L_394 - .L_393)


	//   ....[0]....
.L_393:
        /*002c*/ 	.word	0x00000010


	//----- nvinfo : EIATTR_MAX_THREADS
	.align		4
.L_394:
        /*0030*/ 	.byte	0x04, 0x05
        /*0032*/ 	.short	(.L_396 - .L_395)
.L_395:
        /*0034*/ 	.word	0x00000180
        /*0038*/ 	.word	0x00000001
        /*003c*/ 	.word	0x00000001


	//----- nvinfo : EIATTR_CBANK_PARAM_SIZE
	.align		4
.L_396:
        /*0040*/ 	.byte	0x03, 0x19
        /*0042*/ 	.short	0x0a00


	//----- nvinfo : EIATTR_PARAM_CBANK
	.align		4
        /*0044*/ 	.byte	0x04, 0x0a
        /*0046*/ 	.short	(.L_398 - .L_397)
	.align		4
.L_397:
        /*0048*/ 	.word	index@(.nv.constant0._ZN7cutlass13device_kernelIN5flash11enable_sm90INS1_16FlashAttnFwdSm90INS1_25CollectiveMainloopFwdSm90ILi2EN4cute5tupleIJNS5_1CILi1EEES8_S8_EEENS6_IJNS7_ILi128EEENS7_ILi96EEENS7_ILi192EEEEEELi192ENS_10bfloat16_tEfNS_4arch4Sm90ELb0ELb0ELb0ELb0ELb1ELb0ELb0ELb1ELb1ELb1ELb0ELb0EEENS1_21CollectiveEpilogueFwdINS6_IJSA_SC_SB_EEES9_SE_SG_Li256ELb0ELb1ELb0ELb0EEENS1_29StaticPersistentTileSchedulerILb0EEEEEEEEEvNT_6ParamsE)
        /*004c*/ 	.short	0x0380
        /*004e*/ 	.short	0x0a00


	//----- nvinfo : EIATTR_SW_WAR
	.align		4
.L_398:
        /*0050*/ 	.byte	0x04, 0x36
        /*0052*/ 	.short	(.L_400 - .L_399)
.L_399:
        /*0054*/ 	.word	0x00000008
.L_400:


//--------------------- .nv.info._ZN7cutlass13device_kernelIN5flash11enable_sm90INS1_16FlashAttnFwdSm90INS1_25CollectiveMainloopFwdSm90ILi2EN4cute5tupleIJNS5_1CILi1EEES8_S8_EEENS6_IJNS7_ILi128EEENS7_ILi96EEENS7_ILi192EEEEEELi192ENS_10bfloat16_tEfNS_4arch4Sm90ELb0ELb0ELb0ELb1ELb1ELb0ELb0ELb1ELb1ELb1ELb0ELb0EEENS1_21CollectiveEpilogueFwdINS6_IJSA_SC_SB_EEES9_SE_SG_Li256ELb1ELb1ELb0ELb0EEENS1_36VarlenDynamicPersistentTileSchedulerILi128ELi96ELi256ELi128ELb0ELb1ELb1ELb0ELb1ELb1EEEEEEEEEvNT_6ParamsE --------------------------
	.section	.nv.info._ZN7cutlass13device_kernelIN5flash11enable_sm90INS1_16FlashAttnFwdSm90INS1_25CollectiveMainloopFwdSm90ILi2EN4cute5tupleIJNS5_1CILi1EEES8_S8_EEENS6_IJNS7_ILi128EEENS7_ILi96EEENS7_ILi192EEEEEELi192ENS_10bfloat16_tEfNS_4arch4Sm90ELb0ELb0ELb0ELb1ELb1ELb0ELb0ELb1ELb1ELb1ELb0ELb0EEENS1_21CollectiveEpilogueFwdINS6_IJSA_SC_SB_EEES9_SE_SG_Li256ELb1ELb1ELb0ELb0EEENS1_36VarlenDynamicPersistentTileSchedulerILi128ELi96ELi256ELi128ELb0ELb1ELb1ELb0ELb1ELb1EEEEEEEEEvNT_6ParamsE,"",@"SHT_CUDA_INFO"
	.sectionflags	@""
	.align	4


	//----- nvinfo : EIATTR_CUDA_API_VERSION
	.align		4
        /*0000*/ 	.byte	0x04, 0x37
        /*0002*/ 	.short	(.L_402 - .L_401)
.L_401:
        /*0004*/ 	.word	0x00000082


	//----- nvinfo : EIATTR_KPARAM_INFO
	.align		4
.L_402:
        /*0008*/ 	.byte	0x04, 0x17
        /*000a*/ 	.short	(.L_404 - .L_403)
.L_403:
        /*000c*/ 	.word	0x00000000
        /*0010*/ 	.short	0x0000
        /*0012*/ 	.short	0x0000
        /*0014*/ 	.byte	0x00, 0xf0, 0x01, 0x2a


	//----- nvinfo : EIATTR_SPARSE_MMA_MASK
	.align		4
.L_404:
        /*0018*/ 	.byte	0x03, 0x50
        /*001a*/ 	.short	0x0000


	//----- nvinfo : EIATTR_MAXREG_COUNT
	.align		4
        /*001c*/ 	.byte	0x03, 0x1b
        /*001e*/ 	.short	0x00a8


	//----- nvinfo : EIATTR_MERCURY_ISA_VERSION
	.align		4
        /*0020*/ 	.byte	0x03, 0x5f
        /*0022*/ 	.short	0x0101


	//----- nvinfo : EIATTR_VRC_CTA_INIT_COUNT
	.align		4
        /*0024*/ 	.byte	0x02, 0x4a
	.zero		1
	.zero		1


	//----- nvinfo : EIATTR_EXIT_INSTR_OFFSETS
	.align		4
        /*0028*/ 	.byte	0x04, 0x1c
        /*002a*/ 	.short	(.L_406 - .L_405)


	//   ....[0]....
.L_405:
        /*002c*/ 	.word	0x00000010


	//----- nvinfo : EIATTR_MAX_THREADS
	.align		4
.L_406:
        /*0030*/ 	.byte	0x04, 0x05
        /*0032*/ 	.short	(.L_408 - .L_407)
.L_407:
        /*0034*/ 	.word	0x00000180
        /*0038*/ 	.word	0x00000001
        /*003c*/ 	.word	0x00000001


	//----- nvinfo : EIATTR_CBANK_PARAM_SIZE
	.align		4
.L_408:
        /*0040*/ 	.byte	0x03, 0x19
        /*0042*/ 	.short	0x0a80


	//----- nvinfo : EIATTR_PARAM_CBANK
	.align		4
        /*0044*/ 	.byte	0x04, 0x0a
        /*0046*/ 	.short	(.L_410 - .L_409)
	.align		4
.L_409:
        /*0048*/ 	.word	index@(.nv.constant0._ZN7cutlass13device_kernelIN5flash11enable_sm90INS1_16FlashAttnFwdSm90INS1_25CollectiveMainloopFwdSm90ILi2EN4cute5tupleIJNS5_1CILi1EEES8_S8_EEENS6_IJNS7_ILi128EEENS7_ILi96EEENS7_ILi192EEEEEELi192ENS_10bfloat16_tEfNS_4arch4Sm90ELb0ELb0ELb0ELb1ELb1ELb0ELb0ELb1ELb1ELb1ELb0ELb0EEENS1_21CollectiveEpilogueFwdINS6_IJSA_SC_SB_EEES9_SE_SG_Li256ELb1ELb1ELb0ELb0EEENS1_36VarlenDynamicPersistentTileSchedulerILi128ELi96ELi256ELi128ELb0ELb1ELb1ELb0ELb1ELb1EEEEEEEEEvNT_6ParamsE)
        /*004c*/ 	.short	0x0380
        /*004e*/ 	.short	0x0a80


	//----- nvinfo : EIATTR_SW_WAR
	.align		4
.L_410:
        /*0050*/ 	.byte	0x04, 0x36
        /*0052*/ 	.short	(.L_412 - .L_411)
.L_411:
        /*0054*/ 	.word	0x00000008
.L_412:


//--------------------- .nv.info._ZN7cutlass13device_kernelIN5flash11enable_sm90INS1_16FlashAttnFwdSm90INS1_25CollectiveMainloopFwdSm90ILi2EN4cute5tupleIJNS5_1CILi1EEES8_S8_EEENS6_IJNS7_ILi128EEENS7_ILi96EEENS7_ILi192EEEEEELi192ENS_10bfloat16_tEfNS_4arch4Sm90ELb0ELb0ELb0ELb1ELb1ELb1ELb0ELb1ELb1ELb1ELb0ELb0EEENS1_21CollectiveEpilogueFwdINS6_IJSA_SC_SB_EEES9_SE_SG_Li256ELb1ELb1ELb0ELb0EEENS1_36VarlenDynamicPersistentTileSchedulerILi128ELi96ELi256ELi128ELb0ELb1ELb1ELb0ELb1ELb1EEEEEEEEEvNT_6ParamsE --------------------------
	.section	.nv.info._ZN7cutlass13device_kernelIN5flash11enable_sm90INS1_16FlashAttnFwdSm90INS1_25CollectiveMainloopFwdSm90ILi2EN4cute5tupleIJNS5_1CILi1EEES8_S8_EEENS6_IJNS7_ILi128EEENS7_ILi96EEENS7_ILi192EEEEEELi192ENS_10bfloat16_tEfNS_4arch4Sm90ELb0ELb0ELb0ELb1ELb1ELb1ELb0ELb1ELb1ELb1ELb0ELb0EEENS1_21CollectiveEpilogueFwdINS6_IJSA_SC_SB_EEES9_SE_SG_Li256ELb1ELb1ELb0ELb0EEENS1_36VarlenDynamicPersistentTileSchedulerILi128ELi96ELi256ELi128ELb0ELb1ELb1ELb0ELb1ELb1EEEEEEEEEvNT_6ParamsE,"",@"SHT_CUDA_INFO"
	.sectionflags	@""
	.align	4


	//----- nvinfo : EIATTR_CUDA_API_VERSION
	.align		4
        /*0000*/ 	.byte	0x04, 0x37
        /*0002*/ 	.short	(.L_414 - .L_413)
.L_413:
        /*0004*/ 	.word	0x00000082


	//----- nvinfo : EIATTR_KPARAM_INFO
	.align		4
.L_414:
        /*0008*/ 	.byte	0x04, 0x17
        /*000a*/ 	.short	(.L_416 - .L_415)
.L_415:
        /*000c*/ 	.word	0x00000000
        /*0010*/ 	.short	0x0000
        /*0012*/ 	.short	0x0000
        /*0014*/ 	.byte	0x00, 0xf0, 0x01, 0x2a


	//----- nvinfo : EIATTR_SPARSE_MMA_MASK
	.align		4
.L_416:
        /*0018*/ 	.byte	0x03, 0x50
        /*001a*/ 	.short	0x0000


	//----- nvinfo : EIATTR_MAXREG_COUNT
	.align		4
        /*001c*/ 	.byte	0x03, 0x1b
        /*001e*/ 	.short	0x00a8


	//----- nvinfo : EIATTR_MERCURY_ISA_VERSION
	.align		4
        /*0020*/ 	.byte	0x03, 0x5f
        /*0022*/ 	.short	0x0101


	//----- nvinfo : EIATTR_VRC_CTA_INIT_COUNT
	.align		4
        /*0024*/ 	.byte	0x02, 0x4a
	.zero		1
	.zero		1


	//----- nvinfo : EIATTR_EXIT_INSTR_OFFSETS
	.align		4
        /*0028*/ 	.byte	0x04, 0x1c
        /*002a*/ 	.short	(.L_418 - .L_417)


	//   ....[0]....
.L_417:
        /*002c*/ 	.word	0x00000010


	//----- nvinfo : EIATTR_MAX_THREADS
	.align		4
.L_418:
        /*0030*/ 	.byte	0x04, 0x05
        /*0032*/ 	.short	(.L_420 - .L_419)
.L_419:
        /*0034*/ 	.word	0x00000180
        /*0038*/ 	.word	0x00000001
        /*003c*/ 	.word	0x00000001


	//----- nvinfo : EIATTR_CBANK_PARAM_SIZE
	.align		4
.L_420:
        /*0040*/ 	.byte	0x03, 0x19
        /*0042*/ 	.short	0x0a80


	//----- nvinfo : EIATTR_PARAM_CBANK
	.align		4
        /*0044*/ 	.byte	0x04, 0x0a
        /*0046*/ 	.short	(.L_422 - .L_421)
	.align		4
.L_421:
        /*0048*/ 	.word	index@(.nv.constant0._ZN7cutlass13device_kernelIN5flash11enable_sm90INS1_16FlashAttnFwdSm90INS1_25CollectiveMainloopFwdSm90ILi2EN4cute5tupleIJNS5_1CILi1EEES8_S8_EEENS6_IJNS7_ILi128EEENS7_ILi96EEENS7_ILi192EEEEEELi192ENS_10bfloat16_tEfNS_4arch4Sm90ELb0ELb0ELb0ELb1ELb1ELb1ELb0ELb1ELb1ELb1ELb0ELb0EEENS1_21CollectiveEpilogueFwdINS6_IJSA_SC_SB_EEES9_SE_SG_Li256ELb1ELb1ELb0ELb0EEENS1_36VarlenDynamicPersistentTileSchedulerILi128ELi96ELi256ELi128ELb0ELb1ELb1ELb0ELb1ELb1EEEEEEEEEvNT_6ParamsE)
        /*004c*/ 	.short	0x0380
        /*004e*/ 	.short	0x0a80


	//----- nvinfo : EIATTR_SW_WAR
	.align		4
.L_422:
        /*0050*/ 	.byte	0x04, 0x36
        /*0052*/ 	.short	(.L_424 - .L_423)
.L_423:
        /*0054*/ 	.word	0x00000008
.L_424:


//--------------------- .nv.info._ZN7cutlass13device_kernelIN5flash11enable_sm90INS1_16FlashAttnFwdSm90INS1_25CollectiveMainloopFwdSm90ILi2EN4cute5tupleIJNS5_1CILi1EEES8_S8_EEENS6_IJNS7_ILi128EEENS7_ILi96EEENS7_ILi192EEEEEELi192ENS_10bfloat16_tEfNS_4arch4Sm90ELb0ELb1ELb0ELb0ELb1ELb0ELb0ELb1ELb1ELb1ELb0ELb0EEENS1_21CollectiveEpilogueFwdINS6_IJSA_SC_SB_EEES9_SE_SG_Li256ELb0ELb1ELb0ELb0EEENS1_30DynamicPersistentTileSchedulerILi256ELi128ELb0ELb1ELb1EEEEEEEEEvNT_6ParamsE --------------------------
	.section	.nv.info._ZN7cutlass13device_kernelIN5flash11enable_sm90INS1_16FlashAttnFwdSm90INS1_25CollectiveMainloopFwdSm90ILi2EN4cute5tupleIJNS5_1CILi1EEES8_S8_EEENS6_IJNS7_ILi128EEENS7_ILi96EEENS7_ILi192EEEEEELi192ENS_10bfloat16_tEfNS_4arch4Sm90ELb0ELb1ELb0ELb0ELb1ELb0ELb0ELb1ELb1ELb1ELb0ELb0EEENS1_21CollectiveEpilogueFwdINS6_IJSA_SC_SB_EEES9_SE_SG_Li256ELb0ELb1ELb0ELb0EEENS1_30DynamicPersistentTileSchedulerILi256ELi128ELb0ELb1ELb1EEEEEEEEEvNT_6ParamsE,"",@"SHT_CUDA_INFO"
	.sectionflags	@""
	.align	4


	//----- nvinfo : EIATTR_CUDA_API_VERSION
	.align		4
        /*0000*/ 	.byte	0x04, 0x37
        /*0002*/ 	.short	(.L_426 - .L_425)
.L_425:
        /*0004*/ 	.word	0x00000082


	//----- nvinfo : EIATTR_KPARAM_INFO
	.align		4
.L_426:
        /*0008*/ 	.byte	0x04, 0x17
        /*000a*/ 	.short	(.L_428 - .L_427)
.L_427:
        /*000c*/ 	.word	0x00000000
        /*0010*/ 	.short	0x0000
        /*0012*/ 	.short	0x0000
        /*0014*/ 	.byte	0x00, 0xf0, 0x01, 0x2a


	//----- nvinfo : EIATTR_SPARSE_MMA_MASK
	.align		4
.L_428:
        /*0018*/ 	.byte	0x03, 0x50
        /*001a*/ 	.short	0x0000


	//----- nvinfo : EIATTR_MAXREG_COUNT
	.align		4
        /*001c*/ 	.byte	0x03, 0x1b
        /*001e*/ 	.short	0x00a8


	//----- nvinfo : EIATTR_MERCURY_ISA_VERSION
	.align		4
        /*0020*/ 	.byte	0x03, 0x5f
        /*0022*/ 	.short	0x0101


	//----- nvinfo : EIATTR_VRC_CTA_INIT_COUNT
	.align		4
        /*0024*/ 	.byte	0x02, 0x4a
	.zero		1
	.zero		1


	//----- nvinfo : EIATTR_EXIT_INSTR_OFFSETS
	.align		4
        /*0028*/ 	.byte	0x04, 0x1c
        /*002a*/ 	.short	(.L_430 - .L_429)


	//   ....[0]....
.L_429:
        /*002c*/ 	.word	0x00000010


	//----- nvinfo : EIATTR_MAX_THREADS
	.align		4
.L_430:
        /*0030*/ 	.byte	0x04, 0x05
        /*0032*/ 	.short	(.L_432 - .L_431)
.L_431:
        /*0034*/ 	.word	0x00000180
        /*0038*/ 	.word	0x00000001
        /*003c*/ 	.word	0x00000001


	//----- nvinfo : EIATTR_CBANK_PARAM_SIZE
	.align		4
.L_432:
        /*0040*/ 	.byte	0x03, 0x19
        /*0042*/ 	.short	0x0a80


	//----- nvinfo : EIATTR_PARAM_CBANK
	.align		4
        /*0044*/ 	.byte	0x04, 0x0a
        /*0046*/ 	.short	(.L_434 - .L_433)
	.align		4
.L_433:
        /*0048*/ 	.word	index@(.nv.constant0._ZN7cutlass13device_kernelIN5flash11enable_sm90INS1_16FlashAttnFwdSm90INS1_25CollectiveMainloopFwdSm90ILi2EN4cute5tupleIJNS5_1CILi1EEES8_S8_EEENS6_IJNS7_ILi128EEENS7_ILi96EEENS7_ILi192EEEEEELi192ENS_10bfloat16_tEfNS_4arch4Sm90ELb0ELb1ELb0ELb0ELb1ELb0ELb0ELb1ELb1ELb1ELb0ELb0EEENS1_21CollectiveEpilogueFwdINS6_IJSA_SC_SB_EEES9_SE_SG_Li256ELb0ELb1ELb0ELb0EEENS1_30DynamicPersistentTileSchedulerILi256ELi128ELb0ELb1ELb1EEEEEEEEEvNT_6ParamsE)
        /*004c*/ 	.short	0x0380
        /*004e*/ 	.short	0x0a80


	//----- nvinfo : EIATTR_SW_WAR
	.align		4
.L_434:
        /*0050*/ 	.byte	0x04, 0x36
        /*0052*/ 	.short	(.L_436 - .L_435)
.L_435:
        /*0054*/ 	.word	0x00000008
.L_436:


//--------------------- .nv.info._ZN7cutlass13device_kernelIN5flash11enable_sm90INS1_16FlashAttnFwdSm90INS1_25CollectiveMainloopFwdSm90ILi2EN4cute5tupleIJNS5_1CILi1EEES8_S8_EEENS6_IJNS7_ILi128EEENS7_ILi96EEENS7_ILi192EEEEEELi192ENS_10bfloat16_tEfNS_4arch4Sm90ELb0ELb1ELb0ELb1ELb1ELb0ELb0ELb1ELb1ELb1ELb0ELb0EEENS1_21CollectiveEpilogueFwdINS6_IJSA_SC_SB_EEES9_SE_SG_Li256ELb1ELb1ELb0ELb0EEENS1_36VarlenDynamicPersistentTileSchedulerILi128ELi96ELi256ELi128ELb0ELb1ELb1ELb1ELb0ELb1EEEEEEEEEvNT_6ParamsE --------------------------
	.section	.nv.info._ZN7cutlass13device_kernelIN5flash11enable_sm90INS1_16FlashAttnFwdSm90INS1_25CollectiveMainloopFwdSm90ILi2EN4cute5tupleIJNS5_1CILi1EEES8_S8_EEENS6_IJNS7_ILi128EEENS7_ILi96EEENS7_ILi192EEEEEELi192ENS_10bfloat16_tEfNS_4arch4Sm90ELb0ELb1ELb0ELb1ELb1ELb0ELb0ELb1ELb1ELb1ELb0ELb0EEENS1_21CollectiveEpilogueFwdINS6_IJSA_SC_SB_EEES9_SE_SG_Li256ELb1ELb1ELb0ELb0EEENS1_36VarlenDynamicPersistentTileSchedulerILi128ELi96ELi256ELi128ELb0ELb1ELb1ELb1ELb0ELb1EEEEEEEEEvNT_6ParamsE,"",@"SHT_CUDA_INFO"
	.sectionflags	@""
	.align	4


	//----- nvinfo : EIATTR_CUDA_API_VERSION
	.align		4
        /*0000*/ 	.byte	0x04, 0x37
        /*0002*/ 	.short	(.L_438 - .L_437)
.L_437:
        /*0004*/ 	.word	0x00000082


	//----- nvinfo : EIATTR_KPARAM_INFO
	.align		4
.L_438:
        /*0008*/ 	.byte	0x04, 0x17
        /*000a*/ 	.short	(.L_440 - .L_439)
.L_439:
        /*000c*/ 	.word	0x00000000
        /*0010*/ 	.short	0x0000
        /*0012*/ 	.short	0x0000
        /*0014*/ 	.byte	0x00, 0xf0, 0x01, 0x2a


	//----- nvinfo : EIATTR_SPARSE_MMA_MASK
	.align		4
.L_440:
        /*0018*/ 	.byte	0x03, 0x50
        /*001a*/ 	.short	0x0000


	//----- nvinfo : EIATTR_MAXREG_COUNT
	.align		4
        /*001c*/ 	.byte	0x03, 0x1b
        /*001e*/ 	.short	0x00a8


	//----- nvinfo : EIATTR_MERCURY_ISA_VERSION
	.align		4
        /*0020*/ 	.byte	0x03, 0x5f
        /*0022*/ 	.short	0x0101


	//----- nvinfo : EIATTR_VRC_CTA_INIT_COUNT
	.align		4
        /*0024*/ 	.byte	0x02, 0x4a
	.zero		1
	.zero		1


	//----- nvinfo : EIATTR_EXIT_INSTR_OFFSETS
	.align		4
        /*0028*/ 	.byte	0x04, 0x1c
        /*002a*/ 	.short	(.L_442 - .L_441)


	//   ....[0]....
.L_441:
        /*002c*/ 	.word	0x00000010


	//----- nvinfo : EIATTR_MAX_THREADS
	.align		4
.L_442:
        /*0030*/ 	.byte	0x04, 0x05
        /*0032*/ 	.short	(.L_444 - .L_443)
.L_443:
        /*0034*/ 	.word	0x00000180
        /*0038*/ 	.word	0x00000001
        /*003c*/ 	.word	0x00000001


	//----- nvinfo : EIATTR_CBANK_PARAM_SIZE
	.align		4
.L_444:
        /*0040*/ 	.byte	0x03, 0x19
        /*0042*/ 	.short	0x0a80


	//----- nvinfo : EIATTR_PARAM_CBANK
	.align		4
        /*0044*/ 	.byte	0x04, 0x0a
        /*0046*/ 	.short	(.L_446 - .L_445)
	.align		4
.L_445:
        /*0048*/ 	.word	index@(.nv.constant0._ZN7cutlass13device_kernelIN5flash11enable_sm90INS1_16FlashAttnFwdSm90INS1_25CollectiveMainloopFwdSm90ILi2EN4cute5tupleIJNS5_1CILi1EEES8_S8_EEENS6_IJNS7_ILi128EEENS7_ILi96EEENS7_ILi192EEEEEELi192ENS_10bfloat16_tEfNS_4arch4Sm90ELb0ELb1ELb0ELb1ELb1ELb0ELb0ELb1ELb1ELb1ELb0ELb0EEENS1_21CollectiveEpilogueFwdINS6_IJSA_SC_SB_EEES9_SE_SG_Li256ELb1ELb1ELb0ELb0EEENS1_36VarlenDynamicPersistentTileSchedulerILi128ELi96ELi256ELi128ELb0ELb1ELb1ELb1ELb0ELb1EEEEEEEEEvNT_6ParamsE)
        /*004c*/ 	.short	0x0380
        /*004e*/ 	.short	0x0a80


	//----- nvinfo : EIATTR_SW_WAR
	.align		4
.L_446:
        /*0050*/ 	.byte	0x04, 0x36
        /*0052*/ 	.short	(.L_448 - .L_447)
.L_447:
        /*0054*/ 	.word	0x00000008
.L_448:


//--------------------- .nv.info._ZN7cutlass13device_kernelIN5flash11enable_sm90INS1_16FlashAttnFwdSm90INS1_25CollectiveMainloopFwdSm90ILi2EN4cute5tupleIJNS5_1CILi1EEES8_S8_EEENS6_IJNS7_ILi128EEENS7_ILi96EEENS7_ILi192EEEEEELi192ENS_10bfloat16_tEfNS_4arch4Sm90ELb0ELb1ELb0ELb1ELb1ELb1ELb0ELb1ELb1ELb1ELb0ELb0EEENS1_21CollectiveEpilogueFwdINS6_IJSA_SC_SB_EEES9_SE_SG_Li256ELb1ELb1ELb0ELb0EEENS1_36VarlenDynamicPersistentTileSchedulerILi128ELi96ELi256ELi128ELb0ELb1ELb1ELb1ELb0ELb1EEEEEEEEEvNT_6ParamsE --------------------------
	.section	.nv.info._ZN7cutlass13device_kernelIN5flash11enable_sm90INS1_16FlashAttnFwdSm90INS1_25CollectiveMainloopFwdSm90ILi2EN4cute5tupleIJNS5_1CILi1EEES8_S8_EEENS6_IJNS7_ILi128EEENS7_ILi96EEENS7_ILi192EEEEEELi192ENS_10bfloat16_tEfNS_4arch4Sm90ELb0ELb1ELb0ELb1ELb1ELb1ELb0ELb1ELb1ELb1ELb0ELb0EEENS1_21CollectiveEpilogueFwdINS6_IJSA_SC_SB_EEES9_SE_SG_Li256ELb1ELb1ELb0ELb0EEENS1_36VarlenDynamicPersistentTileSchedulerILi128ELi96ELi256ELi128ELb0ELb1ELb1ELb1ELb0ELb1EEEEEEEEEvNT_6ParamsE,"",@"SHT_CUDA_INFO"
	.sectionflags	@""
	.align	4


	//----- nvinfo : EIATTR_CUDA_API_VERSION
	.align		4
        /*0000*/ 	.byte	0x04, 0x37
        /*0002*/ 	.short	(.L_450 - .L_449)
.L_449:
        /*0004*/ 	.word	0x00000082


	//----- nvinfo : EIATTR_KPARAM_INFO
	.align		4
.L_450:
        /*0008*/ 	.byte	0x04, 0x17
        /*000a*/ 	.short	(.L_452 - .L_451)
.L_451:
        /*000c*/ 	.word	0x00000000
        /*0010*/ 	.short	0x0000
        /*0012*/ 	.short	0x0000
        /*0014*/ 	.byte	0x00, 0xf0, 0x01, 0x2a


	//----- nvinfo : EIATTR_SPARSE_MMA_MASK
	.align		4
.L_452:
        /*0018*/ 	.byte	0x03, 0x50
        /*001a*/ 	.short	0x0000


	//----- nvinfo : EIATTR_MAXREG_COUNT
	.align		4
        /*001c*/ 	.byte	0x03, 0x1b
        /*001e*/ 	.short	0x00a8


	//----- nvinfo : EIATTR_MERCURY_ISA_VERSION
	.align		4
        /*0020*/ 	.byte	0x03, 0x5f
        /*0022*/ 	.short	0x0101


	//----- nvinfo : EIATTR_VRC_CTA_INIT_COUNT
	.align		4
        /*0024*/ 	.byte	0x02, 0x4a
	.zero		1
	.zero		1


	//----- nvinfo : EIATTR_EXIT_INSTR_OFFSETS
	.align		4
        /*0028*/ 	.byte	0x04, 0x1c
        /*002a*/ 	.short	(.L_454 - .L_453)


	//   ....[0]....
.L_453:
        /*002c*/ 	.word	0x00000010


	//----- nvinfo : EIATTR_MAX_THREADS
	.align		4
.L_454:
        /*0030*/ 	.byte	0x04, 0x05
        /*0032*/ 	.short	(.L_456 - .L_455)
.L_455:
        /*0034*/ 	.word	0x00000180
        /*0038*/ 	.word	0x00000001
        /*003c*/ 	.word	0x00000001


	//----- nvinfo : EIATTR_CBANK_PARAM_SIZE
	.align		4
.L_456:
        /*0040*/ 	.byte	0x03, 0x19
        /*0042*/ 	.short	0x0a80


	//----- nvinfo : EIATTR_PARAM_CBANK
	.align		4
        /*0044*/ 	.byte	0x04, 0x0a
        /*0046*/ 	.short	(.L_458 - .L_457)
	.align		4
.L_457:
        /*0048*/ 	.word	index@(.nv.constant0._ZN7cutlass13device_kernelIN5flash11enable_sm90INS1_16FlashAttnFwdSm90INS1_25CollectiveMainloopFwdSm90ILi2EN4cute5tupleIJNS5_1CILi1EEES8_S8_EEENS6_IJNS7_ILi128EEENS7_ILi96EEENS7_ILi192EEEEEELi192ENS_10bfloat16_tEfNS_4arch4Sm90ELb0ELb1ELb0ELb1ELb1ELb1ELb0ELb1ELb1ELb1ELb0ELb0EEENS1_21CollectiveEpilogueFwdINS6_IJSA_SC_SB_EEES9_SE_SG_Li256ELb1ELb1ELb0ELb0EEENS1_36VarlenDynamicPersistentTileSchedulerILi128ELi96ELi256ELi128ELb0ELb1ELb1ELb1ELb0ELb1EEEEEEEEEvNT_6ParamsE)
        /*004c*/ 	.short	0x0380
        /*004e*/ 	.short	0x0a80


	//----- nvinfo : EIATTR_SW_WAR
	.align		4
.L_458:
        /*0050*/ 	.byte	0x04, 0x36
        /*0052*/ 	.short	(.L_460 - .L_459)
.L_459:
        /*0054*/ 	.word	0x00000008
.L_460:


//--------------------- .nv.info._ZN7cutlass13device_kernelIN5flash11enable_sm90INS1_16FlashAttnFwdSm90INS1_25CollectiveMainloopFwdSm90ILi2EN4cute5tupleIJNS5_1CILi1EEES8_S8_EEENS6_IJNS7_ILi128EEENS7_ILi96EEENS7_ILi192EEEEEELi192ENS_10bfloat16_tEfNS_4arch4Sm90ELb1ELb0ELb0ELb0ELb1ELb0ELb0ELb1ELb1ELb1ELb0ELb0EEENS1_21CollectiveEpilogueFwdINS6_IJSA_SC_SB_EEES9_SE_SG_Li256ELb0ELb1ELb0ELb0EEENS1_30DynamicPersistentTileSchedulerILi256ELi128ELb0ELb1ELb1EEEEEEEEEvNT_6ParamsE --------------------------
	.section	.nv.info._ZN7cutlass13device_kernelIN5flash11enable_sm90INS1_16FlashAttnFwdSm90INS1_25CollectiveMainloopFwdSm90ILi2EN4cute5tupleIJNS5_1CILi1EEES8_S8_EEENS6_IJNS7_ILi128EEENS7_ILi96EEENS7_ILi192EEEEEELi192ENS_10bfloat16_tEfNS_4arch4Sm90ELb1ELb0ELb0ELb0ELb1ELb0ELb0ELb1ELb1ELb1ELb0ELb0EEENS1_21CollectiveEpilogueFwdINS6_IJSA_SC_SB_EEES9_SE_SG_Li256ELb0ELb1ELb0ELb0EEENS1_30DynamicPersistentTileSchedulerILi256ELi128ELb0ELb1ELb1EEEEEEEEEvNT_6ParamsE,"",@"SHT_CUDA_INFO"
	.sectionflags	@""
	.align	4


	//----- nvinfo : EIATTR_CUDA_API_VERSION
	.align		4
        /*0000*/ 	.byte	0x04, 0x37
        /*0002*/ 	.short	(.L_462 - .L_461)
.L_461:
        /*0004*/ 	.word	0x00000082


	//----- nvinfo : EIATTR_KPARAM_INFO
	.align		4
.L_462:
        /*0008*/ 	.byte	0x04, 0x17
        /*000a*/ 	.short	(.L_464 - .L_463)
.L_463:
        /*000c*/ 	.word	0x00000000
        /*0010*/ 	.short	0x0000
        /*0012*/ 	.short	0x0000
        /*0014*/ 	.byte	0x00, 0xf0, 0x01, 0x2a


	//----- nvinfo : EIATTR_SPARSE_MMA_MASK
	.align		4
.L_464:
        /*0018*/ 	.byte	0x03, 0x50
        /*001a*/ 	.short	0x0000


	//----- nvinfo : EIATTR_MAXREG_COUNT
	.align		4
        /*001c*/ 	.byte	0x03, 0x1b
        /*001e*/ 	.short	0x00a8


	//----- nvinfo : EIATTR_MERCURY_ISA_VERSION
	.align		4
        /*0020*/ 	.byte	0x03, 0x5f
        /*0022*/ 	.short	0x0101


	//----- nvinfo : EIATTR_VRC_CTA_INIT_COUNT
	.align		4
        /*0024*/ 	.byte	0x02, 0x4a
	.zero		1
	.zero		1


	//----- nvinfo : EIATTR_EXIT_INSTR_OFFSETS
	.align		4
        /*0028*/ 	.byte	0x04, 0x1c
        /*002a*/ 	.short	(.L_466 - .L_465)


	//   ....[0]....
.L_465:
        /*002c*/ 	.word	0x00000010


	//----- nvinfo : EIATTR_MAX_THREADS
	.align		4
.L_466:
        /*0030*/ 	.byte	0x04, 0x05
        /*0032*/ 	.short	(.L_468 - .L_467)
.L_467:
        /*0034*/ 	.word	0x00000180
        /*0038*/ 	.word	0x00000001
        /*003c*/ 	.word	0x00000001


	//----- nvinfo : EIATTR_CBANK_PARAM_SIZE
	.align		4
.L_468:
        /*0040*/ 	.byte	0x03, 0x19
        /*0042*/ 	.short	0x0a80


	//----- nvinfo : EIATTR_PARAM_CBANK
	.align		4
        /*0044*/ 	.byte	0x04, 0x0a
        /*0046*/ 	.short	(.L_470 - .L_469)
	.align		4
.L_469:
        /*0048*/ 	.word	index@(.nv.constant0._ZN7cutlass13device_kernelIN5flash11enable_sm90INS1_16FlashAttnFwdSm90INS1_25CollectiveMainloopFwdSm90ILi2EN4cute5tupleIJNS5_1CILi1EEES8_S8_EEENS6_IJNS7_ILi128EEENS7_ILi96EEENS7_ILi192EEEEEELi192ENS_10bfloat16_tEfNS_4arch4Sm90ELb1ELb0ELb0ELb0ELb1ELb0ELb0ELb1ELb1ELb1ELb0ELb0EEENS1_21CollectiveEpilogueFwdINS6_IJSA_SC_SB_EEES9_SE_SG_Li256ELb0ELb1ELb0ELb0EEENS1_30DynamicPersistentTileSchedulerILi256ELi128ELb0ELb1ELb1EEEEEEEEEvNT_6ParamsE)
        /*004c*/ 	.short	0x0380
        /*004e*/ 	.short	0x0a80


	//----- nvinfo : EIATTR_SW_WAR
	.align		4
.L_470:
        /*0050*/ 	.byte	0x04, 0x36
        /*0052*/ 	.short	(.L_472 - .L_471)
.L_471:
        /*0054*/ 	.word	0x00000008
.L_472:


//--------------------- .nv.info._ZN7cutlass13device_kernelIN5flash11enable_sm90INS1_16FlashAttnFwdSm90INS1_25CollectiveMainloopFwdSm90ILi2EN4cute5tupleIJNS5_1CILi1EEES8_S8_EEENS6_IJNS7_ILi128EEENS7_ILi96EEENS7_ILi192EEEEEELi192ENS_10bfloat16_tEfNS_4arch4Sm90ELb1ELb0ELb0ELb1ELb1ELb0ELb0ELb1ELb1ELb1ELb0ELb0EEENS1_21CollectiveEpilogueFwdINS6_IJSA_SC_SB_EEES9_SE_SG_Li256ELb1ELb1ELb0ELb0EEENS1_36VarlenDynamicPersistentTileSchedulerILi128ELi96ELi256ELi128ELb0ELb1ELb1ELb1ELb1ELb1EEEEEEEEEvNT_6ParamsE --------------------------
	.section	.nv.info._ZN7cutlass13device_kernelIN5flash11enable_sm90INS1_16FlashAttnFwdSm90INS1_25CollectiveMainloopFwdSm90ILi2EN4cute5tupleIJNS5_1CILi1EEES8_S8_EEENS6_IJNS7_ILi128EEENS7_ILi96EEENS7_ILi192EEEEEELi192ENS_10bfloat16_tEfNS_4arch4Sm90ELb1ELb0ELb0ELb1ELb1ELb0ELb0ELb1ELb1ELb1ELb0ELb0EEENS1_21CollectiveEpilogueFwdINS6_IJSA_SC_SB_EEES9_SE_SG_Li256ELb1ELb1ELb0ELb0EEENS1_36VarlenDynamicPersistentTileSchedulerILi128ELi96ELi256ELi128ELb0ELb1ELb1ELb1ELb1ELb1EEEEEEEEEvNT_6ParamsE,"",@"SHT_CUDA_INFO"
	.sectionflags	@""
	.align	4


	//----- nvinfo : EIATTR_CUDA_API_VERSION
	.align		4
        /*0000*/ 	.byte	0x04, 0x37
        /*0002*/ 	.short	(.L_474 - .L_473)
.L_473:
        /*0004*/ 	.word	0x00000082


	//----- nvinfo : EIATTR_KPARAM_INFO
	.align		4
.L_474:
        /*0008*/ 	.byte	0x04, 0x17
        /*000a*/ 	.short	(.L_476 - .L_475)
.L_475:
        /*000c*/ 	.word	0x00000000
        /*0010*/ 	.short	0x0000
        /*0012*/ 	.short	0x0000
        /*0014*/ 	.byte	0x00, 0xf0, 0x01, 0x2a


	//----- nvinfo : EIATTR_SPARSE_MMA_MASK
	.align		4
.L_476:
        /*0018*/ 	.byte	0x03, 0x50
        /*001a*/ 	.short	0x0000


	//----- nvinfo : EIATTR_MAXREG_COUNT
	.align		4
        /*001c*/ 	.byte	0x03, 0x1b
        /*001e*/ 	.short	0x00a8


	//----- nvinfo : EIATTR_MERCURY_ISA_VERSION
	.align		4
        /*0020*/ 	.byte	0x03, 0x5f
        /*0022*/ 	.short	0x0101


	//----- nvinfo : EIATTR_VRC_CTA_INIT_COUNT
	.align		4
        /*0024*/ 	.byte	0x02, 0x4a
	.zero		1
	.zero		1


	//----- nvinfo : EIATTR_EXIT_INSTR_OFFSETS
	.align		4
        /*0028*/ 	.byte	0x04, 0x1c
        /*002a*/ 	.short	(.L_478 - .L_477)


	//   ....[0]....
.L_477:
        /*002c*/ 	.word	0x00000010


	//----- nvinfo : EIATTR_MAX_THREADS
	.align		4
.L_478:
        /*0030*/ 	.byte	0x04, 0x05
        /*0032*/ 	.short	(.L_480 - .L_479)
.L_479:
        /*0034*/ 	.word	0x00000180
        /*0038*/ 	.word	0x00000001
        /*003c*/ 	.word	0x00000001


	//----- nvinfo : EIATTR_CBANK_PARAM_SIZE
	.align		4
.L_480:
        /*0040*/ 	.byte	0x03, 0x19
        /*0042*/ 	.short	0x0a80


	//----- nvinfo : EIATTR_PARAM_CBANK
	.align		4
        /*0044*/ 	.byte	0x04, 0x0a
        /*0046*/ 	.short	(.L_482 - .L_481)
	.align		4
.L_481:
        /*0048*/ 	.word	index@(.nv.constant0._ZN7cutlass13device_kernelIN5flash11enable_sm90INS1_16FlashAttnFwdSm90INS1_25CollectiveMainloopFwdSm90ILi2EN4cute5tupleIJNS5_1CILi1EEES8_S8_EEENS6_IJNS7_ILi128EEENS7_ILi96EEENS7_ILi192EEEEEELi192ENS_10bfloat16_tEfNS_4arch4Sm90ELb1ELb0ELb0ELb1ELb1ELb0ELb0ELb1ELb1ELb1ELb0ELb0EEENS1_21CollectiveEpilogueFwdINS6_IJSA_SC_SB_EEES9_SE_SG_Li256ELb1ELb1ELb0ELb0EEENS1_36VarlenDynamicPersistentTileSchedulerILi128ELi96ELi256ELi128ELb0ELb1ELb1ELb1ELb1ELb1EEEEEEEEEvNT_6ParamsE)
        /*004c*/ 	.short	0x0380
        /*004e*/ 	.short	0x0a80


	//----- nvinfo : EIATTR_SW_WAR
	.align		4
.L_482:
        /*0050*/ 	.byte	0x04, 0x36
        /*0052*/ 	.short	(.L_484 - .L_483)
.L_483:
        /*0054*/ 	.word	0x00000008
.L_484:


//--------------------- .nv.info._ZN7cutlass13device_kernelIN5flash11enable_sm90INS1_16FlashAttnFwdSm90INS1_25CollectiveMainloopFwdSm90ILi2EN4cute5tupleIJNS5_1CILi1EEES8_S8_EEENS6_IJNS7_ILi128EEENS7_ILi96EEENS7_ILi192EEEEEELi192ENS_10bfloat16_tEfNS_4arch4Sm90ELb1ELb0ELb0ELb1ELb1ELb1ELb0ELb1ELb1ELb1ELb0ELb0EEENS1_21CollectiveEpilogueFwdINS6_IJSA_SC_SB_EEES9_SE_SG_Li256ELb1ELb1ELb0ELb0EEENS1_36VarlenDynamicPersistentTileSchedulerILi128ELi96ELi256ELi128ELb0ELb1ELb1ELb1ELb1ELb1EEEEEEEEEvNT_6ParamsE --------------------------
	.section	.nv.info._ZN7cutlass13device_kernelIN5flash11enable_sm90INS1_16FlashAttnFwdSm90INS1_25CollectiveMainloopFwdSm90ILi2EN4cute5tupleIJNS5_1CILi1EEES8_S8_EEENS6_IJNS7_ILi128EEENS7_ILi96EEENS7_ILi192EEEEEELi192ENS_10bfloat16_tEfNS_4arch4Sm90ELb1ELb0ELb0ELb1ELb1ELb1ELb0ELb1ELb1ELb1ELb0ELb0EEENS1_21CollectiveEpilogueFwdINS6_IJSA_SC_SB_EEES9_SE_SG_Li256ELb1ELb1ELb0ELb0EEENS1_36VarlenDynamicPersistentTileSchedulerILi128ELi96ELi256ELi128ELb0ELb1ELb1ELb1ELb1ELb1EEEEEEEEEvNT_6ParamsE,"",@"SHT_CUDA_INFO"
	.sectionflags	@""
	.align	4


	//----- nvinfo : EIATTR_CUDA_API_VERSION
	.align		4
        /*0000*/ 	.byte	0x04, 0x37
        /*0002*/ 	.short	(.L_486 - .L_485)
.L_485:
        /*0004*/ 	.word	0x00000082


	//----- nvinfo : EIATTR_KPARAM_INFO
	.align		4
.L_486:
        /*0008*/ 	.byte	0x04, 0x17
        /*000a*/ 	.short	(.L_488 - .L_487)
.L_487:
        /*000c*/ 	.word	0x00000000
        /*0010*/ 	.short	0x0000
        /*0012*/ 	.short	0x0000
        /*0014*/ 	.byte	0x00, 0xf0, 0x01, 0x2a


	//----- nvinfo : EIATTR_SPARSE_MMA_MASK
	.align		4
.L_488:
        /*0018*/ 	.byte	0x03, 0x50
        /*001a*/ 	.short	0x0000


	//----- nvinfo : EIATTR_MAXREG_COUNT
	.align		4
        /*001c*/ 	.byte	0x03, 0x1b
        /*001e*/ 	.short	0x00a8


	//----- nvinfo : EIATTR_MERCURY_ISA_VERSION
	.align		4
        /*0020*/ 	.byte	0x03, 0x5f
        /*0022*/ 	.short	0x0101


	//----- nvinfo : EIATTR_VRC_CTA_INIT_COUNT
	.align		4
        /*0024*/ 	.byte	0x02, 0x4a
	.zero		1
	.zero		1


	//----- nvinfo : EIATTR_EXIT_INSTR_OFFSETS
	.align		4
        /*0028*/ 	.byte	0x04, 0x1c
        /*002a*/ 	.short	(.L_490 - .L_489)


	//   ....[0]....
.L_489:
        /*002c*/ 	.word	0x00000010


	//----- nvinfo : EIATTR_MAX_THREADS
	.align		4
.L_490:
        /*0030*/ 	.byte	0x04, 0x05
        /*0032*/ 	.short	(.L_492 - .L_491)
.L_491:
        /*0034*/ 	.word	0x00000180
        /*0038*/ 	.word	0x00000001
        /*003c*/ 	.word	0x00000001


	//----- nvinfo : EIATTR_CBANK_PARAM_SIZE
	.align		4
.L_492:
        /*0040*/ 	.byte	0x03, 0x19
        /*0042*/ 	.short	0x0a80


	//----- nvinfo : EIATTR_PARAM_CBANK
	.align		4
        /*0044*/ 	.byte	0x04, 0x0a
        /*0046*/ 	.short	(.L_494 - .L_493)
	.align		4
.L_493:
        /*0048*/ 	.word	index@(.nv.constant0._ZN7cutlass13device_kernelIN5flash11enable_sm90INS1_16FlashAttnFwdSm90INS1_25CollectiveMainloopFwdSm90ILi2EN4cute5tupleIJNS5_1CILi1EEES8_S8_EEENS6_IJNS7_ILi128EEENS7_ILi96EEENS7_ILi192EEEEEELi192ENS_10bfloat16_tEfNS_4arch4Sm90ELb1ELb0ELb0ELb1ELb1ELb1ELb0ELb1ELb1ELb1ELb0ELb0EEENS1_21CollectiveEpilogueFwdINS6_IJSA_SC_SB_EEES9_SE_SG_Li256ELb1ELb1ELb0ELb0EEENS1_36VarlenDynamicPersistentTileSchedulerILi128ELi96ELi256ELi128ELb0ELb1ELb1ELb1ELb1ELb1EEEEEEEEEvNT_6ParamsE)
        /*004c*/ 	.short	0x0380
        /*004e*/ 	.short	0x0a80


	//----- nvinfo : EIATTR_SW_WAR
	.align		4
.L_494:
        /*0050*/ 	.byte	0x04, 0x36
        /*0052*/ 	.short	(.L_496 - .L_495)
.L_495:
        /*0054*/ 	.word	0x00000008
.L_496:


//--------------------- .nv.info._ZN7cutlass13device_kernelIN5flash11enable_sm90INS1_16FlashAttnFwdSm90INS1_25CollectiveMainloopFwdSm90ILi2EN4cute5tupleIJNS5_1CILi1EEES8_S8_EEENS6_IJNS7_ILi128EEESA_SA_EEELi128ENS_10bfloat16_tEfNS_4arch4Sm90ELb0ELb0ELb0ELb0ELb1ELb0ELb0ELb1ELb1ELb1ELb0ELb0EEENS1_21CollectiveEpilogueFwdISB_S9_SC_SE_Li256ELb0ELb1ELb0ELb0EEENS1_29StaticPersistentTileSchedulerILb0EEEEEEEEEvNT_6ParamsE --------------------------
	.section	.nv.info._ZN7cutlass13device_kernelIN5flash11enable_sm90INS1_16FlashAttnFwdSm90INS1_25CollectiveMainloopFwdSm90ILi2EN4cute5tupleIJNS5_1CILi1EEES8_S8_EEENS6_IJNS7_ILi128EEESA_SA_EEELi128ENS_10bfloat16_tEfNS_4arch4Sm90ELb0ELb0ELb0ELb0ELb1ELb0ELb0ELb1ELb1ELb1ELb0ELb0EEENS1_21CollectiveEpilogueFwdISB_S9_SC_SE_Li256ELb0ELb1ELb0ELb0EEENS1_29StaticPersistentTileSchedulerILb0EEEEEEEEEvNT_6ParamsE,"",@"SHT_CUDA_INFO"
	.sectionflags	@""
	.align	4


	//----- nvinfo : EIATTR_CUDA_API_VERSION
	.align		4
        /*0000*/ 	.byte	0x04, 0x37
        /*0002*/ 	.short	(.L_498 - .L_497)
.L_497:
        /*0004*/ 	.word	0x00000082


	//----- nvinfo : EIATTR_KPARAM_INFO
	.align		4
.L_498:
        /*0008*/ 	.byte	0x04, 0x17
        /*000a*/ 	.short	(.L_500 - .L_499)
.L_499:
        /*000c*/ 	.word	0x00000000
        /*0010*/ 	.short	0x0000
        /*0012*/ 	.short	0x0000
        /*0014*/ 	.byte	0x00, 0xf0, 0x01, 0x28


	//----- nvinfo : EIATTR_SPARSE_MMA_MASK
	.align		4
.L_500:
        /*0018*/ 	.byte	0x03, 0x50
        /*001a*/ 	.short	0x0000


	//----- nvinfo : EIATTR_MAXREG_COUNT
	.align		4
        /*001c*/ 	.byte	0x03, 0x1b
        /*001e*/ 	.short	0x00a8


	//----- nvinfo : EIATTR_MERCURY_ISA_VERSION
	.align		4
        /*0020*/ 	.byte	0x03, 0x5f
        /*0022*/ 	.short	0x0101


	//----- nvinfo : EIATTR_VRC_CTA_INIT_COUNT
	.align		4
        /*0024*/ 	.byte	0x02, 0x4a
	.zero		1
	.zero		1


	//----- nvinfo : EIATTR_EXIT_INSTR_OFFSETS
	.align		4
        /*0028*/ 	.byte	0x04, 0x1c
        /*002a*/ 	.short	(.L_502 - .L_501)


	//   ....[0]....
.L_501:
        /*002c*/ 	.word	0x00000010


	//----- nvinfo : EIATTR_MAX_THREADS
	.align		4
.L_502:
        /*0030*/ 	.byte	0x04, 0x05
        /*0032*/ 	.short	(.L_504 - .L_503)
.L_503:
        /*0034*/ 	.word	0x00000180
        /*0038*/ 	.word	0x00000001
        /*003c*/ 	.word	0x00000001


	//----- nvinfo : EIATTR_CBANK_PARAM_SIZE
	.align		4
.L_504:
        /*0040*/ 	.byte	0x03, 0x19
        /*0042*/ 	.short	0x0a00


	//----- nvinfo : EIATTR_PARAM_CBANK
	.align		4
        /*0044*/ 	.byte	0x04, 0x0a
        /*0046*/ 	.short	(.L_506 - .L_505)
	.align		4
.L_505:
        /*0048*/ 	.word	index@(.nv.constant0._ZN7cutlass13device_kernelIN5flash11enable_sm90INS1_16FlashAttnFwdSm90INS1_25CollectiveMainloopFwdSm90ILi2EN4cute5tupleIJNS5_1CILi1EEES8_S8_EEENS6_IJNS7_ILi128EEESA_SA_EEELi128ENS_10bfloat16_tEfNS_4arch4Sm90ELb0ELb0ELb0ELb0ELb1ELb0ELb0ELb1ELb1ELb1ELb0ELb0EEENS1_21CollectiveEpilogueFwdISB_S9_SC_SE_Li256ELb0ELb1ELb0ELb0EEENS1_29StaticPersistentTileSchedulerILb0EEEEEEEEEvNT_6ParamsE)
        /*004c*/ 	.short	0x0380
        /*004e*/ 	.short	0x0a00


	//----- nvinfo : EIATTR_SW_WAR
	.align		4
.L_506:
        /*0050*/ 	.byte	0x04, 0x36
        /*0052*/ 	.short	(.L_508 - .L_507)
.L_507:
        /*0054*/ 	.word	0x00000008
.L_508:


//--------------------- .nv.info._ZN7cutlass13device_kernelIN5flash11enable_sm90INS1_16FlashAttnFwdSm90INS1_25CollectiveMainloopFwdSm90ILi2EN4cute5tupleIJNS5_1CILi1EEES8_S8_EEENS6_IJNS7_ILi128EEESA_SA_EEELi128ENS_10bfloat16_tEfNS_4arch4Sm90ELb0ELb0ELb0ELb1ELb1ELb0ELb0ELb1ELb1ELb1ELb0ELb0EEENS1_21CollectiveEpilogueFwdISB_S9_SC_SE_Li256ELb1ELb1ELb0ELb0EEENS1_36VarlenDynamicPersistentTileSchedulerILi128ELi128ELi256ELi128ELb0ELb1ELb1ELb0ELb1ELb1EEEEEEEEEvNT_6ParamsE --------------------------
	.section	.nv.info._ZN7cutlass13device_kernelIN5flash11enable_sm90INS1_16FlashAttnFwdSm90INS1_25CollectiveMainloopFwdSm90ILi2EN4cute5tupleIJNS5_1CILi1EEES8_S8_EEENS6_IJNS7_ILi128EEESA_SA_EEELi128ENS_10bfloat16_tEfNS_4arch4Sm90ELb0ELb0ELb0ELb1ELb1ELb0ELb0ELb1ELb1ELb1ELb0ELb0EEENS1_21CollectiveEpilogueFwdISB_S9_SC_SE_Li256ELb1ELb1ELb0ELb0EEENS1_36VarlenDynamicPersistentTileSchedulerILi128ELi128ELi256ELi128ELb0ELb1ELb1ELb0ELb1ELb1EEEEEEEEEvNT_6ParamsE,"",@"SHT_CUDA_INFO"
	.sectionflags	@""
	.align	4


	//----- nvinfo : EIATTR_CUDA_API_VERSION
	.align		4
        /*0000*/ 	.byte	0x04, 0x37
        /*0002*/ 	.short	(.L_510 - .L_509)
.L_509:
        /*0004*/ 	.word	0x00000082


	//----- nvinfo : EIATTR_KPARAM_INFO
	.align		4
.L_510:
        /*0008*/ 	.byte	0x04, 0x17
        /*000a*/ 	.short	(.L_512 - .L_511)
.L_511:
        /*000c*/ 	.word	0x00000000
        /*0010*/ 	.short	0x0000
        /*0012*/ 	.short	0x0000
        /*0014*/ 	.byte	0x00, 0xf0, 0x01, 0x2a


	//----- nvinfo : EIATTR_SPARSE_MMA_MASK
	.align		4
.L_512:
        /*0018*/ 	.byte	0x03, 0x50
        /*001a*/ 	.short	0x0000


	//----- nvinfo : EIATTR_MAXREG_COUNT
	.align		4
        /*001c*/ 	.byte	0x03, 0x1b
        /*001e*/ 	.short	0x00a8


	//----- nvinfo : EIATTR_MERCURY_ISA_VERSION
	.align		4
        /*0020*/ 	.byte	0x03, 0x5f
        /*0022*/ 	.short	0x0101


	//----- nvinfo : EIATTR_VRC_CTA_INIT_COUNT
	.align		4
        /*0024*/ 	.byte	0x02, 0x4a
	.zero		1
	.zero		1


	//----- nvinfo : EIATTR_EXIT_INSTR_OFFSETS
	.align		4
        /*0028*/ 	.byte	0x04, 0x1c
        /*002a*/ 	.short	(.L_514 - .L_513)


	//   ....[0]....
.L_513:
        /*002c*/ 	.word	0x00000010


	//----- nvinfo : EIATTR_MAX_THREADS
	.align		4
.L_514:
        /*0030*/ 	.byte	0x04, 0x05
        /*0032*/ 	.short	(.L_516 - .L_515)
.L_515:
        /*0034*/ 	.word	0x00000180
        /*0038*/ 	.word	0x00000001
        /*003c*/ 	.word	0x00000001


	//----- nvinfo : EIATTR_CBANK_PARAM_SIZE
	.align		4
.L_516:
        /*0040*/ 	.byte	0x03, 0x19
        /*0042*/ 	.short	0x0a80


	//----- nvinfo : EIATTR_PARAM_CBANK
	.align		4
        /*0044*/ 	.byte	0x04, 0x0a
        /*0046*/ 	.short	(.L_518 - .L_517)
	.align		4
.L_517:
        /*0048*/ 	.word	index@(.nv.constant0._ZN7cutlass13device_kernelIN5flash11enable_sm90INS1_16FlashAttnFwdSm90INS1_25CollectiveMainloopFwdSm90ILi2EN4cute5tupleIJNS5_1CILi1EEES8_S8_EEENS6_IJNS7_ILi128EEESA_SA_EEELi128ENS_10bfloat16_tEfNS_4arch4Sm90ELb0ELb0ELb0ELb1ELb1ELb0ELb0ELb1ELb1ELb1ELb0ELb0EEENS1_21CollectiveEpilogueFwdISB_S9_SC_SE_Li256ELb1ELb1ELb0ELb0EEENS1_36VarlenDynamicPersistentTileSchedulerILi128ELi128ELi256ELi128ELb0ELb1ELb1ELb0ELb1ELb1EEEEEEEEEvNT_6ParamsE)
        /*004c*/ 	.short	0x0380
        /*004e*/ 	.short	0x0a80


	//----- nvinfo : EIATTR_SW_WAR
	.align		4
.L_518:
        /*0050*/ 	.byte	0x04, 0x36
        /*0052*/ 	.short	(.L_520 - .L_519)
.L_519:
        /*0054*/ 	.word	0x00000008
.L_520:


//--------------------- .nv.info._ZN7cutlass13device_kernelIN5flash11enable_sm90INS1_16FlashAttnFwdSm90INS1_25CollectiveMainloopFwdSm90ILi2EN4cute5tupleIJNS5_1CILi1EEES8_S8_EEENS6_IJNS7_ILi128EEESA_SA_EEELi128ENS_10bfloat16_tEfNS_4arch4Sm90ELb0ELb0ELb0ELb1ELb1ELb1ELb0ELb1ELb1ELb1ELb0ELb0EEENS1_21CollectiveEpilogueFwdISB_S9_SC_SE_Li256ELb1ELb1ELb0ELb0EEENS1_36VarlenDynamicPersistentTileSchedulerILi128ELi128ELi256ELi128ELb0ELb1ELb1ELb0ELb1ELb1EEEEEEEEEvNT_6ParamsE --------------------------
	.section	.nv.info._ZN7cutlass13device_kernelIN5flash11enable_sm90INS1_16FlashAttnFwdSm90INS1_25CollectiveMainloopFwdSm90ILi2EN4cute5tupleIJNS5_1CILi1EEES8_S8_EEENS6_IJNS7_ILi128EEESA_SA_EEELi128ENS_10bfloat16_tEfNS_4arch4Sm90ELb0ELb0ELb0ELb1ELb1ELb1ELb0ELb1ELb1ELb1ELb0ELb0EEENS1_21CollectiveEpilogueFwdISB_S9_SC_SE_Li256ELb1ELb1ELb0ELb0EEENS1_36VarlenDynamicPersistentTileSchedulerILi128ELi128ELi256ELi128ELb0ELb1ELb1ELb0ELb1ELb1EEEEEEEEEvNT_6ParamsE,"",@"SHT_CUDA_INFO"
	.sectionflags	@""
	.align	4


	//----- nvinfo : EIATTR_CUDA_API_VERSION
	.align		4
        /*0000*/ 	.byte	0x04, 0x37
        /*0002*/ 	.short	(.L_522 - .L_521)
.L_521:
        /*0004*/ 	.word	0x00000082


	//----- nvinfo : EIATTR_KPARAM_INFO
	.align		4
.L_522:
        /*0008*/ 	.byte	0x04, 0x17
        /*000a*/ 	.short	(.L_524 - .L_523)
.L_523:
        /*000c*/ 	.word	0x00000000
        /*0010*/ 	.short	0x0000
        /*0012*/ 	.short	0x0000
        /*0014*/ 	.byte	0x00, 0xf0, 0x01, 0x2a


	//----- nvinfo : EIATTR_SPARSE_MMA_MASK
	.align		4
.L_524:
        /*0018*/ 	.byte	0x03, 0x50
        /*001a*/ 	.short	0x0000


	//----- nvinfo : EIATTR_MAXREG_COUNT
	.align		4
        /*001c*/ 	.byte	0x03, 0x1b
        /*001e*/ 	.short	0x00a8


	//----- nvinfo : EIATTR_MERCURY_ISA_VERSION
	.align		4
        /*0020*/ 	.byte	0x03, 0x5f
        /*0022*/ 	.short	0x0101


	//----- nvinfo : EIATTR_VRC_CTA_INIT_COUNT
	.align		4
        /*0024*/ 	.byte	0x02, 0x4a
	.zero		1
	.zero		1


	//----- nvinfo : EIATTR_EXIT_INSTR_OFFSETS
	.align		4
        /*0028*/ 	.byte	0x04, 0x1c
        /*002a*/ 	.short	(.L_526 - .L_525)


	//   ....[0]....
.L_525:
        /*002c*/ 	.word	0x00000010


	//----- nvinfo : EIATTR_MAX_THREADS
	.align		4
.L_526:
        /*0030*/ 	.byte	0x04, 0x05
        /*0032*/ 	.short	(.L_528 - .L_527)
.L_527:
        /*0034*/ 	.word	0x00000180
        /*0038*/ 	.word	0x00000001
        /*003c*/ 	.word	0x00000001


	//----- nvinfo : EIATTR_CBANK_PARAM_SIZE
	.align		4
.L_528:
        /*0040*/ 	.byte	0x03, 0x19
        /*0042*/ 	.short	0x0a80


	//----- nvinfo : EIATTR_PARAM_CBANK
	.align		4
        /*0044*/ 	.byte	0x04, 0x0a
        /*0046*/ 	.short	(.L_530 - .L_529)
	.align		4
.L_529:
        /*0048*/ 	.word	index@(.nv.constant0._ZN7cutlass13device_kernelIN5flash11enable_sm90INS1_16FlashAttnFwdSm90INS1_25CollectiveMainloopFwdSm90ILi2EN4cute5tupleIJNS5_1CILi1EEES8_S8_EEENS6_IJNS7_ILi128EEESA_SA_EEELi128ENS_10bfloat16_tEfNS_4arch4Sm90ELb0ELb0ELb0ELb1ELb1ELb1ELb0ELb1ELb1ELb1ELb0ELb0EEENS1_21CollectiveEpilogueFwdISB_S9_SC_SE_Li256ELb1ELb1ELb0ELb0EEENS1_36VarlenDynamicPersistentTileSchedulerILi128ELi128ELi256ELi128ELb0ELb1ELb1ELb0ELb1ELb1EEEEEEEEEvNT_6ParamsE)
        /*004c*/ 	.short	0x0380
        /*004e*/ 	.short	0x0a80


	//----- nvinfo : EIATTR_SW_WAR
	.align		4
.L_530:
        /*0050*/ 	.byte	0x04, 0x36
        /*0052*/ 	.short	(.L_532 - .L_531)
.L_531:
        /*0054*/ 	.word	0x00000008
.L_532:


//--------------------- .nv.info._ZN7cutlass13device_kernelIN5flash11enable_sm90INS1_16FlashAttnFwdSm90INS1_25CollectiveMainloopFwdSm90ILi2EN4cute5tupleIJNS5_1CILi1EEES8_S8_EEENS6_IJNS7_ILi128EEESA_SA_EEELi128ENS_10bfloat16_tEfNS_4arch4Sm90ELb0ELb1ELb0ELb0ELb1ELb0ELb0ELb1ELb1ELb1ELb0ELb0EEENS1_21CollectiveEpilogueFwdISB_S9_SC_SE_Li256ELb0ELb1ELb0ELb0EEENS1_30DynamicPersistentTileSchedulerILi256ELi128ELb0ELb1ELb1EEEEEEEEEvNT_6ParamsE --------------------------
	.section	.nv.info._ZN7cutlass13device_kernelIN5flash11enable_sm90INS1_16FlashAttnFwdSm90INS1_25CollectiveMainloopFwdSm90ILi2EN4cute5tupleIJNS5_1CILi1EEES8_S8_EEENS6_IJNS7_ILi128EEESA_SA_EEELi128ENS_10bfloat16_tEfNS_4arch4Sm90ELb0ELb1ELb0ELb0ELb1ELb0ELb0ELb1ELb1ELb1ELb0ELb0EEENS1_21CollectiveEpilogueFwdISB_S9_SC_SE_Li256ELb0ELb1ELb0ELb0EEENS1_30DynamicPersistentTileSchedulerILi256ELi128ELb0ELb1ELb1EEEEEEEEEvNT_6ParamsE,"",@"SHT_CUDA_INFO"
	.sectionflags	@""
	.align	4


	//----- nvinfo : EIATTR_CUDA_API_VERSION
	.align		4
        /*0000*/ 	.byte	0x04, 0x37
        /*0002*/ 	.short	(.L_534 - .L_533)
.L_533:
        /*0004*/ 	.word	0x00000082


	//----- nvinfo : EIATTR_KPARAM_INFO
	.align		4
.L_534:
        /*0008*/ 	.byte	0x04, 0x17
        /*000a*/ 	.short	(.L_536 - .L_535)
.L_535:
        /*000c*/ 	.word	0x00000000
        /*0010*/ 	.short	0x0000
        /*0012*/ 	.short	0x0000
        /*0014*/ 	.byte	0x00, 0xf0, 0x01, 0x2a


	//----- nvinfo : EIATTR_SPARSE_MMA_MASK
	.align		4
.L_536:
        /*0018*/ 	.byte	0x03, 0x50
        /*001a*/ 	.short	0x0000


	//----- nvinfo : EIATTR_MAXREG_COUNT
	.align		4
        /*001c*/ 	.byte	0x03, 0x1b
        /*001e*/ 	.short	0x00a8


	//----- nvinfo : EIATTR_MERCURY_ISA_VERSION
	.align		4
        /*0020*/ 	.byte	0x03, 0x5f
        /*0022*/ 	.short	0x0101


	//----- nvinfo : EIATTR_VRC_CTA_INIT_COUNT
	.align		4
        /*0024*/ 	.byte	0x02, 0x4a
	.zero		1
	.zero		1


	//----- nvinfo : EIATTR_EXIT_INSTR_OFFSETS
	.align		4
        /*0028*/ 	.byte	0x04, 0x1c
        /*002a*/ 	.short	(.L_538 - .L_537)


	//   ....[0]....
.L_537:
        /*002c*/ 	.word	0x00000010


	//----- nvinfo : EIATTR_MAX_THREADS
	.align		4
.L_538:
        /*0030*/ 	.byte	0x04, 0x05
        /*0032*/ 	.short	(.L_540 - .L_539)
.L_539:
        /*0034*/ 	.word	0x00000180
        /*0038*/ 	.word	0x00000001
        /*003c*/ 	.word	0x00000001


	//----- nvinfo : EIATTR_CBANK_PARAM_SIZE
	.align		4
.L_540:
        /*0040*/ 	.byte	0x03, 0x19
        /*0042*/ 	.short	0x0a80


	//----- nvinfo : EIATTR_PARAM_CBANK
	.align		4
        /*0044*/ 	.byte	0x04, 0x0a
        /*0046*/ 	.short	(.L_542 - .L_541)
	.align		4
.L_541:
        /*0048*/ 	.word	index@(.nv.constant0._ZN7cutlass13device_kernelIN5flash11enable_sm90INS1_16FlashAttnFwdSm90INS1_25CollectiveMainloopFwdSm90ILi2EN4cute5tupleIJNS5_1CILi1EEES8_S8_EEENS6_IJNS7_ILi128EEESA_SA_EEELi128ENS_10bfloat16_tEfNS_4arch4Sm90ELb0ELb1ELb0ELb0ELb1ELb0ELb0ELb1ELb1ELb1ELb0ELb0EEENS1_21CollectiveEpilogueFwdISB_S9_SC_SE_Li256ELb0ELb1ELb0ELb0EEENS1_30DynamicPersistentTileSchedulerILi256ELi128ELb0ELb1ELb1EEEEEEEEEvNT_6ParamsE)
        /*004c*/ 	.short	0x0380
        /*004e*/ 	.short	0x0a80


	//----- nvinfo : EIATTR_SW_WAR
	.align		4
.L_542:
        /*0050*/ 	.byte	0x04, 0x36
        /*0052*/ 	.short	(.L_544 - .L_543)
.L_543:
        /*0054*/ 	.word	0x00000008
.L_544:


//--------------------- .nv.info._ZN7cutlass13device_kernelIN5flash11enable_sm90INS1_16FlashAttnFwdSm90INS1_25CollectiveMainloopFwdSm90ILi2EN4cute5tupleIJNS5_1CILi1EEES8_S8_EEENS6_IJNS7_ILi128EEESA_SA_EEELi128ENS_10bfloat16_tEfNS_4arch4Sm90ELb0ELb1ELb0ELb1ELb1ELb0ELb0ELb1ELb1ELb1ELb0ELb0EEENS1_21CollectiveEpilogueFwdISB_S9_SC_SE_Li256ELb1ELb1ELb0ELb0EEENS1_36VarlenDynamicPersistentTileSchedulerILi128ELi128ELi256ELi128ELb0ELb1ELb1ELb1ELb0ELb1EEEEEEEEEvNT_6ParamsE --------------------------
	.section	.nv.info._ZN7cutlass13device_kernelIN5flash11enable_sm90INS1_16FlashAttnFwdSm90INS1_25CollectiveMainloopFwdSm90ILi2EN4cute5tupleIJNS5_1CILi1EEES8_S8_EEENS6_IJNS7_ILi128EEESA_SA_EEELi128ENS_10bfloat16_tEfNS_4arch4Sm90ELb0ELb1ELb0ELb1ELb1ELb0ELb0ELb1ELb1ELb1ELb0ELb0EEENS1_21CollectiveEpilogueFwdISB_S9_SC_SE_Li256ELb1ELb1ELb0ELb0EEENS1_36VarlenDynamicPersistentTileSchedulerILi128ELi128ELi256ELi128ELb0ELb1ELb1ELb1ELb0ELb1EEEEEEEEEvNT_6ParamsE,"",@"SHT_CUDA_INFO"
	.sectionflags	@""
	.align	4


	//----- nvinfo : EIATTR_CUDA_API_VERSION
	.align		4
        /*0000*/ 	.byte	0x04, 0x37
        /*0002*/ 	.short	(.L_546 - .L_545)
.L_545:
        /*0004*/ 	.word	0x00000082


	//----- nvinfo : EIATTR_KPARAM_INFO
	.align		4
.L_546:
        /*0008*/ 	.byte	0x04, 0x17
        /*000a*/ 	.short	(.L_548 - .L_547)
.L_547:
        /*000c*/ 	.word	0x00000000
        /*0010*/ 	.short	0x0000
        /*0012*/ 	.short	0x0000
        /*0014*/ 	.byte	0x00, 0xf0, 0x01, 0x2a


	//----- nvinfo : EIATTR_SPARSE_MMA_MASK
	.align		4
.L_548:
        /*0018*/ 	.byte	0x03, 0x50
        /*001a*/ 	.short	0x0000


	//----- nvinfo : EIATTR_MAXREG_COUNT
	.align		4
        /*001c*/ 	.byte	0x03, 0x1b
        /*001e*/ 	.short	0x00a8


	//----- nvinfo : EIATTR_MERCURY_ISA_VERSION
	.align		4
        /*0020*/ 	.byte	0x03, 0x5f
        /*0022*/ 	.short	0x0101


	//----- nvinfo : EIATTR_VRC_CTA_INIT_COUNT
	.align		4
        /*0024*/ 	.byte	0x02, 0x4a
	.zero		1
	.zero		1


	//----- nvinfo : EIATTR_EXIT_INSTR_OFFSETS
	.align		4
        /*0028*/ 	.byte	0x04, 0x1c
        /*002a*/ 	.short	(.L_550 - .L_549)


	//   ....[0]....
.L_549:
        /*002c*/ 	.word	0x00000010


	//----- nvinfo : EIATTR_MAX_THREADS
	.align		4
.L_550:
        /*0030*/ 	.byte	0x04, 0x05
        /*0032*/ 	.short	(.L_552 - .L_551)
.L_551:
        /*0034*/ 	.word	0x00000180
        /*0038*/ 	.word	0x00000001
        /*003c*/ 	.word	0x00000001


	//----- nvinfo : EIATTR_CBANK_PARAM_SIZE
	.align		4
.L_552:
        /*0040*/ 	.byte	0x03, 0x19
        /*0042*/ 	.short	0x0a80


	//----- nvinfo : EIATTR_PARAM_CBANK
	.align		4
        /*0044*/ 	.byte	0x04, 0x0a
        /*0046*/ 	.short	(.L_554 - .L_553)
	.align		4
.L_553:
        /*0048*/ 	.word	index@(.nv.constant0._ZN7cutlass13device_kernelIN5flash11enable_sm90INS1_16FlashAttnFwdSm90INS1_25CollectiveMainloopFwdSm90ILi2EN4cute5tupleIJNS5_1CILi1EEES8_S8_EEENS6_IJNS7_ILi128EEESA_SA_EEELi128ENS_10bfloat16_tEfNS_4arch4Sm90ELb0ELb1ELb0ELb1ELb1ELb0ELb0ELb1ELb1ELb1ELb0ELb0EEENS1_21CollectiveEpilogueFwdISB_S9_SC_SE_Li256ELb1ELb1ELb0ELb0EEENS1_36VarlenDynamicPersistentTileSchedulerILi128ELi128ELi256ELi128ELb0ELb1ELb1ELb1ELb0ELb1EEEEEEEEEvNT_6ParamsE)
        /*004c*/ 	.short	0x0380
        /*004e*/ 	.short	0x0a80


	//----- nvinfo : EIATTR_SW_WAR
	.align		4
.L_554:
        /*0050*/ 	.byte	0x04, 0x36
        /*0052*/ 	.short	(.L_556 - .L_555)
.L_555:
        /*0054*/ 	.word	0x00000008
.L_556:


//--------------------- .nv.info._ZN7cutlass13device_kernelIN5flash11enable_sm90INS1_16FlashAttnFwdSm90INS1_25CollectiveMainloopFwdSm90ILi2EN4cute5tupleIJNS5_1CILi1EEES8_S8_EEENS6_IJNS7_ILi128EEESA_SA_EEELi128ENS_10bfloat16_tEfNS_4arch4Sm90ELb0ELb1ELb0ELb1ELb1ELb1ELb0ELb1ELb1ELb1ELb0ELb0EEENS1_21CollectiveEpilogueFwdISB_S9_SC_SE_Li256ELb1ELb1ELb0ELb0EEENS1_36VarlenDynamicPersistentTileSchedulerILi128ELi128ELi256ELi128ELb0ELb1ELb1ELb1ELb0ELb1EEEEEEEEEvNT_6ParamsE --------------------------
	.section	.nv.info._ZN7cutlass13device_kernelIN5flash11enable_sm90INS1_16FlashAttnFwdSm90INS1_25CollectiveMainloopFwdSm90ILi2EN4cute5tupleIJNS5_1CILi1EEES8_S8_EEENS6_IJNS7_ILi128EEESA_SA_EEELi128ENS_10bfloat16_tEfNS_4arch4Sm90ELb0ELb1ELb0ELb1ELb1ELb1ELb0ELb1ELb1ELb1ELb0ELb0EEENS1_21CollectiveEpilogueFwdISB_S9_SC_SE_Li256ELb1ELb1ELb0ELb0EEENS1_36VarlenDynamicPersistentTileSchedulerILi128ELi128ELi256ELi128ELb0ELb1ELb1ELb1ELb0ELb1EEEEEEEEEvNT_6ParamsE,"",@"SHT_CUDA_INFO"
	.sectionflags	@""
	.align	4


	//----- nvinfo : EIATTR_CUDA_API_VERSION
	.align		4
        /*0000*/ 	.byte	0x04, 0x37
        /*0002*/ 	.short	(.L_558 - .L_557)
.L_557:
        /*0004*/ 	.word	0x00000082


	//----- nvinfo : EIATTR_KPARAM_INFO
	.align		4
.L_558:
        /*0008*/ 	.byte	0x04, 0x17
        /*000a*/ 	.short	(.L_560 - .L_559)
.L_559:
        /*000c*/ 	.word	0x00000000
        /*0010*/ 	.short	0x0000
        /*0012*/ 	.short	0x0000
        /*0014*/ 	.byte	0x00, 0xf0, 0x01, 0x2a


	//----- nvinfo : EIATTR_SPARSE_MMA_MASK
	.align		4
.L_560:
        /*0018*/ 	.byte	0x03, 0x50
        /*001a*/ 	.short	0x0000


	//----- nvinfo : EIATTR_MAXREG_COUNT
	.align		4
        /*001c*/ 	.byte	0x03, 0x1b
        /*001e*/ 	.short	0x00a8


	//----- nvinfo : EIATTR_MERCURY_ISA_VERSION
	.align		4
        /*0020*/ 	.byte	0x03, 0x5f
        /*0022*/ 	.short	0x0101


	//----- nvinfo : EIATTR_VRC_CTA_INIT_COUNT
	.align		4
        /*0024*/ 	.byte	0x02, 0x4a
	.zero		1
	.zero		1


	//----- nvinfo : EIATTR_EXIT_INSTR_OFFSETS
	.align		4
        /*0028*/ 	.byte	0x04, 0x1c
        /*002a*/ 	.short	(.L_562 - .L_561)


	//   ....[0]....
.L_561:
        /*002c*/ 	.word	0x00000010


	//----- nvinfo : EIATTR_MAX_THREADS
	.align		4
.L_562:
        /*0030*/ 	.byte	0x04, 0x05
        /*0032*/ 	.short	(.L_564 - .L_563)
.L_563:
        /*0034*/ 	.word	0x00000180
        /*0038*/ 	.word	0x00000001
        /*003c*/ 	.word	0x00000001


	//----- nvinfo : EIATTR_CBANK_PARAM_SIZE
	.align		4
.L_564:
        /*0040*/ 	.byte	0x03, 0x19
        /*0042*/ 	.short	0x0a80


	//----- nvinfo : EIATTR_PARAM_CBANK
	.align		4
        /*0044*/ 	.byte	0x04, 0x0a
        /*0046*/ 	.short	(.L_566 - .L_565)
	.align		4
.L_565:
        /*0048*/ 	.word	index@(.nv.constant0._ZN7cutlass13device_kernelIN5flash11enable_sm90INS1_16FlashAttnFwdSm90INS1_25CollectiveMainloopFwdSm90ILi2EN4cute5tupleIJNS5_1CILi1EEES8_S8_EEENS6_IJNS7_ILi128EEESA_SA_EEELi128ENS_10bfloat16_tEfNS_4arch4Sm90ELb0ELb1ELb0ELb1ELb1ELb1ELb0ELb1ELb1ELb1ELb0ELb0EEENS1_21CollectiveEpilogueFwdISB_S9_SC_SE_Li256ELb1ELb1ELb0ELb0EEENS1_36VarlenDynamicPersistentTileSchedulerILi128ELi128ELi256ELi128ELb0ELb1ELb1ELb1ELb0ELb1EEEEEEEEEvNT_6ParamsE)
        /*004c*/ 	.short	0x0380
        /*004e*/ 	.short	0x0a80


	//----- nvinfo : EIATTR_SW_WAR
	.align		4
.L_566:
        /*0050*/ 	.byte	0x04, 0x36
        /*0052*/ 	.short	(.L_568 - .L_567)
.L_567:
        /*0054*/ 	.word	0x00000008
.L_568:


//--------------------- .nv.info._ZN7cutlass13device_kernelIN5flash11enable_sm90INS1_16FlashAttnFwdSm90INS1_25CollectiveMainloopFwdSm90ILi2EN4cute5tupleIJNS5_1CILi1EEES8_S8_EEENS6_IJNS7_ILi128EEESA_SA_EEELi128ENS_10bfloat16_tEfNS_4arch4Sm90ELb1ELb0ELb0ELb0ELb1ELb0ELb0ELb1ELb1ELb1ELb0ELb0EEENS1_21CollectiveEpilogueFwdISB_S9_SC_SE_Li256ELb0ELb1ELb0ELb0EEENS1_30DynamicPersistentTileSchedulerILi256ELi128ELb0ELb1ELb1EEEEEEEEEvNT_6ParamsE --------------------------
	.section	.nv.info._ZN7cutlass13device_kernelIN5flash11enable_sm90INS1_16FlashAttnFwdSm90INS1_25CollectiveMainloopFwdSm90ILi2EN4cute5tupleIJNS5_1CILi1EEES8_S8_EEENS6_IJNS7_ILi128EEESA_SA_EEELi128ENS_10bfloat16_tEfNS_4arch4Sm90ELb1ELb0ELb0ELb0ELb1ELb0ELb0ELb1ELb1ELb1ELb0ELb0EEENS1_21CollectiveEpilogueFwdISB_S9_SC_SE_Li256ELb0ELb1ELb0ELb0EEENS1_30DynamicPersistentTileSchedulerILi256ELi128ELb0ELb1ELb1EEEEEEEEEvNT_6ParamsE,"",@"SHT_CUDA_INFO"
	.sectionflags	@""
	.align	4


	//----- nvinfo : EIATTR_CUDA_API_VERSION
	.align		4
        /*0000*/ 	.byte	0x04, 0x37
        /*0002*/ 	.short	(.L_570 - .L_569)
.L_569:
        /*0004*/ 	.word	0x00000082


	//----- nvinfo : EIATTR_KPARAM_INFO
	.align		4
.L_570:
        /*0008*/ 	.byte	0x04, 0x17
        /*000a*/ 	.short	(.L_572 - .L_571)
.L_571:
        /*000c*/ 	.word	0x00000000
        /*0010*/ 	.short	0x0000
        /*0012*/ 	.short	0x0000
        /*0014*/ 	.byte	0x00, 0xf0, 0x01, 0x2a


	//----- nvinfo : EIATTR_SPARSE_MMA_MASK
	.align		4
.L_572:
        /*0018*/ 	.byte	0x03, 0x50
        /*001a*/ 	.short	0x0000


	//----- nvinfo : EIATTR_MAXREG_COUNT
	.align		4
        /*001c*/ 	.byte	0x03, 0x1b
        /*001e*/ 	.short	0x00a8


	//----- nvinfo : EIATTR_MERCURY_ISA_VERSION
	.align		4
        /*0020*/ 	.byte	0x03, 0x5f
        /*0022*/ 	.short	0x0101


	//----- nvinfo : EIATTR_VRC_CTA_INIT_COUNT
	.align		4
        /*0024*/ 	.byte	0x02, 0x4a
	.zero		1
	.zero		1


	//----- nvinfo : EIATTR_EXIT_INSTR_OFFSETS
	.align		4
        /*0028*/ 	.byte	0x04, 0x1c
        /*002a*/ 	.short	(.L_574 - .L_573)


	//   ....[0]....
.L_573:
        /*002c*/ 	.word	0x00000010


	//----- nvinfo : EIATTR_MAX_THREADS
	.align		4
.L_574:
        /*0030*/ 	.byte	0x04, 0x05
        /*0032*/ 	.short	(.L_576 - .L_575)
.L_575:
        /*0034*/ 	.word	0x00000180
        /*0038*/ 	.word	0x00000001
        /*003c*/ 	.word	0x00000001


	//----- nvinfo : EIATTR_CBANK_PARAM_SIZE
	.align		4
.L_576:
        /*0040*/ 	.byte	0x03, 0x19
        /*0042*/ 	.short	0x0a80


	//----- nvinfo : EIATTR_PARAM_CBANK
	.align		4
        /*0044*/ 	.byte	0x04, 0x0a
        /*0046*/ 	.short	(.L_578 - .L_577)
	.align		4
.L_577:
        /*0048*/ 	.word	index@(.nv.constant0._ZN7cutlass13device_kernelIN5flash11enable_sm90INS1_16FlashAttnFwdSm90INS1_25CollectiveMainloopFwdSm90ILi2EN4cute5tupleIJNS5_1CILi1EEES8_S8_EEENS6_IJNS7_ILi128EEESA_SA_EEELi128ENS_10bfloat16_tEfNS_4arch4Sm90ELb1ELb0ELb0ELb0ELb1ELb0ELb0ELb1ELb1ELb1ELb0ELb0EEENS1_21CollectiveEpilogueFwdISB_S9_SC_SE_Li256ELb0ELb1ELb0ELb0EEENS1_30DynamicPersistentTileSchedulerILi256ELi128ELb0ELb1ELb1EEEEEEEEEvNT_6ParamsE)
        /*004c*/ 	.short	0x0380
        /*004e*/ 	.short	0x0a80


	//----- nvinfo : EIATTR_SW_WAR
	.align		4
.L_578:
        /*0050*/ 	.byte	0x04, 0x36
        /*0052*/ 	.short	(.L_580 - .L_579)
.L_579:
        /*0054*/ 	.word	0x00000008
.L_580:


//--------------------- .nv.info._ZN7cutlass13device_kernelIN5flash11enable_sm90INS1_16FlashAttnFwdSm90INS1_25CollectiveMainloopFwdSm90ILi2EN4cute5tupleIJNS5_1CILi1EEES8_S8_EEENS6_IJNS7_ILi128EEESA_SA_EEELi128ENS_10bfloat16_tEfNS_4arch4Sm90ELb1ELb0ELb0ELb1ELb1ELb0ELb0ELb1ELb1ELb1ELb0ELb0EEENS1_21CollectiveEpilogueFwdISB_S9_SC_SE_Li256ELb1ELb1ELb0ELb0EEENS1_36VarlenDynamicPersistentTileSchedulerILi128ELi128ELi256ELi128ELb0ELb1ELb1ELb1ELb1ELb1EEEEEEEEEvNT_6ParamsE --------------------------
	.section	.nv.info._ZN7cutlass13device_kernelIN5flash11enable_sm90INS1_16FlashAttnFwdSm90INS1_25CollectiveMainloopFwdSm90ILi2EN4cute5tupleIJNS5_1CILi1EEES8_S8_EEENS6_IJNS7_ILi128EEESA_SA_EEELi128ENS_10bfloat16_tEfNS_4arch4Sm90ELb1ELb0ELb0ELb1ELb1ELb0ELb0ELb1ELb1ELb1ELb0ELb0EEENS1_21CollectiveEpilogueFwdISB_S9_SC_SE_Li256ELb1ELb1ELb0ELb0EEENS1_36VarlenDynamicPersistentTileSchedulerILi128ELi128ELi256ELi128ELb0ELb1ELb1ELb1ELb1ELb1EEEEEEEEEvNT_6ParamsE,"",@"SHT_CUDA_INFO"
	.sectionflags	@""
	.align	4


	//----- nvinfo : EIATTR_CUDA_API_VERSION
	.align		4
        /*0000*/ 	.byte	0x04, 0x37
        /*0002*/ 	.short	(.L_582 - .L_581)
.L_581:
        /*0004*/ 	.word	0x00000082


	//----- nvinfo : EIATTR_KPARAM_INFO
	.align		4
.L_582:
        /*0008*/ 	.byte	0x04, 0x17
        /*000a*/ 	.short	(.L_584 - .L_583)
.L_583:
        /*000c*/ 	.word	0x00000000
        /*0010*/ 	.short	0x0000
        /*0012*/ 	.short	0x0000
        /*0014*/ 	.byte	0x00, 0xf0, 0x01, 0x2a


	//----- nvinfo : EIATTR_SPARSE_MMA_MASK
	.align		4
.L_584:
        /*0018*/ 	.byte	0x03, 0x50
        /*001a*/ 	.short	0x0000


	//----- nvinfo : EIATTR_MAXREG_COUNT
	.align		4
        /*001c*/ 	.byte	0x03, 0x1b
        /*001e*/ 	.short	0x00a8


	//----- nvinfo : EIATTR_MERCURY_ISA_VERSION
	.align		4
        /*0020*/ 	.byte	0x03, 0x5f
        /*0022*/ 	.short	0x0101


	//----- nvinfo : EIATTR_VRC_CTA_INIT_COUNT
	.align		4
        /*0024*/ 	.byte	0x02, 0x4a
	.zero		1
	.zero		1


	//----- nvinfo : EIATTR_EXIT_INSTR_OFFSETS
	.align		4
        /*0028*/ 	.byte	0x04, 0x1c
        /*002a*/ 	.short	(.L_586 - .L_585)


	//   ....[0]....
.L_585:
        /*002c*/ 	.word	0x00000010


	//----- nvinfo : EIATTR_MAX_THREADS
	.align		4
.L_586:
        /*0030*/ 	.byte	0x04, 0x05
        /*0032*/ 	.short	(.L_588 - .L_587)
.L_587:
        /*0034*/ 	.word	0x00000180
        /*0038*/ 	.word	0x00000001
        /*003c*/ 	.word	0x00000001


	//----- nvinfo : EIATTR_CBANK_PARAM_SIZE
	.align		4
.L_588:
        /*0040*/ 	.byte	0x03, 0x19
        /*0042*/ 	.short	0x0a80


	//----- nvinfo : EIATTR_PARAM_CBANK
	.align		4
        /*0044*/ 	.byte	0x04, 0x0a
        /*0046*/ 	.short	(.L_590 - .L_589)
	.align		4
.L_589:
        /*0048*/ 	.word	index@(.nv.constant0._ZN7cutlass13device_kernelIN5flash11enable_sm90INS1_16FlashAttnFwdSm90INS1_25CollectiveMainloopFwdSm90ILi2EN4cute5tupleIJNS5_1CILi1EEES8_S8_EEENS6_IJNS7_ILi128EEESA_SA_EEELi128ENS_10bfloat16_tEfNS_4arch4Sm90ELb1ELb0ELb0ELb1ELb1ELb0ELb0ELb1ELb1ELb1ELb0ELb0EEENS1_21CollectiveEpilogueFwdISB_S9_SC_SE_Li256ELb1ELb1ELb0ELb0EEENS1_36VarlenDynamicPersistentTileSchedulerILi128ELi128ELi256ELi128ELb0ELb1ELb1ELb1ELb1ELb1EEEEEEEEEvNT_6ParamsE)
        /*004c*/ 	.short	0x0380
        /*004e*/ 	.short	0x0a80


	//----- nvinfo : EIATTR_SW_WAR
	.align		4
.L_590:
        /*0050*/ 	.byte	0x04, 0x36
        /*0052*/ 	.short	(.L_592 - .L_591)
.L_591:
        /*0054*/ 	.word	0x00000008
.L_592:


//--------------------- .nv.info._ZN7cutlass13device_kernelIN5flash11enable_sm90INS1_16FlashAttnFwdSm90INS1_25CollectiveMainloopFwdSm90ILi2EN4cute5tupleIJNS5_1CILi1EEES8_S8_EEENS6_IJNS7_ILi128EEESA_SA_EEELi128ENS_10bfloat16_tEfNS_4arch4Sm90ELb1ELb0ELb0ELb1ELb1ELb1ELb0ELb1ELb1ELb1ELb0ELb0EEENS1_21CollectiveEpilogueFwdISB_S9_SC_SE_Li256ELb1ELb1ELb0ELb0EEENS1_36VarlenDynamicPersistentTileSchedulerILi128ELi128ELi256ELi128ELb0ELb1ELb1ELb1ELb1ELb1EEEEEEEEEvNT_6ParamsE --------------------------
	.section	.nv.info._ZN7cutlass13device_kernelIN5flash11enable_sm90INS1_16FlashAttnFwdSm90INS1_25CollectiveMainloopFwdSm90ILi2EN4cute5tupleIJNS5_1CILi1EEES8_S8_EEENS6_IJNS7_ILi128EEESA_SA_EEELi128ENS_10bfloat16_tEfNS_4arch4Sm90ELb1ELb0ELb0ELb1ELb1ELb1ELb0ELb1ELb1ELb1ELb0ELb0EEENS1_21CollectiveEpilogueFwdISB_S9_SC_SE_Li256ELb1ELb1ELb0ELb0EEENS1_36VarlenDynamicPersistentTileSchedulerILi128ELi128ELi256ELi128ELb0ELb1ELb1ELb1ELb1ELb1EEEEEEEEEvNT_6ParamsE,"",@"SHT_CUDA_INFO"
	.sectionflags	@""
	.align	4


	//----- nvinfo : EIATTR_CUDA_API_VERSION
	.align		4
        /*0000*/ 	.byte	0x04, 0x37
        /*0002*/ 	.short	(.L_594 - .L_593)
.L_593:
        /*0004*/ 	.word	0x00000082


	//----- nvinfo : EIATTR_KPARAM_INFO
	.align		4
.L_594:
        /*0008*/ 	.byte	0x04, 0x17
        /*000a*/ 	.short	(.L_596 - .L_595)
.L_595:
        /*000c*/ 	.word	0x00000000
        /*0010*/ 	.short	0x0000
        /*0012*/ 	.short	0x0000
        /*0014*/ 	.byte	0x00, 0xf0, 0x01, 0x2a


	//----- nvinfo : EIATTR_SPARSE_MMA_MASK
	.align		4
.L_596:
        /*0018*/ 	.byte	0x03, 0x50
        /*001a*/ 	.short	0x0000


	//----- nvinfo : EIATTR_MAXREG_COUNT
	.align		4
        /*001c*/ 	.byte	0x03, 0x1b
        /*001e*/ 	.short	0x00a8


	//----- nvinfo : EIATTR_MERCURY_ISA_VERSION
	.align		4
        /*0020*/ 	.byte	0x03, 0x5f
        /*0022*/ 	.short	0x0101


	//----- nvinfo : EIATTR_VRC_CTA_INIT_COUNT
	.align		4
        /*0024*/ 	.byte	0x02, 0x4a
	.zero		1
	.zero		1


	//----- nvinfo : EIATTR_EXIT_INSTR_OFFSETS
	.align		4
        /*0028*/ 	.byte	0x04, 0x1c
        /*002a*/ 	.short	(.L_598 - .L_597)


	//   ....[0]....
.L_597:
        /*002c*/ 	.word	0x00000010


	//----- nvinfo : EIATTR_MAX_THREADS
	.align		4
.L_598:
        /*0030*/ 	.byte	0x04, 0x05
        /*0032*/ 	.short	(.L_600 - .L_599)
.L_599:
        /*0034*/ 	.word	0x00000180
        /*0038*/ 	.word	0x00000001
        /*003c*/ 	.word	0x00000001


	//----- nvinfo : EIATTR_CBANK_PARAM_SIZE
	.align		4
.L_600:
        /*0040*/ 	.byte	0x03, 0x19
        /*0042*/ 	.short	0x0a80


	//----- nvinfo : EIATTR_PARAM_CBANK
	.align		4
        /*0044*/ 	.byte	0x04, 0x0a
        /*0046*/ 	.short	(.L_602 - .L_601)
	.align		4
.L_601:
        /*0048*/ 	.word	index@(.nv.constant0._ZN7cutlass13device_kernelIN5flash11enable_sm90INS1_16FlashAttnFwdSm90INS1_25CollectiveMainloopFwdSm90ILi2EN4cute5tupleIJNS5_1CILi1EEES8_S8_EEENS6_IJNS7_ILi128EEESA_SA_EEELi128ENS_10bfloat16_tEfNS_4arch4Sm90ELb1ELb0ELb0ELb1ELb1ELb1ELb0ELb1ELb1ELb1ELb0ELb0EEENS1_21CollectiveEpilogueFwdISB_S9_SC_SE_Li256ELb1ELb1ELb0ELb0EEENS1_36VarlenDynamicPersistentTileSchedulerILi128ELi128ELi256ELi128ELb0ELb1ELb1ELb1ELb1ELb1EEEEEEEEEvNT_6ParamsE)
        /*004c*/ 	.short	0x0380
        /*004e*/ 	.short	0x0a80


	//----- nvinfo : EIATTR_SW_WAR
	.align		4
.L_602:
        /*0050*/ 	.byte	0x04, 0x36
        /*0052*/ 	.short	(.L_604 - .L_603)
.L_603:
        /*0054*/ 	.word	0x00000008
.L_604:


//--------------------- .nv.info._ZN7cutlass13device_kernelIN5flash11enable_sm90INS1_16FlashAttnFwdSm90INS1_25CollectiveMainloopFwdSm90ILi2EN4cute5tupleIJNS5_1CILi1EEES8_S8_EEENS6_IJNS7_ILi192EEENS7_ILi128EEENS7_ILi96EEEEEELi96ENS_10bfloat16_tEfNS_4arch4Sm90ELb0ELb0ELb0ELb0ELb1ELb0ELb0ELb0ELb1ELb1ELb0ELb0EEENS1_21CollectiveEpilogueFwdINS6_IJSA_SC_SB_EEES9_SE_SG_Li384ELb0ELb1ELb0ELb0EEENS1_29StaticPersistentTileSchedulerILb0EEEEEEEEEvNT_6ParamsE --------------------------
	.section	.nv.info._ZN7cutlass13device_kernelIN5flash11enable_sm90INS1_16FlashAttnFwdSm90INS1_25CollectiveMainloopFwdSm90ILi2EN4cute5tupleIJNS5_1CILi1EEES8_S8_EEENS6_IJNS7_ILi192EEENS7_ILi128EEENS7_ILi96EEEEEELi96ENS_10bfloat16_tEfNS_4arch4Sm90ELb0ELb0ELb0ELb0ELb1ELb0ELb0ELb0ELb1ELb1ELb0ELb0EEENS1_21CollectiveEpilogueFwdINS6_IJSA_SC_SB_EEES9_SE_SG_Li384ELb0ELb1ELb0ELb0EEENS1_29StaticPersistentTileSchedulerILb0EEEEEEEEEvNT_6ParamsE,"",@"SHT_CUDA_INFO"
	.sectionflags	@""
	.align	4


	//----- nvinfo : EIATTR_CUDA_API_VERSION
	.align		4
        /*0000*/ 	.byte	0x04, 0x37
        /*0002*/ 	.short	(.L_606 - .L_605)
.L_605:
        /*0004*/ 	.word	0x00000082


	//----- nvinfo : EIATTR_KPARAM_INFO
	.align		4
.L_606:
        /*0008*/ 	.byte	0x04, 0x17
        /*000a*/ 	.short	(.L_608 - .L_607)
.L_607:
        /*000c*/ 	.word	0x00000000
        /*0010*/ 	.short	0x0000
        /*0012*/ 	.short	0x0000
        /*0014*/ 	.byte	0x00, 0xf0, 0x01, 0x28


	//----- nvinfo : EIATTR_SPARSE_MMA_MASK
	.align		4
.L_608:
        /*0018*/ 	.byte	0x03, 0x50
        /*001a*/ 	.short	0x0000


	//----- nvinfo : EIATTR_MAXREG_COUNT
	.align		4
        /*001c*/ 	.byte	0x03, 0x1b
        /*001e*/ 	.short	0x0080


	//----- nvinfo : EIATTR_MERCURY_ISA_VERSION
	.align		4
        /*0020*/ 	.byte	0x03, 0x5f
        /*0022*/ 	.short	0x0101


	//----- nvinfo : EIATTR_VRC_CTA_INIT_COUNT
	.align		4
        /*0024*/ 	.byte	0x02, 0x4a
	.zero		1
	.zero		1


	//----- nvinfo : EIATTR_EXIT_INSTR_OFFSETS
	.align		4
        /*0028*/ 	.byte	0x04, 0x1c
        /*002a*/ 	.short	(.L_610 - .L_609)


	//   ....[0]....
.L_609:
        /*002c*/ 	.word	0x00000010


	//----- nvinfo : EIATTR_MAX_THREADS
	.align		4
.L_610:
        /*0030*/ 	.byte	0x04, 0x05
        /*0032*/ 	.short	(.L_612 - .L_611)
.L_611:
        /*0034*/ 	.word	0x00000200
        /*0038*/ 	.word	0x00000001
        /*003c*/ 	.word	0x00000001


	//----- nvinfo : EIATTR_CBANK_PARAM_SIZE
	.align		4
.L_612:
        /*0040*/ 	.byte	0x03, 0x19
        /*0042*/ 	.short	0x0a00


	//----- nvinfo : EIATTR_PARAM_CBANK
	.align		4
        /*0044*/ 	.byte	0x04, 0x0a
        /*0046*/ 	.short	(.L_614 - .L_613)
	.align		4
.L_613:
        /*0048*/ 	.word	index@(.nv.constant0._ZN7cutlass13device_kernelIN5flash11enable_sm90INS1_16FlashAttnFwdSm90INS1_25CollectiveMainloopFwdSm90ILi2EN4cute5tupleIJNS5_1CILi1EEES8_S8_EEENS6_IJNS7_ILi192EEENS7_ILi128EEENS7_ILi96EEEEEELi96ENS_10bfloat16_tEfNS_4arch4Sm90ELb0ELb0ELb0ELb0ELb1ELb0ELb0ELb0ELb1ELb1ELb0ELb0EEENS1_21CollectiveEpilogueFwdINS6_IJSA_SC_SB_EEES9_SE_SG_Li384ELb0ELb1ELb0ELb0EEENS1_29StaticPersistentTileSchedulerILb0EEEEEEEEEvNT_6ParamsE)
        /*004c*/ 	.short	0x0380
        /*004e*/ 	.short	0x0a00


	//----- nvinfo : EIATTR_SW_WAR
	.align		4
.L_614:
        /*0050*/ 	.byte	0x04, 0x36
        /*0052*/ 	.short	(.L_616 - .L_615)
.L_615:
        /*0054*/ 	.word	0x00000008
.L_616:


//--------------------- .nv.info._ZN7cutlass13device_kernelIN5flash11enable_sm90INS1_16FlashAttnFwdSm90INS1_25CollectiveMainloopFwdSm90ILi2EN4cute5tupleIJNS5_1CILi1EEES8_S8_EEENS6_IJNS7_ILi192EEENS7_ILi128EEENS7_ILi96EEEEEELi96ENS_10bfloat16_tEfNS_4arch4Sm90ELb0ELb0ELb0ELb1ELb1ELb0ELb0ELb0ELb1ELb1ELb0ELb0EEENS1_21CollectiveEpilogueFwdINS6_IJSA_SC_SB_EEES9_SE_SG_Li384ELb1ELb1ELb0ELb0EEENS1_36VarlenDynamicPersistentTileSchedulerILi192ELi128ELi384ELi128ELb0ELb1ELb1ELb0ELb1ELb1EEEEEEEEEvNT_6ParamsE --------------------------
	.section	.nv.info._ZN7cutlass13device_kernelIN5flash11enable_sm90INS1_16FlashAttnFwdSm90INS1_25CollectiveMainloopFwdSm90ILi2EN4cute5tupleIJNS5_1CILi1EEES8_S8_EEENS6_IJNS7_ILi192EEENS7_ILi128EEENS7_ILi96EEEEEELi96ENS_10bfloat16_tEfNS_4arch4Sm90ELb0ELb0ELb0ELb1ELb1ELb0ELb0ELb0ELb1ELb1ELb0ELb0EEENS1_21CollectiveEpilogueFwdINS6_IJSA_SC_SB_EEES9_SE_SG_Li384ELb1ELb1ELb0ELb0EEENS1_36VarlenDynamicPersistentTileSchedulerILi192ELi128ELi384ELi128ELb0ELb1ELb1ELb0ELb1ELb1EEEEEEEEEvNT_6ParamsE,"",@"SHT_CUDA_INFO"
	.sectionflags	@""
	.align	4


	//----- nvinfo : EIATTR_CUDA_API_VERSION
	.align		4
        /*0000*/ 	.byte	0x04, 0x37
        /*0002*/ 	.short	(.L_618 - .L_617)
.L_617:
        /*0004*/ 	.word	0x00000082


	//----- nvinfo : EIATTR_KPARAM_INFO
	.align		4
.L_618:
        /*0008*/ 	.byte	0x04, 0x17
        /*000a*/ 	.short	(.L_620 - .L_619)
.L_619:
        /*000c*/ 	.word	0x00000000
        /*0010*/ 	.short	0x0000
        /*0012*/ 	.short	0x0000
        /*0014*/ 	.byte	0x00, 0xf0, 0x01, 0x2a


	//----- nvinfo : EIATTR_SPARSE_MMA_MASK
	.align		4
.L_620:
        /*0018*/ 	.byte	0x03, 0x50
        /*001a*/ 	.short	0x0000


	//----- nvinfo : EIATTR_MAXREG_COUNT
	.align		4
        /*001c*/ 	.byte	0x03, 0x1b
        /*001e*/ 	.short	0x0080


	//----- nvinfo : EIATTR_MERCURY_ISA_VERSION
	.align		4
        /*0020*/ 	.byte	0x03, 0x5f
        /*0022*/ 	.short	0x0101


	//----- nvinfo : EIATTR_VRC_CTA_INIT_COUNT
	.align		4
        /*0024*/ 	.byte	0x02, 0x4a
	.zero		1
	.zero		1


	//----- nvinfo : EIATTR_EXIT_INSTR_OFFSETS
	.align		4
        /*0028*/ 	.byte	0x04, 0x1c
        /*002a*/ 	.short	(.L_622 - .L_621)


	//   ....[0]....
.L_621:
        /*002c*/ 	.word	0x00000010


	//----- nvinfo : EIATTR_MAX_THREADS
	.align		4
.L_622:
        /*0030*/ 	.byte	0x04, 0x05
        /*0032*/ 	.short	(.L_624 - .L_623)
.L_623:
        /*0034*/ 	.word	0x00000200
        /*0038*/ 	.word	0x00000001
        /*003c*/ 	.word	0x00000001


	//----- nvinfo : EIATTR_CBANK_PARAM_SIZE
	.align		4
.L_624:
        /*0040*/ 	.byte	0x03, 0x19
        /*0042*/ 	.short	0x0a80


	//----- nvinfo : EIATTR_PARAM_CBANK
	.align		4
        /*0044*/ 	.byte	0x04, 0x0a
        /*0046*/ 	.short	(.L_626 - .L_625)
	.align		4
.L_625:
        /*0048*/ 	.word	index@(.nv.constant0._ZN7cutlass13device_kernelIN5flash11enable_sm90INS1_16FlashAttnFwdSm90INS1_25CollectiveMainloopFwdSm90ILi2EN4cute5tupleIJNS5_1CILi1EEES8_S8_EEENS6_IJNS7_ILi192EEENS7_ILi128EEENS7_ILi96EEEEEELi96ENS_10bfloat16_tEfNS_4arch4Sm90ELb0ELb0ELb0ELb1ELb1ELb0ELb0ELb0ELb1ELb1ELb0ELb0EEENS1_21CollectiveEpilogueFwdINS6_IJSA_SC_SB_EEES9_SE_SG_Li384ELb1ELb1ELb0ELb0EEENS1_36VarlenDynamicPersistentTileSchedulerILi192ELi128ELi384ELi128ELb0ELb1ELb1ELb0ELb1ELb1EEEEEEEEEvNT_6ParamsE)
        /*004c*/ 	.short	0x0380
        /*004e*/ 	.short	0x0a80


	//----- nvinfo : EIATTR_SW_WAR
	.align		4
.L_626:
        /*0050*/ 	.byte	0x04, 0x36
        /*0052*/ 	.short	(.L_628 - .L_627)
.L_627:
        /*0054*/ 	.word	0x00000008
.L_628:


//--------------------- .nv.info._ZN7cutlass13device_kernelIN5flash11enable_sm90INS1_16FlashAttnFwdSm90INS1_25CollectiveMainloopFwdSm90ILi2EN4cute5tupleIJNS5_1CILi1EEES8_S8_EEENS6_IJNS7_ILi192EEENS7_ILi128EEENS7_ILi96EEEEEELi96ENS_10bfloat16_tEfNS_4arch4Sm90ELb0ELb0ELb0ELb1ELb1ELb1ELb0ELb0ELb1ELb1ELb0ELb0EEENS1_21CollectiveEpilogueFwdINS6_IJSA_SC_SB_EEES9_SE_SG_Li384ELb1ELb1ELb0ELb0EEENS1_36VarlenDynamicPersistentTileSchedulerILi192ELi128ELi384ELi128ELb0ELb1ELb1ELb0ELb1ELb1EEEEEEEEEvNT_6ParamsE --------------------------
	.section	.nv.info._ZN7cutlass13device_kernelIN5flash11enable_sm90INS1_16FlashAttnFwdSm90INS1_25CollectiveMainloopFwdSm90ILi2EN4cute5tupleIJNS5_1CILi1EEES8_S8_EEENS6_IJNS7_ILi192EEENS7_ILi128EEENS7_ILi96EEEEEELi96ENS_10bfloat16_tEfNS_4arch4Sm90ELb0ELb0ELb0ELb1ELb1ELb1ELb0ELb0ELb1ELb1ELb0ELb0EEENS1_21CollectiveEpilogueFwdINS6_IJSA_SC_SB_EEES9_SE_SG_Li384ELb1ELb1ELb0ELb0EEENS1_36VarlenDynamicPersistentTileSchedulerILi192ELi128ELi384ELi128ELb0ELb1ELb1ELb0ELb1ELb1EEEEEEEEEvNT_6ParamsE,"",@"SHT_CUDA_INFO"
	.sectionflags	@""
	.align	4


	//----- nvinfo : EIATTR_CUDA_API_VERSION
	.align		4
        /*0000*/ 	.byte	0x04, 0x37
        /*0002*/ 	.short	(.L_630 - .L_629)
.L_629:
        /*0004*/ 	.word	0x00000082


	//----- nvinfo : EIATTR_KPARAM_INFO
	.align		4
.L_630:
        /*0008*/ 	.byte	0x04, 0x17
        /*000a*/ 	.short	(.L_632 - .L_631)
.L_631:
        /*000c*/ 	.word	0x00000000
        /*0010*/ 	.short	0x0000
        /*0012*/ 	.short	0x0000
        /*0014*/ 	.byte	0x00, 0xf0, 0x01, 0x2a


	//----- nvinfo : EIATTR_SPARSE_MMA_MASK
	.align		4
.L_632:
        /*0018*/ 	.byte	0x03, 0x50
        /*001a*/ 	.short	0x0000


	//----- nvinfo : EIATTR_MAXREG_COUNT
	.align		4
        /*001c*/ 	.byte	0x03, 0x1b
        /*001e*/ 	.short	0x0080


	//----- nvinfo : EIATTR_MERCURY_ISA_VERSION
	.align		4
        /*0020*/ 	.byte	0x03, 0x5f
        /*0022*/ 	.short	0x0101


	//----- nvinfo : EIATTR_VRC_CTA_INIT_COUNT
	.align		4
        /*0024*/ 	.byte	0x02, 0x4a
	.zero		1
	.zero		1


	//----- nvinfo : EIATTR_EXIT_INSTR_OFFSETS
	.align		4
        /*0028*/ 	.byte	0x04, 0x1c
        /*002a*/ 	.short	(.L_634 - .L_633)


	//   ....[0]....
.L_633:
        /*002c*/ 	.word	0x00000010


	//----- nvinfo : EIATTR_MAX_THREADS
	.align		4
.L_634:
        /*0030*/ 	.byte	0x04, 0x05
        /*0032*/ 	.short	(.L_636 - .L_635)
.L_635:
        /*0034*/ 	.word	0x00000200
        /*0038*/ 	.word	0x00000001
        /*003c*/ 	.word	0x00000001


	//----- nvinfo : EIATTR_CBANK_PARAM_SIZE
	.align		4
.L_636:
        /*0040*/ 	.byte	0x03, 0x19
        /*0042*/ 	.short	0x0a80


	//----- nvinfo : EIATTR_PARAM_CBANK
	.align		4
        /*0044*/ 	.byte	0x04, 0x0a
        /*0046*/ 	.short	(.L_638 - .L_637)
	.align		4
.L_637:
        /*0048*/ 	.word	index@(.nv.constant0._ZN7cutlass13device_kernelIN5flash11enable_sm90INS1_16FlashAttnFwdSm90INS1_25CollectiveMainloopFwdSm90ILi2EN4cute5tupleIJNS5_1CILi1EEES8_S8_EEENS6_IJNS7_ILi192EEENS7_ILi128EEENS7_ILi96EEEEEELi96ENS_10bfloat16_tEfNS_4arch4Sm90ELb0ELb0ELb0ELb1ELb1ELb1ELb0ELb0ELb1ELb1ELb0ELb0EEENS1_21CollectiveEpilogueFwdINS6_IJSA_SC_SB_EEES9_SE_SG_Li384ELb1ELb1ELb0ELb0EEENS1_36VarlenDynamicPersistentTileSchedulerILi192ELi128ELi384ELi128ELb0ELb1ELb1ELb0ELb1ELb1EEEEEEEEEvNT_6ParamsE)
        /*004c*/ 	.short	0x0380
        /*004e*/ 	.short	0x0a80


	//----- nvinfo : EIATTR_SW_WAR
	.align		4
.L_638:
        /*0050*/ 	.byte	0x04, 0x36
        /*0052*/ 	.short	(.L_640 - .L_639)
.L_639:
        /*0054*/ 	.word	0x00000008
.L_640:


//--------------------- .nv.info._ZN7cutlass13device_kernelIN5flash11enable_sm90INS1_16FlashAttnFwdSm90INS1_25CollectiveMainloopFwdSm90ILi2EN4cute5tupleIJNS5_1CILi1EEES8_S8_EEENS6_IJNS7_ILi192EEENS7_ILi128EEENS7_ILi96EEEEEELi96ENS_10bfloat16_tEfNS_4arch4Sm90ELb0ELb1ELb0ELb0ELb1ELb0ELb0ELb0ELb1ELb1ELb0ELb0EEENS1_21CollectiveEpilogueFwdINS6_IJSA_SC_SB_EEES9_SE_SG_Li384ELb0ELb1ELb0ELb0EEENS1_30DynamicPersistentTileSchedulerILi384ELi128ELb0ELb1ELb1EEEEEEEEEvNT_6ParamsE --------------------------
	.section	.nv.info._ZN7cutlass13device_kernelIN5flash11enable_sm90INS1_16FlashAttnFwdSm90INS1_25CollectiveMainloopFwdSm90ILi2EN4cute5tupleIJNS5_1CILi1EEES8_S8_EEENS6_IJNS7_ILi192EEENS7_ILi128EEENS7_ILi96EEEEEELi96ENS_10bfloat16_tEfNS_4arch4Sm90ELb0ELb1ELb0ELb0ELb1ELb0ELb0ELb0ELb1ELb1ELb0ELb0EEENS1_21CollectiveEpilogueFwdINS6_IJSA_SC_SB_EEES9_SE_SG_Li384ELb0ELb1ELb0ELb0EEENS1_30DynamicPersistentTileSchedulerILi384ELi128ELb0ELb1ELb1EEEEEEEEEvNT_6ParamsE,"",@"SHT_CUDA_INFO"
	.sectionflags	@""
	.align	4


	//----- nvinfo : EIATTR_CUDA_API_VERSION
	.align		4
        /*0000*/ 	.byte	0x04, 0x37
        /*0002*/ 	.short	(.L_642 - .L_641)
.L_641:
        /*0004*/ 	.word	0x00000082


	//----- nvinfo : EIATTR_KPARAM_INFO
	.align		4
.L_642:
        /*0008*/ 	.byte	0x04, 0x17
        /*000a*/ 	.short	(.L_644 - .L_643)
.L_643:
        /*000c*/ 	.word	0x00000000
        /*0010*/ 	.short	0x0000
        /*0012*/ 	.short	0x0000
        /*0014*/ 	.byte	0x00, 0xf0, 0x01, 0x2a


	//----- nvinfo : EIATTR_SPARSE_MMA_MASK
	.align		4
.L_644:
        /*0018*/ 	.byte	0x03, 0x50
        /*001a*/ 	.short	0x0000


	//----- nvinfo : EIATTR_MAXREG_COUNT
	.align		4
        /*001c*/ 	.byte	0x03, 0x1b
        /*001e*/ 	.short	0x0080


	//----- nvinfo : EIATTR_MERCURY_ISA_VERSION
	.align		4
        /*0020*/ 	.byte	0x03, 0x5f
        /*0022*/ 	.short	0x0101


	//----- nvinfo : EIATTR_VRC_CTA_INIT_COUNT
	.align		4
        /*0024*/ 	.byte	0x02, 0x4a
	.zero		1
	.zero		1


	//----- nvinfo : EIATTR_EXIT_INSTR_OFFSETS
	.align		4
        /*0028*/ 	.byte	0x04, 0x1c
        /*002a*/ 	.short	(.L_646 - .L_645)


	//   ....[0]....
.L_645:
        /*002c*/ 	.word	0x00000010


	//----- nvinfo : EIATTR_MAX_THREADS
	.align		4
.L_646:
        /*0030*/ 	.byte	0x04, 0x05
        /*0032*/ 	.short	(.L_648 - .L_647)
.L_647:
        /*0034*/ 	.word	0x00000200
        /*0038*/ 	.word	0x00000001
        /*003c*/ 	.word	0x00000001


	//----- nvinfo : EIATTR_CBANK_PARAM_SIZE
	.align		4
.L_648:
        /*0040*/ 	.byte	0x03, 0x19
        /*0042*/ 	.short	0x0a80


	//----- nvinfo : EIATTR_PARAM_CBANK
	.align		4
        /*0044*/ 	.byte	0x04, 0x0a
        /*0046*/ 	.short	(.L_650 - .L_649)
	.align		4
.L_649:
        /*0048*/ 	.word	index@(.nv.constant0._ZN7cutlass13device_kernelIN5flash11enable_sm90INS1_16FlashAttnFwdSm90INS1_25CollectiveMainloopFwdSm90ILi2EN4cute5tupleIJNS5_1CILi1EEES8_S8_EEENS6_IJNS7_ILi192EEENS7_ILi128EEENS7_ILi96EEEEEELi96ENS_10bfloat16_tEfNS_4arch4Sm90ELb0ELb1ELb0ELb0ELb1ELb0ELb0ELb0ELb1ELb1ELb0ELb0EEENS1_21CollectiveEpilogueFwdINS6_IJSA_SC_SB_EEES9_SE_SG_Li384ELb0ELb1ELb0ELb0EEENS1_30DynamicPersistentTileSchedulerILi384ELi128ELb0ELb1ELb1EEEEEEEEEvNT_6ParamsE)
        /*004c*/ 	.short	0x0380
        /*004e*/ 	.short	0x0a80


	//----- nvinfo : EIATTR_SW_WAR
	.align		4
.L_650:
        /*0050*/ 	.byte	0x04, 0x36
        /*0052*/ 	.short	(.L_652 - .L_651)
.L_651:
        /*0054*/ 	.word	0x00000008
.L_652:


//--------------------- .nv.info._ZN7cutlass13device_kernelIN5flash11enable_sm90INS1_16FlashAttnFwdSm90INS1_25CollectiveMainloopFwdSm90ILi2EN4cute5tupleIJNS5_1CILi1EEES8_S8_EEENS6_IJNS7_ILi192EEENS7_ILi128EEENS7_ILi96EEEEEELi96ENS_10bfloat16_tEfNS_4arch4Sm90ELb0ELb1ELb0ELb1ELb1ELb0ELb0ELb0ELb1ELb1ELb0ELb0EEENS1_21CollectiveEpilogueFwdINS6_IJSA_SC_SB_EEES9_SE_SG_Li384ELb1ELb1ELb0ELb0EEENS1_36VarlenDynamicPersistentTileSchedulerILi192ELi128ELi384ELi128ELb0ELb1ELb1ELb1ELb0ELb1EEEEEEEEEvNT_6ParamsE --------------------------
	.section	.nv.info._ZN7cutlass13device_kernelIN5flash11enable_sm90INS1_16FlashAttnFwdSm90INS1_25CollectiveMainloopFwdSm90ILi2EN4cute5tupleIJNS5_1CILi1EEES8_S8_EEENS6_IJNS7_ILi192EEENS7_ILi128EEENS7_ILi96EEEEEELi96ENS_10bfloat16_tEfNS_4arch4Sm90ELb0ELb1ELb0ELb1ELb1ELb0ELb0ELb0ELb1ELb1ELb0ELb0EEENS1_21CollectiveEpilogueFwdINS6_IJSA_SC_SB_EEES9_SE_SG_Li384ELb1ELb1ELb0ELb0EEENS1_36VarlenDynamicPersistentTileSchedulerILi192ELi128ELi384ELi128ELb0ELb1ELb1ELb1ELb0ELb1EEEEEEEEEvNT_6ParamsE,"",@"SHT_CUDA_INFO"
	.sectionflags	@""
	.align	4


	//----- nvinfo : EIATTR_CUDA_API_VERSION
	.align		4
        /*0000*/ 	.byte	0x04, 0x37
        /*0002*/ 	.short	(.L_654 - .L_653)
.L_653:
        /*0004*/ 	.word	0x00000082


	//----- nvinfo : EIATTR_KPARAM_INFO
	.align		4
.L_654:
        /*0008*/ 	.byte	0x04, 0x17
        /*000a*/ 	.short	(.L_656 - .L_655)
.L_655:
        /*000c*/ 	.word	0x00000000
        /*0010*/ 	.short	0x0000
        /*0012*/ 	.short	0x0000
        /*0014*/ 	.byte	0x00, 0xf0, 0x01, 0x2a


	//----- nvinfo : EIATTR_SPARSE_MMA_MASK
	.align		4
.L_656:
        /*0018*/ 	.byte	0x03, 0x50
        /*001a*/ 	.short	0x0000


	//----- nvinfo : EIATTR_MAXREG_COUNT
	.align		4
        /*001c*/ 	.byte	0x03, 0x1b
        /*001e*/ 	.short	0x0080


	//----- nvinfo : EIATTR_MERCURY_ISA_VERSION
	.align		4
        /*0020*/ 	.byte	0x03, 0x5f
        /*0022*/ 	.short	0x0101


	//----- nvinfo : EIATTR_VRC_CTA_INIT_COUNT
	.align		4
        /*0024*/ 	.byte	0x02, 0x4a
	.zero		1
	.zero		1


	//----- nvinfo : EIATTR_EXIT_INSTR_OFFSETS
	.align		4
        /*0028*/ 	.byte	0x04, 0x1c
        /*002a*/ 	.short	(.L_658 - .L_657)


	//   ....[0]....
.L_657:
        /*002c*/ 	.word	0x00000010


	//----- nvinfo : EIATTR_MAX_THREADS
	.align		4
.L_658:
        /*0030*/ 	.byte	0x04, 0x05
        /*0032*/ 	.short	(.L_660 - .L_659)
.L_659:
        /*0034*/ 	.word	0x00000200
        /*0038*/ 	.word	0x00000001
        /*003c*/ 	.word	0x00000001


	//----- nvinfo : EIATTR_CBANK_PARAM_SIZE
	.align		4
.L_660:
        /*0040*/ 	.byte	0x03, 0x19
        /*0042*/ 	.short	0x0a80


	//----- nvinfo : EIATTR_PARAM_CBANK
	.align		4
        /*0044*/ 	.byte	0x04, 0x0a
        /*0046*/ 	.short	(.L_662 - .L_661)
	.align		4
.L_661:
        /*0048*/ 	.word	index@(.nv.constant0._ZN7cutlass13device_kernelIN5flash11enable_sm90INS1_16FlashAttnFwdSm90INS1_25CollectiveMainloopFwdSm90ILi2EN4cute5tupleIJNS5_1CILi1EEES8_S8_EEENS6_IJNS7_ILi192EEENS7_ILi128EEENS7_ILi96EEEEEELi96ENS_10bfloat16_tEfNS_4arch4Sm90ELb0ELb1ELb0ELb1ELb1ELb0ELb0ELb0ELb1ELb1ELb0ELb0EEENS1_21CollectiveEpilogueFwdINS6_IJSA_SC_SB_EEES9_SE_SG_Li384ELb1ELb1ELb0ELb0EEENS1_36VarlenDynamicPersistentTileSchedulerILi192ELi128ELi384ELi128ELb0ELb1ELb1ELb1ELb0ELb1EEEEEEEEEvNT_6ParamsE)
        /*004c*/ 	.short	0x0380
        /*004e*/ 	.short	0x0a80


	//----- nvinfo : EIATTR_SW_WAR
	.align		4
.L_662:
        /*0050*/ 	.byte	0x04, 0x36
        /*0052*/ 	.short	(.L_664 - .L_663)
.L_663:
        /*0054*/ 	.word	0x00000008
.L_664:


//--------------------- .nv.info._ZN7cutlass13device_kernelIN5flash11enable_sm90INS1_16FlashAttnFwdSm90INS1_25CollectiveMainloopFwdSm90ILi2EN4cute5tupleIJNS5_1CILi1EEES8_S8_EEENS6_IJNS7_ILi192EEENS7_ILi128EEENS7_ILi96EEEEEELi96ENS_10bfloat16_tEfNS_4arch4Sm90ELb0ELb1ELb0ELb1ELb1ELb1ELb0ELb0ELb1ELb1ELb0ELb0EEENS1_21CollectiveEpilogueFwdINS6_IJSA_SC_SB_EEES9_SE_SG_Li384ELb1ELb1ELb0ELb0EEENS1_36VarlenDynamicPersistentTileSchedulerILi192ELi128ELi384ELi128ELb0ELb1ELb1ELb1ELb0ELb1EEEEEEEEEvNT_6ParamsE --------------------------
	.section	.nv.info._ZN7cutlass13device_kernelIN5flash11enable_sm90INS1_16FlashAttnFwdSm90INS1_25CollectiveMainloopFwdSm90ILi2EN4cute5tupleIJNS5_1CILi1EEES8_S8_EEENS6_IJNS7_ILi192EEENS7_ILi128EEENS7_ILi96EEEEEELi96ENS_10bfloat16_tEfNS_4arch4Sm90ELb0ELb1ELb0ELb1ELb1ELb1ELb0ELb0ELb1ELb1ELb0ELb0EEENS1_21CollectiveEpilogueFwdINS6_IJSA_SC_SB_EEES9_SE_SG_Li384ELb1ELb1ELb0ELb0EEENS1_36VarlenDynamicPersistentTileSchedulerILi192ELi128ELi384ELi128ELb0ELb1ELb1ELb1ELb0ELb1EEEEEEEEEvNT_6ParamsE,"",@"SHT_CUDA_INFO"
	.sectionflags	@""
	.align	4


	//----- nvinfo : EIATTR_CUDA_API_VERSION
	.align		4
        /*0000*/ 	.byte	0x04, 0x37
        /*0002*/ 	.short	(.L_666 - .L_665)
.L_665:
        /*0004*/ 	.word	0x00000082


	//----- nvinfo : EIATTR_KPARAM_INFO
	.align		4
.L_666:
        /*0008*/ 	.byte	0x04, 0x17
        /*000a*/ 	.short	(.L_668 - .L_667)
.L_667:
        /*000c*/ 	.word	0x00000000
        /*0010*/ 	.short	0x0000
        /*0012*/ 	.short	0x0000
        /*0014*/ 	.byte	0x00, 0xf0, 0x01, 0x2a


	//----- nvinfo : EIATTR_SPARSE_MMA_MASK
	.align		4
.L_668:
        /*0018*/ 	.byte	0x03, 0x50
        /*001a*/ 	.short	0x0000


	//----- nvinfo : EIATTR_MAXREG_COUNT
	.align		4
        /*001c*/ 	.byte	0x03, 0x1b
        /*001e*/ 	.short	0x0080


	//----- nvinfo : EIATTR_MERCURY_ISA_VERSION
	.align		4
        /*0020*/ 	.byte	0x03, 0x5f
        /*0022*/ 	.short	0x0101


	//----- nvinfo : EIATTR_VRC_CTA_INIT_COUNT
	.align		4
        /*0024*/ 	.byte	0x02, 0x4a
	.zero		1
	.zero		1


	//----- nvinfo : EIATTR_EXIT_INSTR_OFFSETS
	.align		4
        /*0028*/ 	.byte	0x04, 0x1c
        /*002a*/ 	.short	(.L_670 - .L_669)


	//   ....[0]....
.L_669:
        /*002c*/ 	.word	0x00000010


	//----- nvinfo : EIATTR_MAX_THREADS
	.align		4
.L_670:
        /*0030*/ 	.byte	0x04, 0x05
        /*0032*/ 	.short	(.L_672 - .L_671)
.L_671:
        /*0034*/ 	.word	0x00000200
        /*0038*/ 	.word	0x00000001
        /*003c*/ 	.word	0x00000001


	//----- nvinfo : EIATTR_CBANK_PARAM_SIZE
	.align		4
.L_672:
        /*0040*/ 	.byte	0x03, 0x19
        /*0042*/ 	.short	0x0a80


	//----- nvinfo : EIATTR_PARAM_CBANK
	.align		4
        /*0044*/ 	.byte	0x04, 0x0a
        /*0046*/ 	.short	(.L_674 - .L_673)
	.align		4
.L_673:
        /*0048*/ 	.word	index@(.nv.constant0._ZN7cutlass13device_kernelIN5flash11enable_sm90INS1_16FlashAttnFwdSm90INS1_25CollectiveMainloopFwdSm90ILi2EN4cute5tupleIJNS5_1CILi1EEES8_S8_EEENS6_IJNS7_ILi192EEENS7_ILi128EEENS7_ILi96EEEEEELi96ENS_10bfloat16_tEfNS_4arch4Sm90ELb0ELb1ELb0ELb1ELb1ELb1ELb0ELb0ELb1ELb1ELb0ELb0EEENS1_21CollectiveEpilogueFwdINS6_IJSA_SC_SB_EEES9_SE_SG_Li384ELb1ELb1ELb0ELb0EEENS1_36VarlenDynamicPersistentTileSchedulerILi192ELi128ELi384ELi128ELb0ELb1ELb1ELb1ELb0ELb1EEEEEEEEEvNT_6ParamsE)
        /*004c*/ 	.short	0x0380
        /*004e*/ 	.short	0x0a80


	//----- nvinfo : EIATTR_SW_WAR
	.align		4
.L_674:
        /*0050*/ 	.byte	0x04, 0x36
        /*0052*/ 	.short	(.L_676 - .L_675)
.L_675:
        /*0054*/ 	.word	0x00000008
.L_676:


//--------------------- .nv.info._ZN7cutlass13device_kernelIN5flash11enable_sm90INS1_16FlashAttnFwdSm90INS1_25CollectiveMainloopFwdSm90ILi2EN4cute5tupleIJNS5_1CILi1EEES8_S8_EEENS6_IJNS7_ILi192EEENS7_ILi128EEENS7_ILi96EEEEEELi96ENS_10bfloat16_tEfNS_4arch4Sm90ELb1ELb0ELb0ELb0ELb1ELb0ELb0ELb0ELb1ELb1ELb0ELb0EEENS1_21CollectiveEpilogueFwdINS6_IJSA_SC_SB_EEES9_SE_SG_Li384ELb0ELb1ELb0ELb0EEENS1_30DynamicPersistentTileSchedulerILi384ELi128ELb0ELb1ELb1EEEEEEEEEvNT_6ParamsE --------------------------
	.section	.nv.info._ZN7cutlass13device_kernelIN5flash11enable_sm90INS1_16FlashAttnFwdSm90INS1_25CollectiveMainloopFwdSm90ILi2EN4cute5tupleIJNS5_1CILi1EEES8_S8_EEENS6_IJNS7_ILi192EEENS7_ILi128EEENS7_ILi96EEEEEELi96ENS_10bfloat16_tEfNS_4arch4Sm90ELb1ELb0ELb0ELb0ELb1ELb0ELb0ELb0ELb1ELb1ELb0ELb0EEENS1_21CollectiveEpilogueFwdINS6_IJSA_SC_SB_EEES9_SE_SG_Li384ELb0ELb1ELb0ELb0EEENS1_30DynamicPersistentTileSchedulerILi384ELi128ELb0ELb1ELb1EEEEEEEEEvNT_6ParamsE,"",@"SHT_CUDA_INFO"
	.sectionflags	@""
	.align	4


	//----- nvinfo : EIATTR_CUDA_API_VERSION
	.align		4
        /*0000*/ 	.byte	0x04, 0x37
        /*0002*/ 	.short	(.L_678 - .L_677)
.L_677:
        /*0004*/ 	.word	0x00000082


	//----- nvinfo : EIATTR_KPARAM_INFO
	.align		4
.L_678:
        /*0008*/ 	.byte	0x04, 0x17
        /*000a*/ 	.short	(.L_680 - .L_679)
.L_679:
        /*000c*/ 	.word	0x00000000
        /*0010*/ 	.short	0x0000
        /*0012*/ 	.short	0x0000
        /*0014*/ 	.byte	0x00, 0xf0, 0x01, 0x2a


	//----- nvinfo : EIATTR_SPARSE_MMA_MASK
	.align		4
.L_680:
        /*0018*/ 	.byte	0x03, 0x50
        /*001a*/ 	.short	0x0000


	//----- nvinfo : EIATTR_MAXREG_COUNT
	.align		4
        /*001c*/ 	.byte	0x03, 0x1b
        /*001e*/ 	.short	0x0080


	//----- nvinfo : EIATTR_MERCURY_ISA_VERSION
	.align		4
        /*0020*/ 	.byte	0x03, 0x5f
        /*0022*/ 	.short	0x0101


	//----- nvinfo : EIATTR_VRC_CTA_INIT_COUNT
	.align		4
        /*0024*/ 	.byte	0x02, 0x4a
	.zero		1
	.zero		1


	//----- nvinfo : EIATTR_EXIT_INSTR_OFFSETS
	.align		4
        /*0028*/ 	.byte	0x04, 0x1c
        /*002a*/ 	.short	(.L_682 - .L_681)


	//   ....[0]....
.L_681:
        /*002c*/ 	.word	0x00000010


	//----- nvinfo : EIATTR_MAX_THREADS
	.align		4
.L_682:
        /*0030*/ 	.byte	0x04, 0x05
        /*0032*/ 	.short	(.L_684 - .L_683)
.L_683:
        /*0034*/ 	.word	0x00000200
        /*0038*/ 	.word	0x00000001
        /*003c*/ 	.word	0x00000001


	//----- nvinfo : EIATTR_CBANK_PARAM_SIZE
	.align		4
.L_684:
        /*0040*/ 	.byte	0x03, 0x19
        /*0042*/ 	.short	0x0a80


	//----- nvinfo : EIATTR_PARAM_CBANK
	.align		4
        /*0044*/ 	.byte	0x04, 0x0a
        /*0046*/ 	.short	(.L_686 - .L_685)
	.align		4
.L_685:
        /*0048*/ 	.word	index@(.nv.constant0._ZN7cutlass13device_kernelIN5flash11enable_sm90INS1_16FlashAttnFwdSm90INS1_25CollectiveMainloopFwdSm90ILi2EN4cute5tupleIJNS5_1CILi1EEES8_S8_EEENS6_IJNS7_ILi192EEENS7_ILi128EEENS7_ILi96EEEEEELi96ENS_10bfloat16_tEfNS_4arch4Sm90ELb1ELb0ELb0ELb0ELb1ELb0ELb0ELb0ELb1ELb1ELb0ELb0EEENS1_21CollectiveEpilogueFwdINS6_IJSA_SC_SB_EEES9_SE_SG_Li384ELb0ELb1ELb0ELb0EEENS1_30DynamicPersistentTileSchedulerILi384ELi128ELb0ELb1ELb1EEEEEEEEEvNT_6ParamsE)
        /*004c*/ 	.short	0x0380
        /*004e*/ 	.short	0x0a80


	//----- nvinfo : EIATTR_SW_WAR
	.align		4
.L_686:
        /*0050*/ 	.byte	0x04, 0x36
        /*0052*/ 	.short	(.L_688 - .L_687)
.L_687:
        /*0054*/ 	.word	0x00000008
.L_688:


//--------------------- .nv.info._ZN7cutlass13device_kernelIN5flash11enable_sm90INS1_16FlashAttnFwdSm90INS1_25CollectiveMainloopFwdSm90ILi2EN4cute5tupleIJNS5_1CILi1EEES8_S8_EEENS6_IJNS7_ILi192EEENS7_ILi128EEENS7_ILi96EEEEEELi96ENS_10bfloat16_tEfNS_4arch4Sm90ELb1ELb0ELb0ELb1ELb1ELb0ELb0ELb0ELb1ELb1ELb0ELb0EEENS1_21CollectiveEpilogueFwdINS6_IJSA_SC_SB_EEES9_SE_SG_Li384ELb1ELb1ELb0ELb0EEENS1_36VarlenDynamicPersistentTileSchedulerILi192ELi128ELi384ELi128ELb0ELb1ELb1ELb1ELb1ELb1EEEEEEEEEvNT_6ParamsE --------------------------
	.section	.nv.info._ZN7cutlass13device_kernelIN5flash11enable_sm90INS1_16FlashAttnFwdSm90INS1_25CollectiveMainloopFwdSm90ILi2EN4cute5tupleIJNS5_1CILi1EEES8_S8_EEENS6_IJNS7_ILi192EEENS7_ILi128EEENS7_ILi96EEEEEELi96ENS_10bfloat16_tEfNS_4arch4Sm90ELb1ELb0ELb0ELb1ELb1ELb0ELb0ELb0ELb1ELb1ELb0ELb0EEENS1_21CollectiveEpilogueFwdINS6_IJSA_SC_SB_EEES9_SE_SG_Li384ELb1ELb1ELb0ELb0EEENS1_36VarlenDynamicPersistentTileSchedulerILi192ELi128ELi384ELi128ELb0ELb1ELb1ELb1ELb1ELb1EEEEEEEEEvNT_6ParamsE,"",@"SHT_CUDA_INFO"
	.sectionflags	@""
	.align	4


	//----- nvinfo : EIATTR_CUDA_API_VERSION
	.align		4
        /*0000*/ 	.byte	0x04, 0x37
        /*0002*/ 	.short	(.L_690 - .L_689)
.L_689:
        /*0004*/ 	.word	0x00000082


	//----- nvinfo : EIATTR_KPARAM_INFO
	.align		4
.L_690:
        /*0008*/ 	.byte	0x04, 0x17
        /*000a*/ 	.short	(.L_692 - .L_691)
.L_691:
        /*000c*/ 	.word	0x00000000
        /*0010*/ 	.short	0x0000
        /*0012*/ 	.short	0x0000
        /*0014*/ 	.byte	0x00, 0xf0, 0x01, 0x2a


	//----- nvinfo : EIATTR_SPARSE_MMA_MASK
	.align		4
.L_692:
        /*0018*/ 	.byte	0x03, 0x50
        /*001a*/ 	.short	0x0000


	//----- nvinfo : EIATTR_MAXREG_COUNT
	.align		4
        /*001c*/ 	.byte	0x03, 0x1b
        /*001e*/ 	.short	0x0080


	//----- nvinfo : EIATTR_MERCURY_ISA_VERSION
	.align		4
        /*0020*/ 	.byte	0x03, 0x5f
        /*0022*/ 	.short	0x0101


	//----- nvinfo : EIATTR_VRC_CTA_INIT_COUNT
	.align		4
        /*0024*/ 	.byte	0x02, 0x4a
	.zero		1
	.zero		1


	//----- nvinfo : EIATTR_EXIT_INSTR_OFFSETS
	.align		4
        /*0028*/ 	.byte	0x04, 0x1c
        /*002a*/ 	.short	(.L_694 - .L_693)


	//   ....[0]....
.L_693:
        /*002c*/ 	.word	0x00000010


	//----- nvinfo : EIATTR_MAX_THREADS
	.align		4
.L_694:
        /*0030*/ 	.byte	0x04, 0x05
        /*0032*/ 	.short	(.L_696 - .L_695)
.L_695:
        /*0034*/ 	.word	0x00000200
        /*0038*/ 	.word	0x00000001
        /*003c*/ 	.word	0x00000001


	//----- nvinfo : EIATTR_CBANK_PARAM_SIZE
	.align		4
.L_696:
        /*0040*/ 	.byte	0x03, 0x19
        /*0042*/ 	.short	0x0a80


	//----- nvinfo : EIATTR_PARAM_CBANK
	.align		4
        /*0044*/ 	.byte	0x04, 0x0a
        /*0046*/ 	.short	(.L_698 - .L_697)
	.align		4
.L_697:
        /*0048*/ 	.word	index@(.nv.constant0._ZN7cutlass13device_kernelIN5flash11enable_sm90INS1_16FlashAttnFwdSm90INS1_25CollectiveMainloopFwdSm90ILi2EN4cute5tupleIJNS5_1CILi1EEES8_S8_EEENS6_IJNS7_ILi192EEENS7_ILi128EEENS7_ILi96EEEEEELi96ENS_10bfloat16_tEfNS_4arch4Sm90ELb1ELb0ELb0ELb1ELb1ELb0ELb0ELb0ELb1ELb1ELb0ELb0EEENS1_21CollectiveEpilogueFwdINS6_IJSA_SC_SB_EEES9_SE_SG_Li384ELb1ELb1ELb0ELb0EEENS1_36VarlenDynamicPersistentTileSchedulerILi192ELi128ELi384ELi128ELb0ELb1ELb1ELb1ELb1ELb1EEEEEEEEEvNT_6ParamsE)
        /*004c*/ 	.short	0x0380
        /*004e*/ 	.short	0x0a80


	//----- nvinfo : EIATTR_SW_WAR
	.align		4
.L_698:
        /*0050*/ 	.byte	0x04, 0x36
        /*0052*/ 	.short	(.L_700 - .L_699)
.L_699:
        /*0054*/ 	.word	0x00000008
.L_700:


//--------------------- .nv.info._ZN7cutlass13device_kernelIN5flash11enable_sm90INS1_16FlashAttnFwdSm90INS1_25CollectiveMainloopFwdSm90ILi2EN4cute5tupleIJNS5_1CILi1EEES8_S8_EEENS6_IJNS7_ILi192EEENS7_ILi128EEENS7_ILi96EEEEEELi96ENS_10bfloat16_tEfNS_4arch4Sm90ELb1ELb0ELb0ELb1ELb1ELb1ELb0ELb0ELb1ELb1ELb0ELb0EEENS1_21CollectiveEpilogueFwdINS6_IJSA_SC_SB_EEES9_SE_SG_Li384ELb1ELb1ELb0ELb0EEENS1_36VarlenDynamicPersistentTileSchedulerILi192ELi128ELi384ELi128ELb0ELb1ELb1ELb1ELb1ELb1EEEEEEEEEvNT_6ParamsE --------------------------
	.section	.nv.info._ZN7cutlass13device_kernelIN5flash11enable_sm90INS1_16FlashAttnFwdSm90INS1_25CollectiveMainloopFwdSm90ILi2EN4cute5tupleIJNS5_1CILi1EEES8_S8_EEENS6_IJNS7_ILi192EEENS7_ILi128EEENS7_ILi96EEEEEELi96ENS_10bfloat16_tEfNS_4arch4Sm90ELb1ELb0ELb0ELb1ELb1ELb1ELb0ELb0ELb1ELb1ELb0ELb0EEENS1_21CollectiveEpilogueFwdINS6_IJSA_SC_SB_EEES9_SE_SG_Li384ELb1ELb1ELb0ELb0EEENS1_36VarlenDynamicPersistentTileSchedulerILi192ELi128ELi384ELi128ELb0ELb1ELb1ELb1ELb1ELb1EEEEEEEEEvNT_6ParamsE,"",@"SHT_CUDA_INFO"
	.sectionflags	@""
	.align	4


	//----- nvinfo : EIATTR_CUDA_API_VERSION
	.align		4
        /*0000*/ 	.byte	0x04, 0x37
        /*0002*/ 	.short	(.L_702 - .L_701)
.L_701:
        /*0004*/ 	.word	0x00000082


	//----- nvinfo : EIATTR_KPARAM_INFO
	.align		4
.L_702:
        /*0008*/ 	.byte	0x04, 0x17
        /*000a*/ 	.short	(.L_704 - .L_703)
.L_703:
        /*000c*/ 	.word	0x00000000
        /*0010*/ 	.short	0x0000
        /*0012*/ 	.short	0x0000
        /*0014*/ 	.byte	0x00, 0xf0, 0x01, 0x2a


	//----- nvinfo : EIATTR_SPARSE_MMA_MASK
	.align		4
.L_704:
        /*0018*/ 	.byte	0x03, 0x50
        /*001a*/ 	.short	0x0000


	//----- nvinfo : EIATTR_MAXREG_COUNT
	.align		4
        /*001c*/ 	.byte	0x03, 0x1b
        /*001e*/ 	.short	0x0080


	//----- nvinfo : EIATTR_MERCURY_ISA_VERSION
	.align		4
        /*0020*/ 	.byte	0x03, 0x5f
        /*0022*/ 	.short	0x0101


	//----- nvinfo : EIATTR_VRC_CTA_INIT_COUNT
	.align		4
        /*0024*/ 	.byte	0x02, 0x4a
	.zero		1
	.zero		1


	//----- nvinfo : EIATTR_EXIT_INSTR_OFFSETS
	.align		4
        /*0028*/ 	.byte	0x04, 0x1c
        /*002a*/ 	.short	(.L_706 - .L_705)


	//   ....[0]....
.L_705:
        /*002c*/ 	.word	0x00000010


	//----- nvinfo : EIATTR_MAX_THREADS
	.align		4
.L_706:
        /*0030*/ 	.byte	0x04, 0x05
        /*0032*/ 	.short	(.L_708 - .L_707)
.L_707:
        /*0034*/ 	.word	0x00000200
        /*0038*/ 	.word	0x00000001
        /*003c*/ 	.word	0x00000001


	//----- nvinfo : EIATTR_CBANK_PARAM_SIZE
	.align		4
.L_708:
        /*0040*/ 	.byte	0x03, 0x19
        /*0042*/ 	.short	0x0a80


	//----- nvinfo : EIATTR_PARAM_CBANK
	.align		4
        /*0044*/ 	.byte	0x04, 0x0a
        /*0046*/ 	.short	(.L_710 - .L_709)
	.align		4
.L_709:
        /*0048*/ 	.word	index@(.nv.constant0._ZN7cutlass13device_kernelIN5flash11enable_sm90INS1_16FlashAttnFwdSm90INS1_25CollectiveMainloopFwdSm90ILi2EN4cute5tupleIJNS5_1CILi1EEES8_S8_EEENS6_IJNS7_ILi192EEENS7_ILi128EEENS7_ILi96EEEEEELi96ENS_10bfloat16_tEfNS_4arch4Sm90ELb1ELb0ELb0ELb1ELb1ELb1ELb0ELb0ELb1ELb1ELb0ELb0EEENS1_21CollectiveEpilogueFwdINS6_IJSA_SC_SB_EEES9_SE_SG_Li384ELb1ELb1ELb0ELb0EEENS1_36VarlenDynamicPersistentTileSchedulerILi192ELi128ELi384ELi128ELb0ELb1ELb1ELb1ELb1ELb1EEEEEEEEEvNT_6ParamsE)
        /*004c*/ 	.short	0x0380
        /*004e*/ 	.short	0x0a80


	//----- nvinfo : EIATTR_SW_WAR
	.align		4
.L_710:
        /*0050*/ 	.byte	0x04, 0x36
        /*0052*/ 	.short	(.L_712 - .L_711)
.L_711:
        /*0054*/ 	.word	0x00000008
.L_712:


//--------------------- .nv.info._ZN7cutlass13device_kernelIN5flash11enable_sm90INS1_16FlashAttnFwdSm90INS1_25CollectiveMainloopFwdSm90ILi2EN4cute5tupleIJNS5_1CILi1EEES8_S8_EEENS6_IJNS7_ILi192EEENS7_ILi128EEENS7_ILi64EEEEEELi64ENS_10bfloat16_tEfNS_4arch4Sm90ELb0ELb0ELb0ELb0ELb1ELb0ELb0ELb1ELb1ELb1ELb0ELb0EEENS1_21CollectiveEpilogueFwdINS6_IJSA_SC_SB_EEES9_SE_SG_Li384ELb0ELb1ELb0ELb0EEENS1_29StaticPersistentTileSchedulerILb0EEEEEEEEEvNT_6ParamsE --------------------------
	.section	.nv.info._ZN7cutlass13device_kernelIN5flash11enable_sm90INS1_16FlashAttnFwdSm90INS1_25CollectiveMainloopFwdSm90ILi2EN4cute5tupleIJNS5_1CILi1EEES8_S8_EEENS6_IJNS7_ILi192EEENS7_ILi128EEENS7_ILi64EEEEEELi64ENS_10bfloat16_tEfNS_4arch4Sm90ELb0ELb0ELb0ELb0ELb1ELb0ELb0ELb1ELb1ELb1ELb0ELb0EEENS1_21CollectiveEpilogueFwdINS6_IJSA_SC_SB_EEES9_SE_SG_Li384ELb0ELb1ELb0ELb0EEENS1_29StaticPersistentTileSchedulerILb0EEEEEEEEEvNT_6ParamsE,"",@"SHT_CUDA_INFO"
	.sectionflags	@""
	.align	4


	//----- nvinfo : EIATTR_CUDA_API_VERSION
	.align		4
        /*0000*/ 	.byte	0x04, 0x37
        /*0002*/ 	.short	(.L_714 - .L_713)
.L_713:
        /*0004*/ 	.word	0x00000082


	//----- nvinfo : EIATTR_KPARAM_INFO
	.align		4
.L_714:
        /*0008*/ 	.byte	0x04, 0x17
        /*000a*/ 	.short	(.L_716 - .L_715)
.L_715:
        /*000c*/ 	.word	0x00000000
        /*0010*/ 	.short	0x0000
        /*0012*/ 	.short	0x0000
        /*0014*/ 	.byte	0x00, 0xf0, 0x01, 0x28


	//----- nvinfo : EIATTR_SPARSE_MMA_MASK
	.align		4
.L_716:
        /*0018*/ 	.byte	0x03, 0x50
        /*001a*/ 	.short	0x0000


	//----- nvinfo : EIATTR_MAXREG_COUNT
	.align		4
        /*001c*/ 	.byte	0x03, 0x1b
        /*001e*/ 	.short	0x0080


	//----- nvinfo : EIATTR_MERCURY_ISA_VERSION
	.align		4
        /*0020*/ 	.byte	0x03, 0x5f
        /*0022*/ 	.short	0x0101


	//----- nvinfo : EIATTR_VRC_CTA_INIT_COUNT
	.align		4
        /*0024*/ 	.byte	0x02, 0x4a
	.zero		1
	.zero		1


	//----- nvinfo : EIATTR_EXIT_INSTR_OFFSETS
	.align		4
        /*0028*/ 	.byte	0x04, 0x1c
        /*002a*/ 	.short	(.L_718 - .L_717)


	//   ....[0]....
.L_717:
        /*002c*/ 	.word	0x00000010


	//----- nvinfo : EIATTR_MAX_THREADS
	.align		4
.L_718:
        /*0030*/ 	.byte	0x04, 0x05
        /*0032*/ 	.short	(.L_720 - .L_719)
.L_719:
        /*0034*/ 	.word	0x00000200
        /*0038*/ 	.word	0x00000001
        /*003c*/ 	.word	0x00000001


	//----- nvinfo : EIATTR_CBANK_PARAM_SIZE
	.align		4
.L_720:
        /*0040*/ 	.byte	0x03, 0x19
        /*0042*/ 	.short	0x0a00


	//----- nvinfo : EIATTR_PARAM_CBANK
	.align		4
        /*0044*/ 	.byte	0x04, 0x0a
        /*0046*/ 	.short	(.L_722 - .L_721)
	.align		4
.L_721:
        /*0048*/ 	.word	index@(.nv.constant0._ZN7cutlass13device_kernelIN5flash11enable_sm90INS1_16FlashAttnFwdSm90INS1_25CollectiveMainloopFwdSm90ILi2EN4cute5tupleIJNS5_1CILi1EEES8_S8_EEENS6_IJNS7_ILi192EEENS7_ILi128EEENS7_ILi64EEEEEELi64ENS_10bfloat16_tEfNS_4arch4Sm90ELb0ELb0ELb0ELb0ELb1ELb0ELb0ELb1ELb1ELb1ELb0ELb0EEENS1_21CollectiveEpilogueFwdINS6_IJSA_SC_SB_EEES9_SE_SG_Li384ELb0ELb1ELb0ELb0EEENS1_29StaticPersistentTileSchedulerILb0EEEEEEEEEvNT_6ParamsE)
        /*004c*/ 	.short	0x0380
        /*004e*/ 	.short	0x0a00


	//----- nvinfo : EIATTR_SW_WAR
	.align		4
.L_722:
        /*0050*/ 	.byte	0x04, 0x36
        /*0052*/ 	.short	(.L_724 - .L_723)
.L_723:
        /*0054*/ 	.word	0x00000008
.L_724:


//--------------------- .nv.info._ZN7cutlass13device_kernelIN5flash11enable_sm90INS1_16FlashAttnFwdSm90INS1_25CollectiveMainloopFwdSm90ILi2EN4cute5tupleIJNS5_1CILi1EEES8_S8_EEENS6_IJNS7_ILi192EEENS7_ILi128EEENS7_ILi64EEEEEELi64ENS_10bfloat16_tEfNS_4arch4Sm90ELb0ELb0ELb0ELb1ELb1ELb0ELb0ELb1ELb1ELb1ELb0ELb0EEENS1_21CollectiveEpilogueFwdINS6_IJSA_SC_SB_EEES9_SE_SG_Li384ELb1ELb1ELb0ELb0EEENS1_36VarlenDynamicPersistentTileSchedulerILi192ELi128ELi384ELi128ELb0ELb1ELb1ELb0ELb1ELb1EEEEEEEEEvNT_6ParamsE --------------------------
	.section	.nv.info._ZN7cutlass13device_kernelIN5flash11enable_sm90INS1_16FlashAttnFwdSm90INS1_25CollectiveMainloopFwdSm90ILi2EN4cute5tupleIJNS5_1CILi1EEES8_S8_EEENS6_IJNS7_ILi192EEENS7_ILi128EEENS7_ILi64EEEEEELi64ENS_10bfloat16_tEfNS_4arch4Sm90ELb0ELb0ELb0ELb1ELb1ELb0ELb0ELb1ELb1ELb1ELb0ELb0EEENS1_21CollectiveEpilogueFwdINS6_IJSA_SC_SB_EEES9_SE_SG_Li384ELb1ELb1ELb0ELb0EEENS1_36VarlenDynamicPersistentTileSchedulerILi192ELi128ELi384ELi128ELb0ELb1ELb1ELb0ELb1ELb1EEEEEEEEEvNT_6ParamsE,"",@"SHT_CUDA_INFO"
	.sectionflags	@""
	.align	4


	//----- nvinfo : EIATTR_CUDA_API_VERSION
	.align		4
        /*0000*/ 	.byte	0x04, 0x37
        /*0002*/ 	.short	(.L_726 - .L_725)
.L_725:
        /*0004*/ 	.word	0x00000082


	//----- nvinfo : EIATTR_KPARAM_INFO
	.align		4
.L_726:
        /*0008*/ 	.byte	0x04, 0x17
        /*000a*/ 	.short	(.L_728 - .L_727)
.L_727:
        /*000c*/ 	.word	0x00000000
        /*0010*/ 	.short	0x0000
        /*0012*/ 	.short	0x0000
        /*0014*/ 	.byte	0x00, 0xf0, 0x01, 0x2a


	//----- nvinfo : EIATTR_SPARSE_MMA_MASK
	.align		4
.L_728:
        /*0018*/ 	.byte	0x03, 0x50
        /*001a*/ 	.short	0x0000


	//----- nvinfo : EIATTR_MAXREG_COUNT
	.align		4
        /*001c*/ 	.byte	0x03, 0x1b
        /*001e*/ 	.short	0x0080


	//----- nvinfo : EIATTR_MERCURY_ISA_VERSION
	.align		4
        /*0020*/ 	.byte	0x03, 0x5f
        /*0022*/ 	.short	0x0101


	//----- nvinfo : EIATTR_VRC_CTA_INIT_COUNT
	.align		4
        /*0024*/ 	.byte	0x02, 0x4a
	.zero		1
	.zero		1


	//----- nvinfo : EIATTR_EXIT_INSTR_OFFSETS
	.align		4
        /*0028*/ 	.byte	0x04, 0x1c
        /*002a*/ 	.short	(.L_730 - .L_729)


	//   ....[0]....
.L_729:
        /*002c*/ 	.word	0x00000010


	//----- nvinfo : EIATTR_MAX_THREADS
	.align		4
.L_730:
        /*0030*/ 	.byte	0x04, 0x05
        /*0032*/ 	.short	(.L_732 - .L_731)
.L_731:
        /*0034*/ 	.word	0x00000200
        /*0038*/ 	.word	0x00000001
        /*003c*/ 	.word	0x00000001


	//----- nvinfo : EIATTR_CBANK_PARAM_SIZE
	.align		4
.L_732:
        /*0040*/ 	.byte	0x03, 0x19
        /*0042*/ 	.short	0x0a80


	//----- nvinfo : EIATTR_PARAM_CBANK
	.align		4
        /*0044*/ 	.byte	0x04, 0x0a
        /*0046*/ 	.short	(.L_734 - .L_733)
	.align		4
.L_733:
        /*0048*/ 	.word	index@(.nv.constant0._ZN7cutlass13device_kernelIN5flash11enable_sm90INS1_16FlashAttnFwdSm90INS1_25CollectiveMainloopFwdSm90ILi2EN4cute5tupleIJNS5_1CILi1EEES8_S8_EEENS6_IJNS7_ILi192EEENS7_ILi128EEENS7_ILi64EEEEEELi64ENS_10bfloat16_tEfNS_4arch4Sm90ELb0ELb0ELb0ELb1ELb1ELb0ELb0ELb1ELb1ELb1ELb0ELb0EEENS1_21CollectiveEpilogueFwdINS6_IJSA_SC_SB_EEES9_SE_SG_Li384ELb1ELb1ELb0ELb0EEENS1_36VarlenDynamicPersistentTileSchedulerILi192ELi128ELi384ELi128ELb0ELb1ELb1ELb0ELb1ELb1EEEEEEEEEvNT_6ParamsE)
        /*004c*/ 	.short	0x0380
        /*004e*/ 	.short	0x0a80


	//----- nvinfo : EIATTR_SW_WAR
	.align		4
.L_734:
        /*0050*/ 	.byte	0x04, 0x36
        /*0052*/ 	.short	(.L_736 - .L_735)
.L_735:
        /*0054*/ 	.word	0x00000008
.L_736:


//--------------------- .nv.info._ZN7cutlass13device_kernelIN5flash11enable_sm90INS1_16FlashAttnFwdSm90INS1_25CollectiveMainloopFwdSm90ILi2EN4cute5tupleIJNS5_1CILi1EEES8_S8_EEENS6_IJNS7_ILi192EEENS7_ILi128EEENS7_ILi64EEEEEELi64ENS_10bfloat16_tEfNS_4arch4Sm90ELb0ELb0ELb0ELb1ELb1ELb1ELb0ELb1ELb1ELb1ELb0ELb0EEENS1_21CollectiveEpilogueFwdINS6_IJSA_SC_SB_EEES9_SE_SG_Li384ELb1ELb1ELb0ELb0EEENS1_36VarlenDynamicPersistentTileSchedulerILi192ELi128ELi384ELi128ELb0ELb1ELb1ELb0ELb1ELb1EEEEEEEEEvNT_6ParamsE --------------------------
	.section	.nv.info._ZN7cutlass13device_kernelIN5flash11enable_sm90INS1_16FlashAttnFwdSm90INS1_25CollectiveMainloopFwdSm90ILi2EN4cute5tupleIJNS5_1CILi1EEES8_S8_EEENS6_IJNS7_ILi192EEENS7_ILi128EEENS7_ILi64EEEEEELi64ENS_10bfloat16_tEfNS_4arch4Sm90ELb0ELb0ELb0ELb1ELb1ELb1ELb0ELb1ELb1ELb1ELb0ELb0EEENS1_21CollectiveEpilogueFwdINS6_IJSA_SC_SB_EEES9_SE_SG_Li384ELb1ELb1ELb0ELb0EEENS1_36VarlenDynamicPersistentTileSchedulerILi192ELi128ELi384ELi128ELb0ELb1ELb1ELb0ELb1ELb1EEEEEEEEEvNT_6ParamsE,"",@"SHT_CUDA_INFO"
	.sectionflags	@""
	.align	4


	//----- nvinfo : EIATTR_CUDA_API_VERSION
	.align		4
        /*0000*/ 	.byte	0x04, 0x37
        /*0002*/ 	.short	(.L_738 - .L_737)
.L_737:
        /*0004*/ 	.word	0x00000082


	//----- nvinfo : EIATTR_KPARAM_INFO
	.align		4
.L_738:
        /*0008*/ 	.byte	0x04, 0x17
        /*000a*/ 	.short	(.L_740 - .L_739)
.L_739:
        /*000c*/ 	.word	0x00000000
        /*0010*/ 	.short	0x0000
        /*0012*/ 	.short	0x0000
        /*0014*/ 	.byte	0x00, 0xf0, 0x01, 0x2a


	//----- nvinfo : EIATTR_SPARSE_MMA_MASK
	.align		4
.L_740:
        /*0018*/ 	.byte	0x03, 0x50
        /*001a*/ 	.short	0x0000


	//----- nvinfo : EIATTR_MAXREG_COUNT
	.align		4
        /*001c*/ 	.byte	0x03, 0x1b
        /*001e*/ 	.short	0x0080


	//----- nvinfo : EIATTR_MERCURY_ISA_VERSION
	.align		4
        /*0020*/ 	.byte	0x03, 0x5f
        /*0022*/ 	.short	0x0101


	//----- nvinfo : EIATTR_VRC_CTA_INIT_COUNT
	.align		4
        /*0024*/ 	.byte	0x02, 0x4a
	.zero		1
	.zero		1


	//----- nvinfo : EIATTR_EXIT_INSTR_OFFSETS
	.align		4
        /*0028*/ 	.byte	0x04, 0x1c
        /*002a*/ 	.short	(.L_742 - .L_741)


	//   ....[0]....
.L_741:
        /*002c*/ 	.word	0x00000010


	//----- nvinfo : EIATTR_MAX_THREADS
	.align		4
.L_742:
        /*0030*/ 	.byte	0x04, 0x05
        /*0032*/ 	.short	(.L_744 - .L_743)
.L_743:
        /*0034*/ 	.word	0x00000200
        /*0038*/ 	.word	0x00000001
        /*003c*/ 	.word	0x00000001


	//----- nvinfo : EIATTR_CBANK_PARAM_SIZE
	.align		4
.L_744:
        /*0040*/ 	.byte	0x03, 0x19
        /*0042*/ 	.short	0x0a80


	//----- nvinfo : EIATTR_PARAM_CBANK
	.align		4
        /*0044*/ 	.byte	0x04, 0x0a
        /*0046*/ 	.short	(.L_746 - .L_745)
	.align		4
.L_745:
        /*0048*/ 	.word	index@(.nv.constant0._ZN7cutlass13device_kernelIN5flash11enable_sm90INS1_16FlashAttnFwdSm90INS1_25CollectiveMainloopFwdSm90ILi2EN4cute5tupleIJNS5_1CILi1EEES8_S8_EEENS6_IJNS7_ILi192EEENS7_ILi128EEENS7_ILi64EEEEEELi64ENS_10bfloat16_tEfNS_4arch4Sm90ELb0ELb0ELb0ELb1ELb1ELb1ELb0ELb1ELb1ELb1ELb0ELb0EEENS1_21CollectiveEpilogueFwdINS6_IJSA_SC_SB_EEES9_SE_SG_Li384ELb1ELb1ELb0ELb0EEENS1_36VarlenDynamicPersistentTileSchedulerILi192ELi128ELi384ELi128ELb0ELb1ELb1ELb0ELb1ELb1EEEEEEEEEvNT_6ParamsE)
        /*004c*/ 	.short	0x0380
        /*004e*/ 	.short	0x0a80


	//----- nvinfo : EIATTR_SW_WAR
	.align		4
.L_746:
        /*0050*/ 	.byte	0x04, 0x36
        /*0052*/ 	.short	(.L_748 - .L_747)
.L_747:
        /*0054*/ 	.word	0x00000008
.L_748:


//--------------------- .nv.info._ZN7cutlass13device_kernelIN5flash11enable_sm90INS1_16FlashAttnFwdSm90INS1_25CollectiveMainloopFwdSm90ILi2EN4cute5tupleIJNS5_1CILi1EEES8_S8_EEENS6_IJNS7_ILi192EEENS7_ILi128EEENS7_ILi64EEEEEELi64ENS_10bfloat16_tEfNS_4arch4Sm90ELb0ELb1ELb0ELb0ELb1ELb0ELb0ELb1ELb1ELb1ELb0ELb0EEENS1_21CollectiveEpilogueFwdINS6_IJSA_SC_SB_EEES9_SE_SG_Li384ELb0ELb1ELb0ELb0EEENS1_30DynamicPersistentTileSchedulerILi384ELi128ELb0ELb1ELb1EEEEEEEEEvNT_6ParamsE --------------------------
	.section	.nv.info._ZN7cutlass13device_kernelIN5flash11enable_sm90INS1_16FlashAttnFwdSm90INS1_25CollectiveMainloopFwdSm90ILi2EN4cute5tupleIJNS5_1CILi1EEES8_S8_EEENS6_IJNS7_ILi192EEENS7_ILi128EEENS7_ILi64EEEEEELi64ENS_10bfloat16_tEfNS_4arch4Sm90ELb0ELb1ELb0ELb0ELb1ELb0ELb0ELb1ELb1ELb1ELb0ELb0EEENS1_21CollectiveEpilogueFwdINS6_IJSA_SC_SB_EEES9_SE_SG_Li384ELb0ELb1ELb0ELb0EEENS1_30DynamicPersistentTileSchedulerILi384ELi128ELb0ELb1ELb1EEEEEEEEEvNT_6ParamsE,"",@"SHT_CUDA_INFO"
	.sectionflags	@""
	.align	4


	//----- nvinfo : EIATTR_CUDA_API_VERSION
	.align		4
        /*0000*/ 	.byte	0x04, 0x37
        /*0002*/ 	.short	(.L_750 - .L_749)
.L_749:
        /*0004*/ 	.word	0x00000082


	//----- nvinfo : EIATTR_KPARAM_INFO
	.align		4
.L_750:
        /*0008*/ 	.byte	0x04, 0x17
        /*000a*/ 	.short	(.L_752 - .L_751)
.L_751:
        /*000c*/ 	.word	0x00000000
        /*0010*/ 	.short	0x0000
        /*0012*/ 	.short	0x0000
        /*0014*/ 	.byte	0x00, 0xf0, 0x01, 0x2a


	//----- nvinfo : EIATTR_SPARSE_MMA_MASK
	.align		4
.L_752:
        /*0018*/ 	.byte	0x03, 0x50
        /*001a*/ 	.short	0x0000


	//----- nvinfo : EIATTR_MAXREG_COUNT
	.align		4
        /*001c*/ 	.byte	0x03, 0x1b
        /*001e*/ 	.short	0x0080


	//----- nvinfo : EIATTR_MERCURY_ISA_VERSION
	.align		4
        /*0020*/ 	.byte	0x03, 0x5f
        /*0022*/ 	.short	0x0101


	//----- nvinfo : EIATTR_VRC_CTA_INIT_COUNT
	.align		4
        /*0024*/ 	.byte	0x02, 0x4a
	.zero		1
	.zero		1


	//----- nvinfo : EIATTR_EXIT_INSTR_OFFSETS
	.align		4
        /*0028*/ 	.byte	0x04, 0x1c
        /*002a*/ 	.short	(.L_754 - .L_753)


	//   ....[0]....
.L_753:
        /*002c*/ 	.word	0x00000010


	//----- nvinfo : EIATTR_MAX_THREADS
	.align		4
.L_754:
        /*0030*/ 	.byte	0x04, 0x05
        /*0032*/ 	.short	(.L_756 - .L_755)
.L_755:
        /*0034*/ 	.word	0x00000200
        /*0038*/ 	.word	0x00000001
        /*003c*/ 	.word	0x00000001


	//----- nvinfo : EIATTR_CBANK_PARAM_SIZE
	.align		4
.L_756:
        /*0040*/ 	.byte	0x03, 0x19
        /*0042*/ 	.short	0x0a80


	//----- nvinfo : EIATTR_PARAM_CBANK
	.align		4
        /*0044*/ 	.byte	0x04, 0x0a
        /*0046*/ 	.short	(.L_758 - .L_757)
	.align		4
.L_757:
        /*0048*/ 	.word	index@(.nv.constant0._ZN7cutlass13device_kernelIN5flash11enable_sm90INS1_16FlashAttnFwdSm90INS1_25CollectiveMainloopFwdSm90ILi2EN4cute5tupleIJNS5_1CILi1EEES8_S8_EEENS6_IJNS7_ILi192EEENS7_ILi128EEENS7_ILi64EEEEEELi64ENS_10bfloat16_tEfNS_4arch4Sm90ELb0ELb1ELb0ELb0ELb1ELb0ELb0ELb1ELb1ELb1ELb0ELb0EEENS1_21CollectiveEpilogueFwdINS6_IJSA_SC_SB_EEES9_SE_SG_Li384ELb0ELb1ELb0ELb0EEENS1_30DynamicPersistentTileSchedulerILi384ELi128ELb0ELb1ELb1EEEEEEEEEvNT_6ParamsE)
        /*004c*/ 	.short	0x0380
        /*004e*/ 	.short	0x0a80


	//----- nvinfo : EIATTR_SW_WAR
	.align		4
.L_758:
        /*0050*/ 	.byte	0x04, 0x36
        /*0052*/ 	.short	(.L_760 - .L_759)
.L_759:
        /*0054*/ 	.word	0x00000008
.L_760:


//--------------------- .nv.info._ZN7cutlass13device_kernelIN5flash11enable_sm90INS1_16FlashAttnFwdSm90INS1_25CollectiveMainloopFwdSm90ILi2EN4cute5tupleIJNS5_1CILi1EEES8_S8_EEENS6_IJNS7_ILi192EEENS7_ILi128EEENS7_ILi64EEEEEELi64ENS_10bfloat16_tEfNS_4arch4Sm90ELb0ELb1ELb0ELb1ELb1ELb0ELb0ELb1ELb1ELb1ELb0ELb0EEENS1_21CollectiveEpilogueFwdINS6_IJSA_SC_SB_EEES9_SE_SG_Li384ELb1ELb1ELb0ELb0EEENS1_36VarlenDynamicPersistentTileSchedulerILi192ELi128ELi384ELi128ELb0ELb1ELb1ELb1ELb0ELb1EEEEEEEEEvNT_6ParamsE --------------------------
	.section	.nv.info._ZN7cutlass13device_kernelIN5flash11enable_sm90INS1_16FlashAttnFwdSm90INS1_25CollectiveMainloopFwdSm90ILi2EN4cute5tupleIJNS5_1CILi1EEES8_S8_EEENS6_IJNS7_ILi192EEENS7_ILi128EEENS7_ILi64EEEEEELi64ENS_10bfloat16_tEfNS_4arch4Sm90ELb0ELb1ELb0ELb1ELb1ELb0ELb0ELb1ELb1ELb1ELb0ELb0EEENS1_21CollectiveEpilogueFwdINS6_IJSA_SC_SB_EEES9_SE_SG_Li384ELb1ELb1ELb0ELb0EEENS1_36VarlenDynamicPersistentTileSchedulerILi192ELi128ELi384ELi128ELb0ELb1ELb1ELb1ELb0ELb1EEEEEEEEEvNT_6ParamsE,"",@"SHT_CUDA_INFO"
	.sectionflags	@""
	.align	4


	//----- nvinfo : EIATTR_CUDA_API_VERSION
	.align		4
        /*0000*/ 	.byte	0x04, 0x37
        /*0002*/ 	.short	(.L_762 - .L_761)
.L_761:
        /*0004*/ 	.word	0x00000082


	//----- nvinfo : EIATTR_KPARAM_INFO
	.align		4
.L_762:
        /*0008*/ 	.byte	0x04, 0x17
        /*000a*/ 	.short	(.L_764 - .L_763)
.L_763:
        /*000c*/ 	.word	0x00000000
        /*0010*/ 	.short	0x0000
        /*0012*/ 	.short	0x0000
        /*0014*/ 	.byte	0x00, 0xf0, 0x01, 0x2a


	//----- nvinfo : EIATTR_SPARSE_MMA_MASK
	.align		4
.L_764:
        /*0018*/ 	.byte	0x03, 0x50
        /*001a*/ 	.short	0x0000


	//----- nvinfo : EIATTR_MAXREG_COUNT
	.align		4
        /*001c*/ 	.byte	0x03, 0x1b
        /*001e*/ 	.short	0x0080


	//----- nvinfo : EIATTR_MERCURY_ISA_VERSION
	.align		4
        /*0020*/ 	.byte	0x03, 0x5f
        /*0022*/ 	.short	0x0101


	//----- nvinfo : EIATTR_VRC_CTA_INIT_COUNT
	.align		4
        /*0024*/ 	.byte	0x02, 0x4a
	.zero		1
	.zero		1


	//----- nvinfo : EIATTR_EXIT_INSTR_OFFSETS
	.align		4
        /*0028*/ 	.byte	0x04, 0x1c
        /*002a*/ 	.short	(.L_766 - .L_765)


	//   ....[0]....
.L_765:
        /*002c*/ 	.word	0x00000010


	//----- nvinfo : EIATTR_MAX_THREADS
	.align		4
.L_766:
        /*0030*/ 	.byte	0x04, 0x05
        /*0032*/ 	.short	(.L_768 - .L_767)
.L_767:
        /*0034*/ 	.word	0x00000200
        /*0038*/ 	.word	0x00000001
        /*003c*/ 	.word	0x00000001


	//----- nvinfo : EIATTR_CBANK_PARAM_SIZE
	.align		4
.L_768:
        /*0040*/ 	.byte	0x03, 0x19
        /*0042*/ 	.short	0x0a80


	//----- nvinfo : EIATTR_PARAM_CBANK
	.align		4
        /*0044*/ 	.byte	0x04, 0x0a
        /*0046*/ 	.short	(.L_770 - .L_769)
	.align		4
.L_769:
        /*0048*/ 	.word	index@(.nv.constant0._ZN7cutlass13device_kernelIN5flash11enable_sm90INS1_16FlashAttnFwdSm90INS1_25CollectiveMainloopFwdSm90ILi2EN4cute5tupleIJNS5_1CILi1EEES8_S8_EEENS6_IJNS7_ILi192EEENS7_ILi128EEENS7_ILi64EEEEEELi64ENS_10bfloat16_tEfNS_4arch4Sm90ELb0ELb1ELb0ELb1ELb1ELb0ELb0ELb1ELb1ELb1ELb0ELb0EEENS1_21CollectiveEpilogueFwdINS6_IJSA_SC_SB_EEES9_SE_SG_Li384ELb1ELb1ELb0ELb0EEENS1_36VarlenDynamicPersistentTileSchedulerILi192ELi128ELi384ELi128ELb0ELb1ELb1ELb1ELb0ELb1EEEEEEEEEvNT_6ParamsE)
        /*004c*/ 	.short	0x0380
        /*004e*/ 	.short	0x0a80


	//----- nvinfo : EIATTR_SW_WAR
	.align		4
.L_770:
        /*0050*/ 	.byte	0x04, 0x36
        /*0052*/ 	.short	(.L_772 - .L_771)
.L_771:
        /*0054*/ 	.word	0x00000008
.L_772:


//--------------------- .nv.info._ZN7cutlass13device_kernelIN5flash11enable_sm90INS1_16FlashAttnFwdSm90INS1_25CollectiveMainloopFwdSm90ILi2EN4cute5tupleIJNS5_1CILi1EEES8_S8_EEENS6_IJNS7_ILi192EEENS7_ILi128EEENS7_ILi64EEEEEELi64ENS_10bfloat16_tEfNS_4arch4Sm90ELb0ELb1ELb0ELb1ELb1ELb1ELb0ELb1ELb1ELb1ELb0ELb0EEENS1_21CollectiveEpilogueFwdINS6_IJSA_SC_SB_EEES9_SE_SG_Li384ELb1ELb1ELb0ELb0EEENS1_36VarlenDynamicPersistentTileSchedulerILi192ELi128ELi384ELi128ELb0ELb1ELb1ELb1ELb0ELb1EEEEEEEEEvNT_6ParamsE --------------------------
	.section	.nv.info._ZN7cutlass13device_kernelIN5flash11enable_sm90INS1_16FlashAttnFwdSm90INS1_25CollectiveMainloopFwdSm90ILi2EN4cute5tupleIJNS5_1CILi1EEES8_S8_EEENS6_IJNS7_ILi192EEENS7_ILi128EEENS7_ILi64EEEEEELi64ENS_10bfloat16_tEfNS_4arch4Sm90ELb0ELb1ELb0ELb1ELb1ELb1ELb0ELb1ELb1ELb1ELb0ELb0EEENS1_21CollectiveEpilogueFwdINS6_IJSA_SC_SB_EEES9_SE_SG_Li384ELb1ELb1ELb0ELb0EEENS1_36VarlenDynamicPersistentTileSchedulerILi192ELi128ELi384ELi128ELb0ELb1ELb1ELb1ELb0ELb1EEEEEEEEEvNT_6ParamsE,"",@"SHT_CUDA_INFO"
	.sectionflags	@""
	.align	4


	//----- nvinfo : EIATTR_CUDA_API_VERSION
	.align		4
        /*0000*/ 	.byte	0x04, 0x37
        /*0002*/ 	.short	(.L_774 - .L_773)
.L_773:
        /*0004*/ 	.word	0x00000082


	//----- nvinfo : EIATTR_KPARAM_INFO
	.align		4
.L_774:
        /*0008*/ 	.byte	0x04, 0x17
        /*000a*/ 	.short	(.L_776 - .L_775)
.L_775:
        /*000c*/ 	.word	0x00000000
        /*0010*/ 	.short	0x0000
        /*0012*/ 	.short	0x0000
        /*0014*/ 	.byte	0x00, 0xf0, 0x01, 0x2a


	//----- nvinfo : EIATTR_SPARSE_MMA_MASK
	.align		4
.L_776:
        /*0018*/ 	.byte	0x03, 0x50
        /*001a*/ 	.short	0x0000


	//----- nvinfo : EIATTR_MAXREG_COUNT
	.align		4
        /*001c*/ 	.byte	0x03, 0x1b
        /*001e*/ 	.short	0x0080


	//----- nvinfo : EIATTR_MERCURY_ISA_VERSION
	.align		4
        /*0020*/ 	.byte	0x03, 0x5f
        /*0022*/ 	.short	0x0101


	//----- nvinfo : EIATTR_VRC_CTA_INIT_COUNT
	.align		4
        /*0024*/ 	.byte	0x02, 0x4a
	.zero		1
	.zero		1


	//----- nvinfo : EIATTR_EXIT_INSTR_OFFSETS
	.align		4
        /*0028*/ 	.byte	0x04, 0x1c
        /*002a*/ 	.short	(.L_778 - .L_777)


	//   ....[0]....
.L_777:
        /*002c*/ 	.word	0x00000010


	//----- nvinfo : EIATTR_MAX_THREADS
	.align		4
.L_778:
        /*0030*/ 	.byte	0x04, 0x05
        /*0032*/ 	.short	(.L_780 - .L_779)
.L_779:
        /*0034*/ 	.word	0x00000200
        /*0038*/ 	.word	0x00000001
        /*003c*/ 	.word	0x00000001


	//----- nvinfo : EIATTR_CBANK_PARAM_SIZE
	.align		4
.L_780:
        /*0040*/ 	.byte	0x03, 0x19
        /*0042*/ 	.short	0x0a80


	//----- nvinfo : EIATTR_PARAM_CBANK
	.align		4
        /*0044*/ 	.byte	0x04, 0x0a
        /*0046*/ 	.short	(.L_782 - .L_781)
	.align		4
.L_781:
        /*0048*/ 	.word	index@(.nv.constant0._ZN7cutlass13device_kernelIN5flash11enable_sm90INS1_16FlashAttnFwdSm90INS1_25CollectiveMainloopFwdSm90ILi2EN4cute5tupleIJNS5_1CILi1EEES8_S8_EEENS6_IJNS7_ILi192EEENS7_ILi128EEENS7_ILi64EEEEEELi64ENS_10bfloat16_tEfNS_4arch4Sm90ELb0ELb1ELb0ELb1ELb1ELb1ELb0ELb1ELb1ELb1ELb0ELb0EEENS1_21CollectiveEpilogueFwdINS6_IJSA_SC_SB_EEES9_SE_SG_Li384ELb1ELb1ELb0ELb0EEENS1_36VarlenDynamicPersistentTileSchedulerILi192ELi128ELi384ELi128ELb0ELb1ELb1ELb1ELb0ELb1EEEEEEEEEvNT_6ParamsE)
        /*004c*/ 	.short	0x0380
        /*004e*/ 	.short	0x0a80


	//----- nvinfo : EIATTR_SW_WAR
	.align		4
.L_782:
        /*0050*/ 	.byte	0x04, 0x36
        /*0052*/ 	.short	(.L_784 - .L_783)
.L_783:
        /*0054*/ 	.word	0x00000008
.L_784:


//--------------------- .nv.info._ZN7cutlass13device_kernelIN5flash11enable_sm90INS1_16FlashAttnFwdSm90INS1_25CollectiveMainloopFwdSm90ILi2EN4cute5tupleIJNS5_1CILi1EEES8_S8_EEENS6_IJNS7_ILi192EEENS7_ILi128EEENS7_ILi64EEEEEELi64ENS_10bfloat16_tEfNS_4arch4Sm90ELb1ELb0ELb0ELb0ELb1ELb0ELb0ELb1ELb1ELb1ELb0ELb0EEENS1_21CollectiveEpilogueFwdINS6_IJSA_SC_SB_EEES9_SE_SG_Li384ELb0ELb1ELb0ELb0EEENS1_30DynamicPersistentTileSchedulerILi384ELi128ELb0ELb1ELb1EEEEEEEEEvNT_6ParamsE --------------------------
	.section	.nv.info._ZN7cutlass13device_kernelIN5flash11enable_sm90INS1_16FlashAttnFwdSm90INS1_25CollectiveMainloopFwdSm90ILi2EN4cute5tupleIJNS5_1CILi1EEES8_S8_EEENS6_IJNS7_ILi192EEENS7_ILi128EEENS7_ILi64EEEEEELi64ENS_10bfloat16_tEfNS_4arch4Sm90ELb1ELb0ELb0ELb0ELb1ELb0ELb0ELb1ELb1ELb1ELb0ELb0EEENS1_21CollectiveEpilogueFwdINS6_IJSA_SC_SB_EEES9_SE_SG_Li384ELb0ELb1ELb0ELb0EEENS1_30DynamicPersistentTileSchedulerILi384ELi128ELb0ELb1ELb1EEEEEEEEEvNT_6ParamsE,"",@"SHT_CUDA_INFO"
	.sectionflags	@""
	.align	4


	//----- nvinfo : EIATTR_CUDA_API_VERSION
	.align		4
        /*0000*/ 	.byte	0x04, 0x37
        /*0002*/ 	.short	(.L_786 - .L_785)
.L_785:
        /*0004*/ 	.word	0x00000082


	//----- nvinfo : EIATTR_KPARAM_INFO
	.align		4
.L_786:
        /*0008*/ 	.byte	0x04, 0x17
        /*000a*/ 	.short	(.L_788 - .L_787)
.L_787:
        /*000c*/ 	.word	0x00000000
        /*0010*/ 	.short	0x0000
        /*0012*/ 	.short	0x0000
        /*0014*/ 	.byte	0x00, 0xf0, 0x01, 0x2a


	//----- nvinfo : EIATTR_SPARSE_MMA_MASK
	.align		4
.L_788:
        /*0018*/ 	.byte	0x03, 0x50
        /*001a*/ 	.short	0x0000


	//----- nvinfo : EIATTR_MAXREG_COUNT
	.align		4
        /*001c*/ 	.byte	0x03, 0x1b
        /*001e*/ 	.short	0x0080


	//----- nvinfo : EIATTR_MERCURY_ISA_VERSION
	.align		4
        /*0020*/ 	.byte	0x03, 0x5f
        /*0022*/ 	.short	0x0101


	//----- nvinfo : EIATTR_VRC_CTA_INIT_COUNT
	.align		4
        /*0024*/ 	.byte	0x02, 0x4a
	.zero		1
	.zero		1


	//----- nvinfo : EIATTR_EXIT_INSTR_OFFSETS
	.align		4
        /*0028*/ 	.byte	0x04, 0x1c
        /*002a*/ 	.short	(.L_790 - .L_789)


	//   ....[0]....
.L_789:
        /*002c*/ 	.word	0x00000010


	//----- nvinfo : EIATTR_MAX_THREADS
	.align		4
.L_790:
        /*0030*/ 	.byte	0x04, 0x05
        /*0032*/ 	.short	(.L_792 - .L_791)
.L_791:
        /*0034*/ 	.word	0x00000200
        /*0038*/ 	.word	0x00000001
        /*003c*/ 	.word	0x00000001


	//----- nvinfo : EIATTR_CBANK_PARAM_SIZE
	.align		4
.L_792:
        /*0040*/ 	.byte	0x03, 0x19
        /*0042*/ 	.short	0x0a80


	//----- nvinfo : EIATTR_PARAM_CBANK
	.align		4
        /*0044*/ 	.byte	0x04, 0x0a
        /*0046*/ 	.short	(.L_794 - .L_793)
	.align		4
.L_793:
        /*0048*/ 	.word	index@(.nv.constant0._ZN7cutlass13device_kernelIN5flash11enable_sm90INS1_16FlashAttnFwdSm90INS1_25CollectiveMainloopFwdSm90ILi2EN4cute5tupleIJNS5_1CILi1EEES8_S8_EEENS6_IJNS7_ILi192EEENS7_ILi128EEENS7_ILi64EEEEEELi64ENS_10bfloat16_tEfNS_4arch4Sm90ELb1ELb0ELb0ELb0ELb1ELb0ELb0ELb1ELb1ELb1ELb0ELb0EEENS1_21CollectiveEpilogueFwdINS6_IJSA_SC_SB_EEES9_SE_SG_Li384ELb0ELb1ELb0ELb0EEENS1_30DynamicPersistentTileSchedulerILi384ELi128ELb0ELb1ELb1EEEEEEEEEvNT_6ParamsE)
        /*004c*/ 	.short	0x0380
        /*004e*/ 	.short	0x0a80


	//----- nvinfo : EIATTR_SW_WAR
	.align		4
.L_794:
        /*0050*/ 	.byte	0x04, 0x36
        /*0052*/ 	.short	(.L_796 - .L_795)
.L_795:
        /*0054*/ 	.word	0x00000008
.L_796:


//--------------------- .nv.info._ZN7cutlass13device_kernelIN5flash11enable_sm90INS1_16FlashAttnFwdSm90INS1_25CollectiveMainloopFwdSm90ILi2EN4cute5tupleIJNS5_1CILi1EEES8_S8_EEENS6_IJNS7_ILi192EEENS7_ILi128EEENS7_ILi64EEEEEELi64ENS_10bfloat16_tEfNS_4arch4Sm90ELb1ELb0ELb0ELb1ELb1ELb0ELb0ELb1ELb1ELb1ELb0ELb0EEENS1_21CollectiveEpilogueFwdINS6_IJSA_SC_SB_EEES9_SE_SG_Li384ELb1ELb1ELb0ELb0EEENS1_36VarlenDynamicPersistentTileSchedulerILi192ELi128ELi384ELi128ELb0ELb1ELb1ELb1ELb1ELb1EEEEEEEEEvNT_6ParamsE --------------------------
	.section	.nv.info._ZN7cutlass13device_kernelIN5flash11enable_sm90INS1_16FlashAttnFwdSm90INS1_25CollectiveMainloopFwdSm90ILi2EN4cute5tupleIJNS5_1CILi1EEES8_S8_EEENS6_IJNS7_ILi192EEENS7_ILi128EEENS7_ILi64EEEEEELi64ENS_10bfloat16_tEfNS_4arch4Sm90ELb1ELb0ELb0ELb1ELb1ELb0ELb0ELb1ELb1ELb1ELb0ELb0EEENS1_21CollectiveEpilogueFwdINS6_IJSA_SC_SB_EEES9_SE_SG_Li384ELb1ELb1ELb0ELb0EEENS1_36VarlenDynamicPersistentTileSchedulerILi192ELi128ELi384ELi128ELb0ELb1ELb1ELb1ELb1ELb1EEEEEEEEEvNT_6ParamsE,"",@"SHT_CUDA_INFO"
	.sectionflags	@""
	.align	4


	//----- nvinfo : EIATTR_CUDA_API_VERSION
	.align		4
        /*0000*/ 	.byte	0x04, 0x37
        /*0002*/ 	.short	(.L_798 - .L_797)
.L_797:
        /*0004*/ 	.word	0x00000082


	//----- nvinfo : EIATTR_KPARAM_INFO
	.align		4
.L_798:
        /*0008*/ 	.byte	0x04, 0x17
        /*000a*/ 	.short	(.L_800 - .L_799)
.L_799:
        /*000c*/ 	.word	0x00000000
        /*0010*/ 	.short	0x0000
        /*0012*/ 	.short	0x0000
        /*0014*/ 	.byte	0x00, 0xf0, 0x01, 0x2a


	//----- nvinfo : EIATTR_SPARSE_MMA_MASK
	.align		4
.L_800:
        /*0018*/ 	.byte	0x03, 0x50
        /*001a*/ 	.short	0x0000


	//----- nvinfo : EIATTR_MAXREG_COUNT
	.align		4
        /*001c*/ 	.byte	0x03, 0x1b
        /*001e*/ 	.short	0x0080


	//----- nvinfo : EIATTR_MERCURY_ISA_VERSION
	.align		4
        /*0020*/ 	.byte	0x03, 0x5f
        /*0022*/ 	.short	0x0101


	//----- nvinfo : EIATTR_VRC_CTA_INIT_COUNT
	.align		4
        /*0024*/ 	.byte	0x02, 0x4a
	.zero		1
	.zero		1


	//----- nvinfo : EIATTR_EXIT_INSTR_OFFSETS
	.align		4
        /*0028*/ 	.byte	0x04, 0x1c
        /*002a*/ 	.short	(.L_802 - .L_801)


	//   ....[0]....
.L_801:
        /*002c*/ 	.word	0x00000010


	//----- nvinfo : EIATTR_MAX_THREADS
	.align		4
.L_802:
        /*0030*/ 	.byte	0x04, 0x05
        /*0032*/ 	.short	(.L_804 - .L_803)
.L_803:
        /*0034*/ 	.word	0x00000200
        /*0038*/ 	.word	0x00000001
        /*003c*/ 	.word	0x00000001


	//----- nvinfo : EIATTR_CBANK_PARAM_SIZE
	.align		4
.L_804:
        /*0040*/ 	.byte	0x03, 0x19
        /*0042*/ 	.short	0x0a80


	//----- nvinfo : EIATTR_PARAM_CBANK
	.align		4
        /*0044*/ 	.byte	0x04, 0x0a
        /*0046*/ 	.short	(.L_806 - .L_805)
	.align		4
.L_805:
        /*0048*/ 	.word	index@(.nv.constant0._ZN7cutlass13device_kernelIN5flash11enable_sm90INS1_16FlashAttnFwdSm90INS1_25CollectiveMainloopFwdSm90ILi2EN4cute5tupleIJNS5_1CILi1EEES8_S8_EEENS6_IJNS7_ILi192EEENS7_ILi128EEENS7_ILi64EEEEEELi64ENS_10bfloat16_tEfNS_4arch4Sm90ELb1ELb0ELb0ELb1ELb1ELb0ELb0ELb1ELb1ELb1ELb0ELb0EEENS1_21CollectiveEpilogueFwdINS6_IJSA_SC_SB_EEES9_SE_SG_Li384ELb1ELb1ELb0ELb0EEENS1_36VarlenDynamicPersistentTileSchedulerILi192ELi128ELi384ELi128ELb0ELb1ELb1ELb1ELb1ELb1EEEEEEEEEvNT_6ParamsE)
        /*004c*/ 	.short	0x0380
        /*004e*/ 	.short	0x0a80


	//----- nvinfo : EIATTR_SW_WAR
	.align		4
.L_806:
        /*0050*/ 	.byte	0x04, 0x36
        /*0052*/ 	.short	(.L_808 - .L_807)
.L_807:
        /*0054*/ 	.word	0x00000008
.L_808:


//--------------------- .nv.info._ZN7cutlass13device_kernelIN5flash11enable_sm90INS1_16FlashAttnFwdSm90INS1_25CollectiveMainloopFwdSm90ILi2EN4cute5tupleIJNS5_1CILi1EEES8_S8_EEENS6_IJNS7_ILi192EEENS7_ILi128EEENS7_ILi64EEEEEELi64ENS_10bfloat16_tEfNS_4arch4Sm90ELb1ELb0ELb0ELb1ELb1ELb1ELb0ELb1ELb1ELb1ELb0ELb0EEENS1_21CollectiveEpilogueFwdINS6_IJSA_SC_SB_EEES9_SE_SG_Li384ELb1ELb1ELb0ELb0EEENS1_36VarlenDynamicPersistentTileSchedulerILi192ELi128ELi384ELi128ELb0ELb1ELb1ELb1ELb1ELb1EEEEEEEEEvNT_6ParamsE --------------------------
	.section	.nv.info._ZN7cutlass13device_kernelIN5flash11enable_sm90INS1_16FlashAttnFwdSm90INS1_25CollectiveMainloopFwdSm90ILi2EN4cute5tupleIJNS5_1CILi1EEES8_S8_EEENS6_IJNS7_ILi192EEENS7_ILi128EEENS7_ILi64EEEEEELi64ENS_10bfloat16_tEfNS_4arch4Sm90ELb1ELb0ELb0ELb1ELb1ELb1ELb0ELb1ELb1ELb1ELb0ELb0EEENS1_21CollectiveEpilogueFwdINS6_IJSA_SC_SB_EEES9_SE_SG_Li384ELb1ELb1ELb0ELb0EEENS1_36VarlenDynamicPersistentTileSchedulerILi192ELi128ELi384ELi128ELb0ELb1ELb1ELb1ELb1ELb1EEEEEEEEEvNT_6ParamsE,"",@"SHT_CUDA_INFO"
	.sectionflags	@""
	.align	4


	//----- nvinfo : EIATTR_CUDA_API_VERSION
	.align		4
        /*0000*/ 	.byte	0x04, 0x37
        /*0002*/ 	.short	(.L_810 - .L_809)
.L_809:
        /*0004*/ 	.word	0x00000082


	//----- nvinfo : EIATTR_KPARAM_INFO
	.align		4
.L_810:
        /*0008*/ 	.byte	0x04, 0x17
        /*000a*/ 	.short	(.L_812 - .L_811)
.L_811:
        /*000c*/ 	.word	0x00000000
        /*0010*/ 	.short	0x0000
        /*0012*/ 	.short	0x0000
        /*0014*/ 	.byte	0x00, 0xf0, 0x01, 0x2a


	//----- nvinfo : EIATTR_SPARSE_MMA_MASK
	.align		4
.L_812:
        /*0018*/ 	.byte	0x03, 0x50
        /*001a*/ 	.short	0x0000


	//----- nvinfo : EIATTR_MAXREG_COUNT
	.align		4
        /*001c*/ 	.byte	0x03, 0x1b
        /*001e*/ 	.short	0x0080


	//----- nvinfo : EIATTR_MERCURY_ISA_VERSION
	.align		4
        /*0020*/ 	.byte	0x03, 0x5f
        /*0022*/ 	.short	0x0101


	//----- nvinfo : EIATTR_VRC_CTA_INIT_COUNT
	.align		4
        /*0024*/ 	.byte	0x02, 0x4a
	.zero		1
	.zero		1


	//----- nvinfo : EIATTR_EXIT_INSTR_OFFSETS
	.align		4
        /*0028*/ 	.byte	0x04, 0x1c
        /*002a*/ 	.short	(.L_814 - .L_813)


	//   ....[0]....
.L_813:
        /*002c*/ 	.word	0x00000010


	//----- nvinfo : EIATTR_MAX_THREADS
	.align		4
.L_814:
        /*0030*/ 	.byte	0x04, 0x05
        /*0032*/ 	.short	(.L_816 - .L_815)
.L_815:
        /*0034*/ 	.word	0x00000200
        /*0038*/ 	.word	0x00000001
        /*003c*/ 	.word	0x00000001


	//----- nvinfo : EIATTR_CBANK_PARAM_SIZE
	.align		4
.L_816:
        /*0040*/ 	.byte	0x03, 0x19
        /*0042*/ 	.short	0x0a80


	//----- nvinfo : EIATTR_PARAM_CBANK
	.align		4
        /*0044*/ 	.byte	0x04, 0x0a
        /*0046*/ 	.short	(.L_818 - .L_817)
	.align		4
.L_817:
        /*0048*/ 	.word	index@(.nv.constant0._ZN7cutlass13device_kernelIN5flash11enable_sm90INS1_16FlashAttnFwdSm90INS1_25CollectiveMainloopFwdSm90ILi2EN4cute5tupleIJNS5_1CILi1EEES8_S8_EEENS6_IJNS7_ILi192EEENS7_ILi128EEENS7_ILi64EEEEEELi64ENS_10bfloat16_tEfNS_4arch4Sm90ELb1ELb0ELb0ELb1ELb1ELb1ELb0ELb1ELb1ELb1ELb0ELb0EEENS1_21CollectiveEpilogueFwdINS6_IJSA_SC_SB_EEES9_SE_SG_Li384ELb1ELb1ELb0ELb0EEENS1_36VarlenDynamicPersistentTileSchedulerILi192ELi128ELi384ELi128ELb0ELb1ELb1ELb1ELb1ELb1EEEEEEEEEvNT_6ParamsE)
        /*004c*/ 	.short	0x0380
        /*004e*/ 	.short	0x0a80


	//----- nvinfo : EIATTR_SW_WAR
	.align		4
.L_818:
        /*0050*/ 	.byte	0x04, 0x36
        /*0052*/ 	.short	(.L_820 - .L_819)
.L_819:
        /*0054*/ 	.word	0x00000008
.L_820:


//--------------------- .nv.callgraph             --------------------------
	.section	.nv.callgraph,"",@"SHT_CUDA_CALLGRAPH"
	.align	4
	.sectionentsize	8
	.align		4
        /*0000*/ 	.word	0x00000000
	.align		4
        /*0004*/ 	.word	0xffffffff
	.align		4
        /*0008*/ 	.word	0x00000000
	.align		4
        /*000c*/ 	.word	0xfffffffe
	.align		4
        /*0010*/ 	.word	0x00000000
	.align		4
        /*0014*/ 	.word	0xfffffffd
	.align		4
        /*0018*/ 	.word	0x00000000
	.align		4
        /*001c*/ 	.word	0xfffffffc


//--------------------- .nv.constant4             --------------------------
	.section	.nv.constant4,"a",@progbits
	.align	8
	.align		8
.nv.constant4:
        /*0000*/ 	.dword	_ZN72_INTERNAL_1a4724fc_36_flash_fwd_hdimall_bf16_paged_sm90_cu_e763cb1e_33464cuda3std3__45__cpo5beginE
	.align		8
        /*0008*/ 	.dword	_ZN72_INTERNAL_1a4724fc_36_flash_fwd_hdimall_bf16_paged_sm90_cu_e763cb1e_33464cuda3std3__45__cpo3endE
	.align		8
        /*0010*/ 	.dword	_ZN72_INTERNAL_1a4724fc_36_flash_fwd_hdimall_bf16_paged_sm90_cu_e763cb1e_33464cuda3std3__45__cpo6cbeginE
	.align		8
        /*0018*/ 	.dword	_ZN72_INTERNAL_1a4724fc_36_flash_fwd_hdimall_bf16_paged_sm90_cu_e763cb1e_33464cuda3std3__45__cpo4cendE
	.align		8
        /*0020*/ 	.dword	_ZN72_INTERNAL_1a4724fc_36_flash_fwd_hdimall_bf16_paged_sm90_cu_e763cb1e_33464cuda3std3__474_GLOBAL__N__1a4724fc_36_flash_fwd_hdimall_bf16_paged_sm90_cu_e763cb1e_33466ignoreE
	.align		8
        /*0028*/ 	.dword	_ZN72_INTERNAL_1a4724fc_36_flash_fwd_hdimall_bf16_paged_sm90_cu_e763cb1e_33464cuda3std3__419piecewise_constructE
	.align		8
        /*0030*/ 	.dword	_ZN72_INTERNAL_1a4724fc_36_flash_fwd_hdimall_bf16_paged_sm90_cu_e763cb1e_33464cuda3std3__48in_placeE
	.align		8
        /*0038*/ 	.dword	_ZN72_INTERNAL_1a4724fc_36_flash_fwd_hdimall_bf16_paged_sm90_cu_e763cb1e_33464cuda3std6ranges3__45__cpo4swapE
	.align		8
        /*0040*/ 	.dword	_ZN72_INTERNAL_1a4724fc_36_flash_fwd_hdimall_bf16_paged_sm90_cu_e763cb1e_33464cuda3std6ranges3__45__cpo9iter_moveE
	.align		8
        /*0048*/ 	.dword	_ZN72_INTERNAL_1a4724fc_36_flash_fwd_hdimall_bf16_paged_sm90_cu_e763cb1e_33464cute7productE
	.align		8
        /*0050*/ 	.dword	_ZN72_INTERNAL_1a4724fc_36_flash_fwd_hdimall_bf16_paged_sm90_cu_e763cb1e_33464cute1_E


//--------------------- .text._ZN7cutlass13device_kernelIN5flash11enable_sm90INS1_16FlashAttnFwdSm90INS1_25CollectiveMainloopFwdSm90ILi2EN4cute5tupleIJNS5_1CILi1EEES8_S8_EEENS6_IJNS7_ILi128EEENS7_ILi80EEENS7_ILi256EEEEEELi256ENS_10bfloat16_tEfNS_4arch4Sm90ELb0ELb0ELb0ELb0ELb1ELb0ELb0ELb1ELb1ELb1ELb0ELb0EEENS1_21CollectiveEpilogueFwdINS6_IJSA_SC_SB_EEES9_SE_SG_Li256ELb0ELb1ELb0ELb0EEENS1_29StaticPersistentTileSchedulerILb0EEEEEEEEEvNT_6ParamsE --------------------------
	.section	.text._ZN7cutlass13device_kernelIN5flash11enable_sm90INS1_16FlashAttnFwdSm90INS1_25CollectiveMainloopFwdSm90ILi2EN4cute5tupleIJNS5_1CILi1EEES8_S8_EEENS6_IJNS7_ILi128EEENS7_ILi80EEENS7_ILi256EEEEEELi256ENS_10bfloat16_tEfNS_4arch4Sm90ELb0ELb0ELb0ELb0ELb1ELb0ELb0ELb1ELb1ELb1ELb0ELb0EEENS1_21CollectiveEpilogueFwdINS6_IJSA_SC_SB_EEES9_SE_SG_Li256ELb0ELb1ELb0ELb0EEENS1_29StaticPersistentTileSchedulerILb0EEEEEEEEEvNT_6ParamsE,"ax",@progbits
	.align	128
.text._ZN7cutlass13device_kernelIN5flash11enable_sm90INS1_16FlashAttnFwdSm90INS1_25CollectiveMainloopFwdSm90ILi2EN4cute5tupleIJNS5_1CILi1EEES8_S8_EEENS6_IJNS7_ILi128EEENS7_ILi80EEENS7_ILi256EEEEEELi256ENS_10bfloat16_tEfNS_4arch4Sm90ELb0ELb0ELb0ELb0ELb1ELb0ELb0ELb1ELb1ELb1ELb0ELb0EEENS1_21CollectiveEpilogueFwdINS6_IJSA_SC_SB_EEES9_SE_SG_Li256ELb0ELb1ELb0ELb0EEENS1_29StaticPersistentTileSchedulerILb0EEEEEEEEEvNT_6ParamsE:
        .type           _ZN7cutlass13device_kernelIN5flash11enable_sm90INS1_16FlashAttnFwdSm90INS1_25CollectiveMainloopFwdSm90ILi2EN4cute5tupleIJNS5_1CILi1EEES8_S8_EEENS6_IJNS7_ILi128EEENS7_ILi80EEENS7_ILi256EEEEEELi256ENS_10bfloat16_tEfNS_4arch4Sm90ELb0ELb0ELb0ELb0ELb1ELb0ELb0ELb1ELb1ELb1ELb0ELb0EEENS1_21CollectiveEpilogueFwdINS6_IJSA_SC_SB_EEES9_SE_SG_Li256ELb0ELb1ELb0ELb0EEENS1_29StaticPersistentTileSchedulerILb0EEEEEEEEEvNT_6ParamsE,@function
        .size           _ZN7cutlass13device_kernelIN5flash11enable_sm90INS1_16FlashAttnFwdSm90INS1_25CollectiveMainloopFwdSm90ILi2EN4cute5tupleIJNS5_1CILi1EEES8_S8_EEENS6_IJNS7_ILi128EEENS7_ILi80EEENS7_ILi256EEEEEELi256ENS_10bfloat16_tEfNS_4arch4Sm90ELb0ELb0ELb0ELb0ELb1ELb0ELb0ELb1ELb1ELb1ELb0ELb0EEENS1_21CollectiveEpilogueFwdINS6_IJSA_SC_SB_EEES9_SE_SG_Li256ELb0ELb1ELb0ELb0EEENS1_29StaticPersistentTileSchedulerILb0EEEEEEEEEvNT_6ParamsE,(.L_x_45 - _ZN7cutlass13device_kernelIN5flash11enable_sm90INS1_16FlashAttnFwdSm90INS1_25CollectiveMainloopFwdSm90ILi2EN4cute5tupleIJNS5_1CILi1EEES8_S8_EEENS6_IJNS7_ILi128EEENS7_ILi80EEENS7_ILi256EEEEEELi256ENS_10bfloat16_tEfNS_4arch4Sm90ELb0ELb0ELb0ELb0ELb1ELb0ELb0ELb1ELb1ELb1ELb0ELb0EEENS1_21CollectiveEpilogueFwdINS6_IJSA_SC_SB_EEES9_SE_SG_Li256ELb0ELb1ELb0ELb0EEENS1_29StaticPersistentTileSchedulerILb0EEEEEEEEEvNT_6ParamsE)
        .other          _ZN7cutlass13device_kernelIN5flash11enable_sm90INS1_16FlashAttnFwdSm90INS1_25CollectiveMainloopFwdSm90ILi2EN4cute5tupleIJNS5_1CILi1EEES8_S8_EEENS6_IJNS7_ILi128EEENS7_ILi80EEENS7_ILi256EEEEEELi256ENS_10bfloat16_tEfNS_4arch4Sm90ELb0ELb0ELb0ELb0ELb1ELb0ELb0ELb1ELb1ELb1ELb0ELb0EEENS1_21CollectiveEpilogueFwdINS6_IJSA_SC_SB_EEES9_SE_SG_Li256ELb0ELb1ELb0ELb0EEENS1_29StaticPersistentTileSchedulerILb0EEEEEEEEEvNT_6ParamsE,@"STO_CUDA_ENTRY STV_DEFAULT"
_ZN7cutlass13device_kernelIN5flash11enable_sm90INS1_16FlashAttnFwdSm90INS1_25CollectiveMainloopFwdSm90ILi2EN4cute5tupleIJNS5_1CILi1EEES8_S8_EEENS6_IJNS7_ILi128EEENS7_ILi80EEENS7_ILi256EEEEEELi256ENS_10bfloat16_tEfNS_4arch4Sm90ELb0ELb0ELb0ELb0ELb1ELb0ELb0ELb1ELb1ELb1ELb0ELb0EEENS1_21CollectiveEpilogueFwdINS6_IJSA_SC_SB_EEES9_SE_SG_Li256ELb0ELb1ELb0ELb0EEENS1_29StaticPersistentTileSchedulerILb0EEEEEEEEEvNT_6ParamsE:
[----:B------:R-:W-:Y:S01]  /*0000*/  LDC R1, c[0x0][0x37c] ;  /* 0x0000df00ff017b82 */ /* 0x000fe20000000800 */
[----:B------:R-:W-:Y:S05]  /*0010*/  EXIT ;  /* 0x000000000000794d */ /* 0x000fea0003800000 */
.L_x_0:
[----:B------:R-:W-:-:S00]  /*0020*/  BRA `(.L_x_0) ;  /* 0xfffffffc00fc7947 */ /* 0x000fc0000383ffff */
[----:B------:R-:W-:-:S00]  /*0030*/  NOP ;  /* 0x0000000000007918 */ /* 0x000fc00000000000 */
        /* <DEDUP_REMOVED lines=12> */
.L_x_45:


//--------------------- .text._ZN7cutlass13device_kernelIN5flash11enable_sm90INS1_16FlashAttnFwdSm90INS1_25CollectiveMainloopFwdSm90ILi2EN4cute5tupleIJNS5_1CILi1EEES8_S8_EEENS6_IJNS7_ILi128EEENS7_ILi80EEENS7_ILi256EEEEEELi256ENS_10bfloat16_tEfNS_4arch4Sm90ELb0ELb0ELb0ELb1ELb1ELb0ELb0ELb1ELb1ELb1ELb0ELb0EEENS1_21CollectiveEpilogueFwdINS6_IJSA_SC_SB_EEES9_SE_SG_Li256ELb1ELb1ELb0ELb0EEENS1_36VarlenDynamicPersistentTileSchedulerILi128ELi80ELi256ELi128ELb0ELb1ELb1ELb0ELb1ELb1EEEEEEEEEvNT_6ParamsE --------------------------
	.section	.text._ZN7cutlass13device_kernelIN5flash11enable_sm90INS1_16FlashAttnFwdSm90INS1_25CollectiveMainloopFwdSm90ILi2EN4cute5tupleIJNS5_1CILi1EEES8_S8_EEENS6_IJNS7_ILi128EEENS7_ILi80EEENS7_ILi256EEEEEELi256ENS_10bfloat16_tEfNS_4arch4Sm90ELb0ELb0ELb0ELb1ELb1ELb0ELb0ELb1ELb1ELb1ELb0ELb0EEENS1_21CollectiveEpilogueFwdINS6_IJSA_SC_SB_EEES9_SE_SG_Li256ELb1ELb1ELb0ELb0EEENS1_36VarlenDynamicPersistentTileSchedulerILi128ELi80ELi256ELi128ELb0ELb1ELb1ELb0ELb1ELb1EEEEEEEEEvNT_6ParamsE,"ax",@progbits
	.align	128
.text._ZN7cutlass13device_kernelIN5flash11enable_sm90INS1_16FlashAttnFwdSm90INS1_25CollectiveMainloopFwdSm90ILi2EN4cute5tupleIJNS5_1CILi1EEES8_S8_EEENS6_IJNS7_ILi128EEENS7_ILi80EEENS7_ILi256EEEEEELi256ENS_10bfloat16_tEfNS_4arch4Sm90ELb0ELb0ELb0ELb1ELb1ELb0ELb0ELb1ELb1ELb1ELb0ELb0EEENS1_21CollectiveEpilogueFwdINS6_IJSA_SC_SB_EEES9_SE_SG_Li256ELb1ELb1ELb0ELb0EEENS1_36VarlenDynamicPersistentTileSchedulerILi128ELi80ELi256ELi128ELb0ELb1ELb1ELb0ELb1ELb1EEEEEEEEEvNT_6ParamsE:
        .type           _ZN7cutlass13device_kernelIN5flash11enable_sm90INS1_16FlashAttnFwdSm90INS1_25CollectiveMainloopFwdSm90ILi2EN4cute5tupleIJNS5_1CILi1EEES8_S8_EEENS6_IJNS7_ILi128EEENS7_ILi80EEENS7_ILi256EEEEEELi256ENS_10bfloat16_tEfNS_4arch4Sm90ELb0ELb0ELb0ELb1ELb1ELb0ELb0ELb1ELb1ELb1ELb0ELb0EEENS1_21CollectiveEpilogueFwdINS6_IJSA_SC_SB_EEES9_SE_SG_Li256ELb1ELb1ELb0ELb0EEENS1_36VarlenDynamicPersistentTileSchedulerILi128ELi80ELi256ELi128ELb0ELb1ELb1ELb0ELb1ELb1EEEEEEEEEvNT_6ParamsE,@function
        .size           _ZN7cutlass13device_kernelIN5flash11enable_sm90INS1_16FlashAttnFwdSm90INS1_25CollectiveMainloopFwdSm90ILi2EN4cute5tupleIJNS5_1CILi1EEES8_S8_EEENS6_IJNS7_ILi128EEENS7_ILi80EEENS7_ILi256EEEEEELi256ENS_10bfloat16_tEfNS_4arch4Sm90ELb0ELb0ELb0ELb1ELb1ELb0ELb0ELb1ELb1ELb1ELb0ELb0EEENS1_21CollectiveEpilogueFwdINS6_IJSA_SC_SB_EEES9_SE_SG_Li256ELb1ELb1ELb0ELb0EEENS1_36VarlenDynamicPersistentTileSchedulerILi128ELi80ELi256ELi128ELb0ELb1ELb1ELb0ELb1ELb1EEEEEEEEEvNT_6ParamsE,(.L_x_46 - _ZN7cutlass13device_kernelIN5flash11enable_sm90INS1_16FlashAttnFwdSm90INS1_25CollectiveMainloopFwdSm90ILi2EN4cute5tupleIJNS5_1CILi1EEES8_S8_EEENS6_IJNS7_ILi128EEENS7_ILi80EEENS7_ILi256EEEEEELi256ENS_10bfloat16_tEfNS_4arch4Sm90ELb0ELb0ELb0ELb1ELb1ELb0ELb0ELb1ELb1ELb1ELb0ELb0EEENS1_21CollectiveEpilogueFwdINS6_IJSA_SC_SB_EEES9_SE_SG_Li256ELb1ELb1ELb0ELb0EEENS1_36VarlenDynamicPersistentTileSchedulerILi128ELi80ELi256ELi128ELb0ELb1ELb1ELb0ELb1ELb1EEEEEEEEEvNT_6ParamsE)
        .other          _ZN7cutlass13device_kernelIN5flash11enable_sm90INS1_16FlashAttnFwdSm90INS1_25CollectiveMainloopFwdSm90ILi2EN4cute5tupleIJNS5_1CILi1EEES8_S8_EEENS6_IJNS7_ILi128EEENS7_ILi80EEENS7_ILi256EEEEEELi256ENS_10bfloat16_tEfNS_4arch4Sm90ELb0ELb0ELb0ELb1ELb1ELb0ELb0ELb1ELb1ELb1ELb0ELb0EEENS1_21CollectiveEpilogueFwdINS6_IJSA_SC_SB_EEES9_SE_SG_Li256ELb1ELb1ELb0ELb0EEENS1_36VarlenDynamicPersistentTileSchedulerILi128ELi80ELi256ELi128ELb0ELb1ELb1ELb0ELb1ELb1EEEEEEEEEvNT_6ParamsE,@"STO_CUDA_ENTRY STV_DEFAULT"
_ZN7cutlass13device_kernelIN5flash11enable_sm90INS1_16FlashAttnFwdSm90INS1_25CollectiveMainloopFwdSm90ILi2EN4cute5tupleIJNS5_1CILi1EEES8_S8_EEENS6_IJNS7_ILi128EEENS7_ILi80EEENS7_ILi256EEEEEELi256ENS_10bfloat16_tEfNS_4arch4Sm90ELb0ELb0ELb0ELb1ELb1ELb0ELb0ELb1ELb1ELb1ELb0ELb0EEENS1_21CollectiveEpilogueFwdINS6_IJSA_SC_SB_EEES9_SE_SG_Li256ELb1ELb1ELb0ELb0EEENS1_36VarlenDynamicPersistentTileSchedulerILi128ELi80ELi256ELi128ELb0ELb1ELb1ELb0ELb1ELb1EEEEEEEEEvNT_6ParamsE:
[----:B------:R-:W-:Y:S01]  /*0000*/  LDC R1, c[0x0][0x37c] ;  /* 0x0000df00ff017b82 */ /* 0x000fe20000000800 */
[----:B------:R-:W-:Y:S05]  /*0010*/  EXIT ;  /* 0x000000000000794d */ /* 0x000fea0003800000 */
.L_x_1:
        /* <DEDUP_REMOVED lines=14> */
.L_x_46:


//--------------------- .text._ZN7cutlass13device_kernelIN5flash11enable_sm90INS1_16FlashAttnFwdSm90INS1_25CollectiveMainloopFwdSm90ILi2EN4cute5tupleIJNS5_1CILi1EEES8_S8_EEENS6_IJNS7_ILi128EEENS7_ILi80EEENS7_ILi256EEEEEELi256ENS_10bfloat16_tEfNS_4arch4Sm90ELb0ELb0ELb0ELb1ELb1ELb1ELb0ELb1ELb1ELb1ELb0ELb0EEENS1_21CollectiveEpilogueFwdINS6_IJSA_SC_SB_EEES9_SE_SG_Li256ELb1ELb1ELb0ELb0EEENS1_36VarlenDynamicPersistentTileSchedulerILi128ELi80ELi256ELi128ELb0ELb1ELb1ELb0ELb1ELb1EEEEEEEEEvNT_6ParamsE --------------------------
	.section	.text._ZN7cutlass13device_kernelIN5flash11enable_sm90INS1_16FlashAttnFwdSm90INS1_25CollectiveMainloopFwdSm90ILi2EN4cute5tupleIJNS5_1CILi1EEES8_S8_EEENS6_IJNS7_ILi128EEENS7_ILi80EEENS7_ILi256EEEEEELi256ENS_10bfloat16_tEfNS_4arch4Sm90ELb0ELb0ELb0ELb1ELb1ELb1ELb0ELb1ELb1ELb1ELb0ELb0EEENS1_21CollectiveEpilogueFwdINS6_IJSA_SC_SB_EEES9_SE_SG_Li256ELb1ELb1ELb0ELb0EEENS1_36VarlenDynamicPersistentTileSchedulerILi128ELi80ELi256ELi128ELb0ELb1ELb1ELb0ELb1ELb1EEEEEEEEEvNT_6ParamsE,"ax",@progbits
	.align	128
.text._ZN7cutlass13device_kernelIN5flash11enable_sm90INS1_16FlashAttnFwdSm90INS1_25CollectiveMainloopFwdSm90ILi2EN4cute5tupleIJNS5_1CILi1EEES8_S8_EEENS6_IJNS7_ILi128EEENS7_ILi80EEENS7_ILi256EEEEEELi256ENS_10bfloat16_tEfNS_4arch4Sm90ELb0ELb0ELb0ELb1ELb1ELb1ELb0ELb1ELb1ELb1ELb0ELb0EEENS1_21CollectiveEpilogueFwdINS6_IJSA_SC_SB_EEES9_SE_SG_Li256ELb1ELb1ELb0ELb0EEENS1_36VarlenDynamicPersistentTileSchedulerILi128ELi80ELi256ELi128ELb0ELb1ELb1ELb0ELb1ELb1EEEEEEEEEvNT_6ParamsE:
        .type           _ZN7cutlass13device_kernelIN5flash11enable_sm90INS1_16FlashAttnFwdSm90INS1_25CollectiveMainloopFwdSm90ILi2EN4cute5tupleIJNS5_1CILi1EEES8_S8_EEENS6_IJNS7_ILi128EEENS7_ILi80EEENS7_ILi256EEEEEELi256ENS_10bfloat16_tEfNS_4arch4Sm90ELb0ELb0ELb0ELb1ELb1ELb1ELb0ELb1ELb1ELb1ELb0ELb0EEENS1_21CollectiveEpilogueFwdINS6_IJSA_SC_SB_EEES9_SE_SG_Li256ELb1ELb1ELb0ELb0EEENS1_36VarlenDynamicPersistentTileSchedulerILi128ELi80ELi256ELi128ELb0ELb1ELb1ELb0ELb1ELb1EEEEEEEEEvNT_6ParamsE,@function
        .size           _ZN7cutlass13device_kernelIN5flash11enable_sm90INS1_16FlashAttnFwdSm90INS1_25CollectiveMainloopFwdSm90ILi2EN4cute5tupleIJNS5_1CILi1EEES8_S8_EEENS6_IJNS7_ILi128EEENS7_ILi80EEENS7_ILi256EEEEEELi256ENS_10bfloat16_tEfNS_4arch4Sm90ELb0ELb0ELb0ELb1ELb1ELb1ELb0ELb1ELb1ELb1ELb0ELb0EEENS1_21CollectiveEpilogueFwdINS6_IJSA_SC_SB_EEES9_SE_SG_Li256ELb1ELb1ELb0ELb0EEENS1_36VarlenDynamicPersistentTileSchedulerILi128ELi80ELi256ELi128ELb0ELb1ELb1ELb0ELb1ELb1EEEEEEEEEvNT_6ParamsE,(.L_x_47 - _ZN7cutlass13device_kernelIN5flash11enable_sm90INS1_16FlashAttnFwdSm90INS1_25CollectiveMainloopFwdSm90ILi2EN4cute5tupleIJNS5_1CILi1EEES8_S8_EEENS6_IJNS7_ILi128EEENS7_ILi80EEENS7_ILi256EEEEEELi256ENS_10bfloat16_tEfNS_4arch4Sm90ELb0ELb0ELb0ELb1ELb1ELb1ELb0ELb1ELb1ELb1ELb0ELb0EEENS1_21CollectiveEpilogueFwdINS6_IJSA_SC_SB_EEES9_SE_SG_Li256ELb1ELb1ELb0ELb0EEENS1_36VarlenDynamicPersistentTileSchedulerILi128ELi80ELi256ELi128ELb0ELb1ELb1ELb0ELb1ELb1EEEEEEEEEvNT_6ParamsE)
        .other          _ZN7cutlass13device_kernelIN5flash11enable_sm90INS1_16FlashAttnFwdSm90INS1_25CollectiveMainloopFwdSm90ILi2EN4cute5tupleIJNS5_1CILi1EEES8_S8_EEENS6_IJNS7_ILi128EEENS7_ILi80EEENS7_ILi256EEEEEELi256ENS_10bfloat16_tEfNS_4arch4Sm90ELb0ELb0ELb0ELb1ELb1ELb1ELb0ELb1ELb1ELb1ELb0ELb0EEENS1_21CollectiveEpilogueFwdINS6_IJSA_SC_SB_EEES9_SE_SG_Li256ELb1ELb1ELb0ELb0EEENS1_36VarlenDynamicPersistentTileSchedulerILi128ELi80ELi256ELi128ELb0ELb1ELb1ELb0ELb1ELb1EEEEEEEEEvNT_6ParamsE,@"STO_CUDA_ENTRY STV_DEFAULT"
_ZN7cutlass13device_kernelIN5flash11enable_sm90INS1_16FlashAttnFwdSm90INS1_25CollectiveMainloopFwdSm90ILi2EN4cute5tupleIJNS5_1CILi1EEES8_S8_EEENS6_IJNS7_ILi128EEENS7_ILi80EEENS7_ILi256EEEEEELi256ENS_10bfloat16_tEfNS_4arch4Sm90ELb0ELb0ELb0ELb1ELb1ELb1ELb0ELb1ELb1ELb1ELb0ELb0EEENS1_21CollectiveEpilogueFwdINS6_IJSA_SC_SB_EEES9_SE_SG_Li256ELb1ELb1ELb0ELb0EEENS1_36VarlenDynamicPersistentTileSchedulerILi128ELi80ELi256ELi128ELb0ELb1ELb1ELb0ELb1ELb1EEEEEEEEEvNT_6ParamsE:
[----:B------:R-:W-:Y:S01]  /*0000*/  LDC R1, c[0x0][0x37c] ;  /* 0x0000df00ff017b82 */ /* 0x000fe20000000800 */
[----:B------:R-:W-:Y:S05]  /*0010*/  EXIT ;  /* 0x000000000000794d */ /* 0x000fea0003800000 */
.L_x_2:
        /* <DEDUP_REMOVED lines=14> */
.L_x_47:


//--------------------- .text._ZN7cutlass13device_kernelIN5flash11enable_sm90INS1_16FlashAttnFwdSm90INS1_25CollectiveMainloopFwdSm90ILi2EN4cute5tupleIJNS5_1CILi1EEES8_S8_EEENS6_IJNS7_ILi128EEENS7_ILi64EEENS7_ILi256EEEEEELi256ENS_10bfloat16_tEfNS_4arch4Sm90ELb0ELb1ELb0ELb0ELb1ELb0ELb0ELb1ELb1ELb1ELb0ELb0EEENS1_21CollectiveEpilogueFwdINS6_IJSA_SC_SB_EEES9_SE_SG_Li256ELb0ELb1ELb0ELb0EEENS1_30DynamicPersistentTileSchedulerILi256ELi128ELb0ELb1ELb1EEEEEEEEEvNT_6ParamsE --------------------------
	.section	.text._ZN7cutlass13device_kernelIN5flash11enable_sm90INS1_16FlashAttnFwdSm90INS1_25CollectiveMainloopFwdSm90ILi2EN4cute5tupleIJNS5_1CILi1EEES8_S8_EEENS6_IJNS7_ILi128EEENS7_ILi64EEENS7_ILi256EEEEEELi256ENS_10bfloat16_tEfNS_4arch4Sm90ELb0ELb1ELb0ELb0ELb1ELb0ELb0ELb1ELb1ELb1ELb0ELb0EEENS1_21CollectiveEpilogueFwdINS6_IJSA_SC_SB_EEES9_SE_SG_Li256ELb0ELb1ELb0ELb0EEENS1_30DynamicPersistentTileSchedulerILi256ELi128ELb0ELb1ELb1EEEEEEEEEvNT_6ParamsE,"ax",@progbits
	.align	128
.text._ZN7cutlass13device_kernelIN5flash11enable_sm90INS1_16FlashAttnFwdSm90INS1_25CollectiveMainloopFwdSm90ILi2EN4cute5tupleIJNS5_1CILi1EEES8_S8_EEENS6_IJNS7_ILi128EEENS7_ILi64EEENS7_ILi256EEEEEELi256ENS_10bfloat16_tEfNS_4arch4Sm90ELb0ELb1ELb0ELb0ELb1ELb0ELb0ELb1ELb1ELb1ELb0ELb0EEENS1_21CollectiveEpilogueFwdINS6_IJSA_SC_SB_EEES9_SE_SG_Li256ELb0ELb1ELb0ELb0EEENS1_30DynamicPersistentTileSchedulerILi256ELi128ELb0ELb1ELb1EEEEEEEEEvNT_6ParamsE:
        .type           _ZN7cutlass13device_kernelIN5flash11enable_sm90INS1_16FlashAttnFwdSm90INS1_25CollectiveMainloopFwdSm90ILi2EN4cute5tupleIJNS5_1CILi1EEES8_S8_EEENS6_IJNS7_ILi128EEENS7_ILi64EEENS7_ILi256EEEEEELi256ENS_10bfloat16_tEfNS_4arch4Sm90ELb0ELb1ELb0ELb0ELb1ELb0ELb0ELb1ELb1ELb1ELb0ELb0EEENS1_21CollectiveEpilogueFwdINS6_IJSA_SC_SB_EEES9_SE_SG_Li256ELb0ELb1ELb0ELb0EEENS1_30DynamicPersistentTileSchedulerILi256ELi128ELb0ELb1ELb1EEEEEEEEEvNT_6ParamsE,@function
        .size           _ZN7cutlass13device_kernelIN5flash11enable_sm90INS1_16FlashAttnFwdSm90INS1_25CollectiveMainloopFwdSm90ILi2EN4cute5tupleIJNS5_1CILi1EEES8_S8_EEENS6_IJNS7_ILi128EEENS7_ILi64EEENS7_ILi256EEEEEELi256ENS_10bfloat16_tEfNS_4arch4Sm90ELb0ELb1ELb0ELb0ELb1ELb0ELb0ELb1ELb1ELb1ELb0ELb0EEENS1_21CollectiveEpilogueFwdINS6_IJSA_SC_SB_EEES9_SE_SG_Li256ELb0ELb1ELb0ELb0EEENS1_30DynamicPersistentTileSchedulerILi256ELi128ELb0ELb1ELb1EEEEEEEEEvNT_6ParamsE,(.L_x_48 - _ZN7cutlass13device_kernelIN5flash11enable_sm90INS1_16FlashAttnFwdSm90INS1_25CollectiveMainloopFwdSm90ILi2EN4cute5tupleIJNS5_1CILi1EEES8_S8_EEENS6_IJNS7_ILi128EEENS7_ILi64EEENS7_ILi256EEEEEELi256ENS_10bfloat16_tEfNS_4arch4Sm90ELb0ELb1ELb0ELb0ELb1ELb0ELb0ELb1ELb1ELb1ELb0ELb0EEENS1_21CollectiveEpilogueFwdINS6_IJSA_SC_SB_EEES9_SE_SG_Li256ELb0ELb1ELb0ELb0EEENS1_30DynamicPersistentTileSchedulerILi256ELi128ELb0ELb1ELb1EEEEEEEEEvNT_6ParamsE)
        .other          _ZN7cutlass13device_kernelIN5flash11enable_sm90INS1_16FlashAttnFwdSm90INS1_25CollectiveMainloopFwdSm90ILi2EN4cute5tupleIJNS5_1CILi1EEES8_S8_EEENS6_IJNS7_ILi128EEENS7_ILi64EEENS7_ILi256EEEEEELi256ENS_10bfloat16_tEfNS_4arch4Sm90ELb0ELb1ELb0ELb0ELb1ELb0ELb0ELb1ELb1ELb1ELb0ELb0EEENS1_21CollectiveEpilogueFwdINS6_IJSA_SC_SB_EEES9_SE_SG_Li256ELb0ELb1ELb0ELb0EEENS1_30DynamicPersistentTileSchedulerILi256ELi128ELb0ELb1ELb1EEEEEEEEEvNT_6ParamsE,@"STO_CUDA_ENTRY STV_DEFAULT"
_ZN7cutlass13device_kernelIN5flash11enable_sm90INS1_16FlashAttnFwdSm90INS1_25CollectiveMainloopFwdSm90ILi2EN4cute5tupleIJNS5_1CILi1EEES8_S8_EEENS6_IJNS7_ILi128EEENS7_ILi64EEENS7_ILi256EEEEEELi256ENS_10bfloat16_tEfNS_4arch4Sm90ELb0ELb1ELb0ELb0ELb1ELb0ELb0ELb1ELb1ELb1ELb0ELb0EEENS1_21CollectiveEpilogueFwdINS6_IJSA_SC_SB_EEES9_SE_SG_Li256ELb0ELb1ELb0ELb0EEENS1_30DynamicPersistentTileSchedulerILi256ELi128ELb0ELb1ELb1EEEEEEEEEvNT_6ParamsE:
[----:B------:R-:W-:Y:S01]  /*0000*/  LDC R1, c[0x0][0x37c] ;  /* 0x0000df00ff017b82 */ /* 0x000fe20000000800 */
[----:B------:R-:W-:Y:S05]  /*0010*/  EXIT ;  /* 0x000000000000794d */ /* 0x000fea0003800000 */
.L_x_3:
        /* <DEDUP_REMOVED lines=14> */
.L_x_48:


//--------------------- .text._ZN7cutlass13device_kernelIN5flash11enable_sm90INS1_16FlashAttnFwdSm90INS1_25CollectiveMainloopFwdSm90ILi2EN4cute5tupleIJNS5_1CILi1EEES8_S8_EEENS6_IJNS7_ILi128EEENS7_ILi64EEENS7_ILi256EEEEEELi256ENS_10bfloat16_tEfNS_4arch4Sm90ELb0ELb1ELb0ELb1ELb1ELb0ELb0ELb1ELb1ELb1ELb0ELb0EEENS1_21CollectiveEpilogueFwdINS6_IJSA_SC_SB_EEES9_SE_SG_Li256ELb1ELb1ELb0ELb0EEENS1_36VarlenDynamicPersistentTileSchedulerILi128ELi64ELi256ELi128ELb0ELb1ELb1ELb1ELb0ELb1EEEEEEEEEvNT_6ParamsE --------------------------
	.section	.text._ZN7cutlass13device_kernelIN5flash11enable_sm90INS1_16FlashAttnFwdSm90INS1_25CollectiveMainloopFwdSm90ILi2EN4cute5tupleIJNS5_1CILi1EEES8_S8_EEENS6_IJNS7_ILi128EEENS7_ILi64EEENS7_ILi256EEEEEELi256ENS_10bfloat16_tEfNS_4arch4Sm90ELb0ELb1ELb0ELb1ELb1ELb0ELb0ELb1ELb1ELb1ELb0ELb0EEENS1_21CollectiveEpilogueFwdINS6_IJSA_SC_SB_EEES9_SE_SG_Li256ELb1ELb1ELb0ELb0EEENS1_36VarlenDynamicPersistentTileSchedulerILi128ELi64ELi256ELi128ELb0ELb1ELb1ELb1ELb0ELb1EEEEEEEEEvNT_6ParamsE,"ax",@progbits
	.align	128
.text._ZN7cutlass13device_kernelIN5flash11enable_sm90INS1_16FlashAttnFwdSm90INS1_25CollectiveMainloopFwdSm90ILi2EN4cute5tupleIJNS5_1CILi1EEES8_S8_EEENS6_IJNS7_ILi128EEENS7_ILi64EEENS7_ILi256EEEEEELi256ENS_10bfloat16_tEfNS_4arch4Sm90ELb0ELb1ELb0ELb1ELb1ELb0ELb0ELb1ELb1ELb1ELb0ELb0EEENS1_21CollectiveEpilogueFwdINS6_IJSA_SC_SB_EEES9_SE_SG_Li256ELb1ELb1ELb0ELb0EEENS1_36VarlenDynamicPersistentTileSchedulerILi128ELi64ELi256ELi128ELb0ELb1ELb1ELb1ELb0ELb1EEEEEEEEEvNT_6ParamsE:
        .type           _ZN7cutlass13device_kernelIN5flash11enable_sm90INS1_16FlashAttnFwdSm90INS1_25CollectiveMainloopFwdSm90ILi2EN4cute5tupleIJNS5_1CILi1EEES8_S8_EEENS6_IJNS7_ILi128EEENS7_ILi64EEENS7_ILi256EEEEEELi256ENS_10bfloat16_tEfNS_4arch4Sm90ELb0ELb1ELb0ELb1ELb1ELb0ELb0ELb1ELb1ELb1ELb0ELb0EEENS1_21CollectiveEpilogueFwdINS6_IJSA_SC_SB_EEES9_SE_SG_Li256ELb1ELb1ELb0ELb0EEENS1_36VarlenDynamicPersistentTileSchedulerILi128ELi64ELi256ELi128ELb0ELb1ELb1ELb1ELb0ELb1EEEEEEEEEvNT_6ParamsE,@function
        .size           _ZN7cutlass13device_kernelIN5flash11enable_sm90INS1_16FlashAttnFwdSm90INS1_25CollectiveMainloopFwdSm90ILi2EN4cute5tupleIJNS5_1CILi1EEES8_S8_EEENS6_IJNS7_ILi128EEENS7_ILi64EEENS7_ILi256EEEEEELi256ENS_10bfloat16_tEfNS_4arch4Sm90ELb0ELb1ELb0ELb1ELb1ELb0ELb0ELb1ELb1ELb1ELb0ELb0EEENS1_21CollectiveEpilogueFwdINS6_IJSA_SC_SB_EEES9_SE_SG_Li256ELb1ELb1ELb0ELb0EEENS1_36VarlenDynamicPersistentTileSchedulerILi128ELi64ELi256ELi128ELb0ELb1ELb1ELb1ELb0ELb1EEEEEEEEEvNT_6ParamsE,(.L_x_49 - _ZN7cutlass13device_kernelIN5flash11enable_sm90INS1_16FlashAttnFwdSm90INS1_25CollectiveMainloopFwdSm90ILi2EN4cute5tupleIJNS5_1CILi1EEES8_S8_EEENS6_IJNS7_ILi128EEENS7_ILi64EEENS7_ILi256EEEEEELi256ENS_10bfloat16_tEfNS_4arch4Sm90ELb0ELb1ELb0ELb1ELb1ELb0ELb0ELb1ELb1ELb1ELb0ELb0EEENS1_21CollectiveEpilogueFwdINS6_IJSA_SC_SB_EEES9_SE_SG_Li256ELb1ELb1ELb0ELb0EEENS1_36VarlenDynamicPersistentTileSchedulerILi128ELi64ELi256ELi128ELb0ELb1ELb1ELb1ELb0ELb1EEEEEEEEEvNT_6ParamsE)
        .other          _ZN7cutlass13device_kernelIN5flash11enable_sm90INS1_16FlashAttnFwdSm90INS1_25CollectiveMainloopFwdSm90ILi2EN4cute5tupleIJNS5_1CILi1EEES8_S8_EEENS6_IJNS7_ILi128EEENS7_ILi64EEENS7_ILi256EEEEEELi256ENS_10bfloat16_tEfNS_4arch4Sm90ELb0ELb1ELb0ELb1ELb1ELb0ELb0ELb1ELb1ELb1ELb0ELb0EEENS1_21CollectiveEpilogueFwdINS6_IJSA_SC_SB_EEES9_SE_SG_Li256ELb1ELb1ELb0ELb0EEENS1_36VarlenDynamicPersistentTileSchedulerILi128ELi64ELi256ELi128ELb0ELb1ELb1ELb1ELb0ELb1EEEEEEEEEvNT_6ParamsE,@"STO_CUDA_ENTRY STV_DEFAULT"
_ZN7cutlass13device_kernelIN5flash11enable_sm90INS1_16FlashAttnFwdSm90INS1_25CollectiveMainloopFwdSm90ILi2EN4cute5tupleIJNS5_1CILi1EEES8_S8_EEENS6_IJNS7_ILi128EEENS7_ILi64EEENS7_ILi256EEEEEELi256ENS_10bfloat16_tEfNS_4arch4Sm90ELb0ELb1ELb0ELb1ELb1ELb0ELb0ELb1ELb1ELb1ELb0ELb0EEENS1_21CollectiveEpilogueFwdINS6_IJSA_SC_SB_EEES9_SE_SG_Li256ELb1ELb1ELb0ELb0EEENS1_36VarlenDynamicPersistentTileSchedulerILi128ELi64ELi256ELi128ELb0ELb1ELb1ELb1ELb0ELb1EEEEEEEEEvNT_6ParamsE:
[----:B------:R-:W-:Y:S01]  /*0000*/  LDC R1, c[0x0][0x37c] ;  /* 0x0000df00ff017b82 */ /* 0x000fe20000000800 */
[----:B------:R-:W-:Y:S05]  /*0010*/  EXIT ;  /* 0x000000000000794d */ /* 0x000fea0003800000 */
.L_x_4:
        /* <DEDUP_REMOVED lines=14> */
.L_x_49:


//--------------------- .text._ZN7cutlass13device_kernelIN5flash11enable_sm90INS1_16FlashAttnFwdSm90INS1_25CollectiveMainloopFwdSm90ILi2EN4cute5tupleIJNS5_1CILi1EEES8_S8_EEENS6_IJNS7_ILi128EEENS7_ILi64EEENS7_ILi256EEEEEELi256ENS_10bfloat16_tEfNS_4arch4Sm90ELb0ELb1ELb0ELb1ELb1ELb1ELb0ELb1ELb1ELb1ELb0ELb0EEENS1_21CollectiveEpilogueFwdINS6_IJSA_SC_SB_EEES9_SE_SG_Li256ELb1ELb1ELb0ELb0EEENS1_36VarlenDynamicPersistentTileSchedulerILi128ELi64ELi256ELi128ELb0ELb1ELb1ELb1ELb0ELb1EEEEEEEEEvNT_6ParamsE --------------------------
	.section	.text._ZN7cutlass13device_kernelIN5flash11enable_sm90INS1_16FlashAttnFwdSm90INS1_25CollectiveMainloopFwdSm90ILi2EN4cute5tupleIJNS5_1CILi1EEES8_S8_EEENS6_IJNS7_ILi128EEENS7_ILi64EEENS7_ILi256EEEEEELi256ENS_10bfloat16_tEfNS_4arch4Sm90ELb0ELb1ELb0ELb1ELb1ELb1ELb0ELb1ELb1ELb1ELb0ELb0EEENS1_21CollectiveEpilogueFwdINS6_IJSA_SC_SB_EEES9_SE_SG_Li256ELb1ELb1ELb0ELb0EEENS1_36VarlenDynamicPersistentTileSchedulerILi128ELi64ELi256ELi128ELb0ELb1ELb1ELb1ELb0ELb1EEEEEEEEEvNT_6ParamsE,"ax",@progbits
	.align	128
.text._ZN7cutlass13device_kernelIN5flash11enable_sm90INS1_16FlashAttnFwdSm90INS1_25CollectiveMainloopFwdSm90ILi2EN4cute5tupleIJNS5_1CILi1EEES8_S8_EEENS6_IJNS7_ILi128EEENS7_ILi64EEENS7_ILi256EEEEEELi256ENS_10bfloat16_tEfNS_4arch4Sm90ELb0ELb1ELb0ELb1ELb1ELb1ELb0ELb1ELb1ELb1ELb0ELb0EEENS1_21CollectiveEpilogueFwdINS6_IJSA_SC_SB_EEES9_SE_SG_Li256ELb1ELb1ELb0ELb0EEENS1_36VarlenDynamicPersistentTileSchedulerILi128ELi64ELi256ELi128ELb0ELb1ELb1ELb1ELb0ELb1EEEEEEEEEvNT_6ParamsE:
        .type           _ZN7cutlass13device_kernelIN5flash11enable_sm90INS1_16FlashAttnFwdSm90INS1_25CollectiveMainloopFwdSm90ILi2EN4cute5tupleIJNS5_1CILi1EEES8_S8_EEENS6_IJNS7_ILi128EEENS7_ILi64EEENS7_ILi256EEEEEELi256ENS_10bfloat16_tEfNS_4arch4Sm90ELb0ELb1ELb0ELb1ELb1ELb1ELb0ELb1ELb1ELb1ELb0ELb0EEENS1_21CollectiveEpilogueFwdINS6_IJSA_SC_SB_EEES9_SE_SG_Li256ELb1ELb1ELb0ELb0EEENS1_36VarlenDynamicPersistentTileSchedulerILi128ELi64ELi256ELi128ELb0ELb1ELb1ELb1ELb0ELb1EEEEEEEEEvNT_6ParamsE,@function
        .size           _ZN7cutlass13device_kernelIN5flash11enable_sm90INS1_16FlashAttnFwdSm90INS1_25CollectiveMainloopFwdSm90ILi2EN4cute5tupleIJNS5_1CILi1EEES8_S8_EEENS6_IJNS7_ILi128EEENS7_ILi64EEENS7_ILi256EEEEEELi256ENS_10bfloat16_tEfNS_4arch4Sm90ELb0ELb1ELb0ELb1ELb1ELb1ELb0ELb1ELb1ELb1ELb0ELb0EEENS1_21CollectiveEpilogueFwdINS6_IJSA_SC_SB_EEES9_SE_SG_Li256ELb1ELb1ELb0ELb0EEENS1_36VarlenDynamicPersistentTileSchedulerILi128ELi64ELi256ELi128ELb0ELb1ELb1ELb1ELb0ELb1EEEEEEEEEvNT_6ParamsE,(.L_x_50 - _ZN7cutlass13device_kernelIN5flash11enable_sm90INS1_16FlashAttnFwdSm90INS1_25CollectiveMainloopFwdSm90ILi2EN4cute5tupleIJNS5_1CILi1EEES8_S8_EEENS6_IJNS7_ILi128EEENS7_ILi64EEENS7_ILi256EEEEEELi256ENS_10bfloat16_tEfNS_4arch4Sm90ELb0ELb1ELb0ELb1ELb1ELb1ELb0ELb1ELb1ELb1ELb0ELb0EEENS1_21CollectiveEpilogueFwdINS6_IJSA_SC_SB_EEES9_SE_SG_Li256ELb1ELb1ELb0ELb0EEENS1_36VarlenDynamicPersistentTileSchedulerILi128ELi64ELi256ELi128ELb0ELb1ELb1ELb1ELb0ELb1EEEEEEEEEvNT_6ParamsE)
        .other          _ZN7cutlass13device_kernelIN5flash11enable_sm90INS1_16FlashAttnFwdSm90INS1_25CollectiveMainloopFwdSm90ILi2EN4cute5tupleIJNS5_1CILi1EEES8_S8_EEENS6_IJNS7_ILi128EEENS7_ILi64EEENS7_ILi256EEEEEELi256ENS_10bfloat16_tEfNS_4arch4Sm90ELb0ELb1ELb0ELb1ELb1ELb1ELb0ELb1ELb1ELb1ELb0ELb0EEENS1_21CollectiveEpilogueFwdINS6_IJSA_SC_SB_EEES9_SE_SG_Li256ELb1ELb1ELb0ELb0EEENS1_36VarlenDynamicPersistentTileSchedulerILi128ELi64ELi256ELi128ELb0ELb1ELb1ELb1ELb0ELb1EEEEEEEEEvNT_6ParamsE,@"STO_CUDA_ENTRY STV_DEFAULT"
_ZN7cutlass13device_kernelIN5flash11enable_sm90INS1_16FlashAttnFwdSm90INS1_25CollectiveMainloopFwdSm90ILi2EN4cute5tupleIJNS5_1CILi1EEES8_S8_EEENS6_IJNS7_ILi128EEENS7_ILi64EEENS7_ILi256EEEEEELi256ENS_10bfloat16_tEfNS_4arch4Sm90ELb0ELb1ELb0ELb1ELb1ELb1ELb0ELb1ELb1ELb1ELb0ELb0EEENS1_21CollectiveEpilogueFwdINS6_IJSA_SC_SB_EEES9_SE_SG_Li256ELb1ELb1ELb0ELb0EEENS1_36VarlenDynamicPersistentTileSchedulerILi128ELi64ELi256ELi128ELb0ELb1ELb1ELb1ELb0ELb1EEEEEEEEEvNT_6ParamsE:
[----:B------:R-:W-:Y:S01]  /*0000*/  LDC R1, c[0x0][0x37c] ;  /* 0x0000df00ff017b82 */ /* 0x000fe20000000800 */
[----:B------:R-:W-:Y:S05]  /*0010*/  EXIT ;  /* 0x000000000000794d */ /* 0x000fea0003800000 */
.L_x_5:
        /* <DEDUP_REMOVED lines=14> */
.L_x_50:


//--------------------- .text._ZN7cutlass13device_kernelIN5flash11enable_sm90INS1_16FlashAttnFwdSm90INS1_25CollectiveMainloopFwdSm90ILi2EN4cute5tupleIJNS5_1CILi1EEES8_S8_EEENS6_IJNS7_ILi128EEENS7_ILi80EEENS7_ILi256EEEEEELi256ENS_10bfloat16_tEfNS_4arch4Sm90ELb1ELb0ELb0ELb0ELb1ELb0ELb0ELb1ELb1ELb1ELb0ELb0EEENS1_21CollectiveEpilogueFwdINS6_IJSA_SC_SB_EEES9_SE_SG_Li256ELb0ELb1ELb0ELb0EEENS1_30DynamicPersistentTileSchedulerILi256ELi128ELb0ELb1ELb1EEEEEEEEEvNT_6ParamsE --------------------------
	.section	.text._ZN7cutlass13device_kernelIN5flash11enable_sm90INS1_16FlashAttnFwdSm90INS1_25CollectiveMainloopFwdSm90ILi2EN4cute5tupleIJNS5_1CILi1EEES8_S8_EEENS6_IJNS7_ILi128EEENS7_ILi80EEENS7_ILi256EEEEEELi256ENS_10bfloat16_tEfNS_4arch4Sm90ELb1ELb0ELb0ELb0ELb1ELb0ELb0ELb1ELb1ELb1ELb0ELb0EEENS1_21CollectiveEpilogueFwdINS6_IJSA_SC_SB_EEES9_SE_SG_Li256ELb0ELb1ELb0ELb0EEENS1_30DynamicPersistentTileSchedulerILi256ELi128ELb0ELb1ELb1EEEEEEEEEvNT_6ParamsE,"ax",@progbits
	.align	128
.text._ZN7cutlass13device_kernelIN5flash11enable_sm90INS1_16FlashAttnFwdSm90INS1_25CollectiveMainloopFwdSm90ILi2EN4cute5tupleIJNS5_1CILi1EEES8_S8_EEENS6_IJNS7_ILi128EEENS7_ILi80EEENS7_ILi256EEEEEELi256ENS_10bfloat16_tEfNS_4arch4Sm90ELb1ELb0ELb0ELb0ELb1ELb0ELb0ELb1ELb1ELb1ELb0ELb0EEENS1_21CollectiveEpilogueFwdINS6_IJSA_SC_SB_EEES9_SE_SG_Li256ELb0ELb1ELb0ELb0EEENS1_30DynamicPersistentTileSchedulerILi256ELi128ELb0ELb1ELb1EEEEEEEEEvNT_6ParamsE:
        .type           _ZN7cutlass13device_kernelIN5flash11enable_sm90INS1_16FlashAttnFwdSm90INS1_25CollectiveMainloopFwdSm90ILi2EN4cute5tupleIJNS5_1CILi1EEES8_S8_EEENS6_IJNS7_ILi128EEENS7_ILi80EEENS7_ILi256EEEEEELi256ENS_10bfloat16_tEfNS_4arch4Sm90ELb1ELb0ELb0ELb0ELb1ELb0ELb0ELb1ELb1ELb1ELb0ELb0EEENS1_21CollectiveEpilogueFwdINS6_IJSA_SC_SB_EEES9_SE_SG_Li256ELb0ELb1ELb0ELb0EEENS1_30DynamicPersistentTileSchedulerILi256ELi128ELb0ELb1ELb1EEEEEEEEEvNT_6ParamsE,@function
        .size           _ZN7cutlass13device_kernelIN5flash11enable_sm90INS1_16FlashAttnFwdSm90INS1_25CollectiveMainloopFwdSm90ILi2EN4cute5tupleIJNS5_1CILi1EEES8_S8_EEENS6_IJNS7_ILi128EEENS7_ILi80EEENS7_ILi256EEEEEELi256ENS_10bfloat16_tEfNS_4arch4Sm90ELb1ELb0ELb0ELb0ELb1ELb0ELb0ELb1ELb1ELb1ELb0ELb0EEENS1_21CollectiveEpilogueFwdINS6_IJSA_SC_SB_EEES9_SE_SG_Li256ELb0ELb1ELb0ELb0EEENS1_30DynamicPersistentTileSchedulerILi256ELi128ELb0ELb1ELb1EEEEEEEEEvNT_6ParamsE,(.L_x_51 - _ZN7cutlass13device_kernelIN5flash11enable_sm90INS1_16FlashAttnFwdSm90INS1_25CollectiveMainloopFwdSm90ILi2EN4cute5tupleIJNS5_1CILi1EEES8_S8_EEENS6_IJNS7_ILi128EEENS7_ILi80EEENS7_ILi256EEEEEELi256ENS_10bfloat16_tEfNS_4arch4Sm90ELb1ELb0ELb0ELb0ELb1ELb0ELb0ELb1ELb1ELb1ELb0ELb0EEENS1_21CollectiveEpilogueFwdINS6_IJSA_SC_SB_EEES9_SE_SG_Li256ELb0ELb1ELb0ELb0EEENS1_30DynamicPersistentTileSchedulerILi256ELi128ELb0ELb1ELb1EEEEEEEEEvNT_6ParamsE)
        .other          _ZN7cutlass13device_kernelIN5flash11enable_sm90INS1_16FlashAttnFwdSm90INS1_25CollectiveMainloopFwdSm90ILi2EN4cute5tupleIJNS5_1CILi1EEES8_S8_EEENS6_IJNS7_ILi128EEENS7_ILi80EEENS7_ILi256EEEEEELi256ENS_10bfloat16_tEfNS_4arch4Sm90ELb1ELb0ELb0ELb0ELb1ELb0ELb0ELb1ELb1ELb1ELb0ELb0EEENS1_21CollectiveEpilogueFwdINS6_IJSA_SC_SB_EEES9_SE_SG_Li256ELb0ELb1ELb0ELb0EEENS1_30DynamicPersistentTileSchedulerILi256ELi128ELb0ELb1ELb1EEEEEEEEEvNT_6ParamsE,@"STO_CUDA_ENTRY STV_DEFAULT"
_ZN7cutlass13device_kernelIN5flash11enable_sm90INS1_16FlashAttnFwdSm90INS1_25CollectiveMainloopFwdSm90ILi2EN4cute5tupleIJNS5_1CILi1EEES8_S8_EEENS6_IJNS7_ILi128EEENS7_ILi80EEENS7_ILi256EEEEEELi256ENS_10bfloat16_tEfNS_4arch4Sm90ELb1ELb0ELb0ELb0ELb1ELb0ELb0ELb1ELb1ELb1ELb0ELb0EEENS1_21CollectiveEpilogueFwdINS6_IJSA_SC_SB_EEES9_SE_SG_Li256ELb0ELb1ELb0ELb0EEENS1_30DynamicPersistentTileSchedulerILi256ELi128ELb0ELb1ELb1EEEEEEEEEvNT_6ParamsE:
[----:B------:R-:W-:Y:S01]  /*0000*/  LDC R1, c[0x0][0x37c] ;  /* 0x0000df00ff017b82 */ /* 0x000fe20000000800 */
[----:B------:R-:W-:Y:S05]  /*0010*/  EXIT ;  /* 0x000000000000794d */ /* 0x000fea0003800000 */
.L_x_6:
        /* <DEDUP_REMOVED lines=14> */
.L_x_51:


//--------------------- .text._ZN7cutlass13device_kernelIN5flash11enable_sm90INS1_16FlashAttnFwdSm90INS1_25CollectiveMainloopFwdSm90ILi2EN4cute5tupleIJNS5_1CILi1EEES8_S8_EEENS6_IJNS7_ILi128EEENS7_ILi80EEENS7_ILi256EEEEEELi256ENS_10bfloat16_tEfNS_4arch4Sm90ELb1ELb0ELb0ELb1ELb1ELb0ELb0ELb1ELb1ELb1ELb0ELb0EEENS1_21CollectiveEpilogueFwdINS6_IJSA_SC_SB_EEES9_SE_SG_Li256ELb1ELb1ELb0ELb0EEENS1_36VarlenDynamicPersistentTileSchedulerILi128ELi80ELi256ELi128ELb0ELb1ELb1ELb1ELb1ELb1EEEEEEEEEvNT_6ParamsE --------------------------
	.section	.text._ZN7cutlass13device_kernelIN5flash11enable_sm90INS1_16FlashAttnFwdSm90INS1_25CollectiveMainloopFwdSm90ILi2EN4cute5tupleIJNS5_1CILi1EEES8_S8_EEENS6_IJNS7_ILi128EEENS7_ILi80EEENS7_ILi256EEEEEELi256ENS_10bfloat16_tEfNS_4arch4Sm90ELb1ELb0ELb0ELb1ELb1ELb0ELb0ELb1ELb1ELb1ELb0ELb0EEENS1_21CollectiveEpilogueFwdINS6_IJSA_SC_SB_EEES9_SE_SG_Li256ELb1ELb1ELb0ELb0EEENS1_36VarlenDynamicPersistentTileSchedulerILi128ELi80ELi256ELi128ELb0ELb1ELb1ELb1ELb1ELb1EEEEEEEEEvNT_6ParamsE,"ax",@progbits
	.align	128
.text._ZN7cutlass13device_kernelIN5flash11enable_sm90INS1_16FlashAttnFwdSm90INS1_25CollectiveMainloopFwdSm90ILi2EN4cute5tupleIJNS5_1CILi1EEES8_S8_EEENS6_IJNS7_ILi128EEENS7_ILi80EEENS7_ILi256EEEEEELi256ENS_10bfloat16_tEfNS_4arch4Sm90ELb1ELb0ELb0ELb1ELb1ELb0ELb0ELb1ELb1ELb1ELb0ELb0EEENS1_21CollectiveEpilogueFwdINS6_IJSA_SC_SB_EEES9_SE_SG_Li256ELb1ELb1ELb0ELb0EEENS1_36VarlenDynamicPersistentTileSchedulerILi128ELi80ELi256ELi128ELb0ELb1ELb1ELb1ELb1ELb1EEEEEEEEEvNT_6ParamsE:
        .type           _ZN7cutlass13device_kernelIN5flash11enable_sm90INS1_16FlashAttnFwdSm90INS1_25CollectiveMainloopFwdSm90ILi2EN4cute5tupleIJNS5_1CILi1EEES8_S8_EEENS6_IJNS7_ILi128EEENS7_ILi80EEENS7_ILi256EEEEEELi256ENS_10bfloat16_tEfNS_4arch4Sm90ELb1ELb0ELb0ELb1ELb1ELb0ELb0ELb1ELb1ELb1ELb0ELb0EEENS1_21CollectiveEpilogueFwdINS6_IJSA_SC_SB_EEES9_SE_SG_Li256ELb1ELb1ELb0ELb0EEENS1_36VarlenDynamicPersistentTileSchedulerILi128ELi80ELi256ELi128ELb0ELb1ELb1ELb1ELb1ELb1EEEEEEEEEvNT_6ParamsE,@function
        .size           _ZN7cutlass13device_kernelIN5flash11enable_sm90INS1_16FlashAttnFwdSm90INS1_25CollectiveMainloopFwdSm90ILi2EN4cute5tupleIJNS5_1CILi1EEES8_S8_EEENS6_IJNS7_ILi128EEENS7_ILi80EEENS7_ILi256EEEEEELi256ENS_10bfloat16_tEfNS_4arch4Sm90ELb1ELb0ELb0ELb1ELb1ELb0ELb0ELb1ELb1ELb1ELb0ELb0EEENS1_21CollectiveEpilogueFwdINS6_IJSA_SC_SB_EEES9_SE_SG_Li256ELb1ELb1ELb0ELb0EEENS1_36VarlenDynamicPersistentTileSchedulerILi128ELi80ELi256ELi128ELb0ELb1ELb1ELb1ELb1ELb1EEEEEEEEEvNT_6ParamsE,(.L_x_52 - _ZN7cutlass13device_kernelIN5flash11enable_sm90INS1_16FlashAttnFwdSm90INS1_25CollectiveMainloopFwdSm90ILi2EN4cute5tupleIJNS5_1CILi1EEES8_S8_EEENS6_IJNS7_ILi128EEENS7_ILi80EEENS7_ILi256EEEEEELi256ENS_10bfloat16_tEfNS_4arch4Sm90ELb1ELb0ELb0ELb1ELb1ELb0ELb0ELb1ELb1ELb1ELb0ELb0EEENS1_21CollectiveEpilogueFwdINS6_IJSA_SC_SB_EEES9_SE_SG_Li256ELb1ELb1ELb0ELb0EEENS1_36VarlenDynamicPersistentTileSchedulerILi128ELi80ELi256ELi128ELb0ELb1ELb1ELb1ELb1ELb1EEEEEEEEEvNT_6ParamsE)
        .other          _ZN7cutlass13device_kernelIN5flash11enable_sm90INS1_16FlashAttnFwdSm90INS1_25CollectiveMainloopFwdSm90ILi2EN4cute5tupleIJNS5_1CILi1EEES8_S8_EEENS6_IJNS7_ILi128EEENS7_ILi80EEENS7_ILi256EEEEEELi256ENS_10bfloat16_tEfNS_4arch4Sm90ELb1ELb0ELb0ELb1ELb1ELb0ELb0ELb1ELb1ELb1ELb0ELb0EEENS1_21CollectiveEpilogueFwdINS6_IJSA_SC_SB_EEES9_SE_SG_Li256ELb1ELb1ELb0ELb0EEENS1_36VarlenDynamicPersistentTileSchedulerILi128ELi80ELi256ELi128ELb0ELb1ELb1ELb1ELb1ELb1EEEEEEEEEvNT_6ParamsE,@"STO_CUDA_ENTRY STV_DEFAULT"
_ZN7cutlass13device_kernelIN5flash11enable_sm90INS1_16FlashAttnFwdSm90INS1_25CollectiveMainloopFwdSm90ILi2EN4cute5tupleIJNS5_1CILi1EEES8_S8_EEENS6_IJNS7_ILi128EEENS7_ILi80EEENS7_ILi256EEEEEELi256ENS_10bfloat16_tEfNS_4arch4Sm90ELb1ELb0ELb0ELb1ELb1ELb0ELb0ELb1ELb1ELb1ELb0ELb0EEENS1_21CollectiveEpilogueFwdINS6_IJSA_SC_SB_EEES9_SE_SG_Li256ELb1ELb1ELb0ELb0EEENS1_36VarlenDynamicPersistentTileSchedulerILi128ELi80ELi256ELi128ELb0ELb1ELb1ELb1ELb1ELb1EEEEEEEEEvNT_6ParamsE:
[----:B------:R-:W-:Y:S01]  /*0000*/  LDC R1, c[0x0][0x37c] ;  /* 0x0000df00ff017b82 */ /* 0x000fe20000000800 */
[----:B------:R-:W-:Y:S05]  /*0010*/  EXIT ;  /* 0x000000000000794d */ /* 0x000fea0003800000 */
.L_x_7:
        /* <DEDUP_REMOVED lines=14> */
.L_x_52:


//--------------------- .text._ZN7cutlass13device_kernelIN5flash11enable_sm90INS1_16FlashAttnFwdSm90INS1_25CollectiveMainloopFwdSm90ILi2EN4cute5tupleIJNS5_1CILi1EEES8_S8_EEENS6_IJNS7_ILi128EEENS7_ILi80EEENS7_ILi256EEEEEELi256ENS_10bfloat16_tEfNS_4arch4Sm90ELb1ELb0ELb0ELb1ELb1ELb1ELb0ELb1ELb1ELb1ELb0ELb0EEENS1_21CollectiveEpilogueFwdINS6_IJSA_SC_SB_EEES9_SE_SG_Li256ELb1ELb1ELb0ELb0EEENS1_36VarlenDynamicPersistentTileSchedulerILi128ELi80ELi256ELi128ELb0ELb1ELb1ELb1ELb1ELb1EEEEEEEEEvNT_6ParamsE --------------------------
	.section	.text._ZN7cutlass13device_kernelIN5flash11enable_sm90INS1_16FlashAttnFwdSm90INS1_25CollectiveMainloopFwdSm90ILi2EN4cute5tupleIJNS5_1CILi1EEES8_S8_EEENS6_IJNS7_ILi128EEENS7_ILi80EEENS7_ILi256EEEEEELi256ENS_10bfloat16_tEfNS_4arch4Sm90ELb1ELb0ELb0ELb1ELb1ELb1ELb0ELb1ELb1ELb1ELb0ELb0EEENS1_21CollectiveEpilogueFwdINS6_IJSA_SC_SB_EEES9_SE_SG_Li256ELb1ELb1ELb0ELb0EEENS1_36VarlenDynamicPersistentTileSchedulerILi128ELi80ELi256ELi128ELb0ELb1ELb1ELb1ELb1ELb1EEEEEEEEEvNT_6ParamsE,"ax",@progbits
	.align	128
.text._ZN7cutlass13device_kernelIN5flash11enable_sm90INS1_16FlashAttnFwdSm90INS1_25CollectiveMainloopFwdSm90ILi2EN4cute5tupleIJNS5_1CILi1EEES8_S8_EEENS6_IJNS7_ILi128EEENS7_ILi80EEENS7_ILi256EEEEEELi256ENS_10bfloat16_tEfNS_4arch4Sm90ELb1ELb0ELb0ELb1ELb1ELb1ELb0ELb1ELb1ELb1ELb0ELb0EEENS1_21CollectiveEpilogueFwdINS6_IJSA_SC_SB_EEES9_SE_SG_Li256ELb1ELb1ELb0ELb0EEENS1_36VarlenDynamicPersistentTileSchedulerILi128ELi80ELi256ELi128ELb0ELb1ELb1ELb1ELb1ELb1EEEEEEEEEvNT_6ParamsE:
        .type           _ZN7cutlass13device_kernelIN5flash11enable_sm90INS1_16FlashAttnFwdSm90INS1_25CollectiveMainloopFwdSm90ILi2EN4cute5tupleIJNS5_1CILi1EEES8_S8_EEENS6_IJNS7_ILi128EEENS7_ILi80EEENS7_ILi256EEEEEELi256ENS_10bfloat16_tEfNS_4arch4Sm90ELb1ELb0ELb0ELb1ELb1ELb1ELb0ELb1ELb1ELb1ELb0ELb0EEENS1_21CollectiveEpilogueFwdINS6_IJSA_SC_SB_EEES9_SE_SG_Li256ELb1ELb1ELb0ELb0EEENS1_36VarlenDynamicPersistentTileSchedulerILi128ELi80ELi256ELi128ELb0ELb1ELb1ELb1ELb1ELb1EEEEEEEEEvNT_6ParamsE,@function
        .size           _ZN7cutlass13device_kernelIN5flash11enable_sm90INS1_16FlashAttnFwdSm90INS1_25CollectiveMainloopFwdSm90ILi2EN4cute5tupleIJNS5_1CILi1EEES8_S8_EEENS6_IJNS7_ILi128EEENS7_ILi80EEENS7_ILi256EEEEEELi256ENS_10bfloat16_tEfNS_4arch4Sm90ELb1ELb0ELb0ELb1ELb1ELb1ELb0ELb1ELb1ELb1ELb0ELb0EEENS1_21CollectiveEpilogueFwdINS6_IJSA_SC_SB_EEES9_SE_SG_Li256ELb1ELb1ELb0ELb0EEENS1_36VarlenDynamicPersistentTileSchedulerILi128ELi80ELi256ELi128ELb0ELb1ELb1ELb1ELb1ELb1EEEEEEEEEvNT_6ParamsE,(.L_x_53 - _ZN7cutlass13device_kernelIN5flash11enable_sm90INS1_16FlashAttnFwdSm90INS1_25CollectiveMainloopFwdSm90ILi2EN4cute5tupleIJNS5_1CILi1EEES8_S8_EEENS6_IJNS7_ILi128EEENS7_ILi80EEENS7_ILi256EEEEEELi256ENS_10bfloat16_tEfNS_4arch4Sm90ELb1ELb0ELb0ELb1ELb1ELb1ELb0ELb1ELb1ELb1ELb0ELb0EEENS1_21CollectiveEpilogueFwdINS6_IJSA_SC_SB_EEES9_SE_SG_Li256ELb1ELb1ELb0ELb0EEENS1_36VarlenDynamicPersistentTileSchedulerILi128ELi80ELi256ELi128ELb0ELb1ELb1ELb1ELb1ELb1EEEEEEEEEvNT_6ParamsE)
        .other          _ZN7cutlass13device_kernelIN5flash11enable_sm90INS1_16FlashAttnFwdSm90INS1_25CollectiveMainloopFwdSm90ILi2EN4cute5tupleIJNS5_1CILi1EEES8_S8_EEENS6_IJNS7_ILi128EEENS7_ILi80EEENS7_ILi256EEEEEELi256ENS_10bfloat16_tEfNS_4arch4Sm90ELb1ELb0ELb0ELb1ELb1ELb1ELb0ELb1ELb1ELb1ELb0ELb0EEENS1_21CollectiveEpilogueFwdINS6_IJSA_SC_SB_EEES9_SE_SG_Li256ELb1ELb1ELb0ELb0EEENS1_36VarlenDynamicPersistentTileSchedulerILi128ELi80ELi256ELi128ELb0ELb1ELb1ELb1ELb1ELb1EEEEEEEEEvNT_6ParamsE,@"STO_CUDA_ENTRY STV_DEFAULT"
_ZN7cutlass13device_kernelIN5flash11enable_sm90INS1_16FlashAttnFwdSm90INS1_25CollectiveMainloopFwdSm90ILi2EN4cute5tupleIJNS5_1CILi1EEES8_S8_EEENS6_IJNS7_ILi128EEENS7_ILi80EEENS7_ILi256EEEEEELi256ENS_10bfloat16_tEfNS_4arch4Sm90ELb1ELb0ELb0ELb1ELb1ELb1ELb0ELb1ELb1ELb1ELb0ELb0EEENS1_21CollectiveEpilogueFwdINS6_IJSA_SC_SB_EEES9_SE_SG_Li256ELb1ELb1ELb0ELb0EEENS1_36VarlenDynamicPersistentTileSchedulerILi128ELi80ELi256ELi128ELb0ELb1ELb1ELb1ELb1ELb1EEEEEEEEEvNT_6ParamsE:
[----:B------:R-:W-:Y:S01]  /*0000*/  LDC R1, c[0x0][0x37c] ;  /* 0x0000df00ff017b82 */ /* 0x000fe20000000800 */
[----:B------:R-:W-:Y:S05]  /*0010*/  EXIT ;  /* 0x000000000000794d */ /* 0x000fea0003800000 */
.L_x_8:
        /* <DEDUP_REMOVED lines=14> */
.L_x_53:


//--------------------- .text._ZN7cutlass13device_kernelIN5flash11enable_sm90INS1_16FlashAttnFwdSm90INS1_25CollectiveMainloopFwdSm90ILi2EN4cute5tupleIJNS5_1CILi1EEES8_S8_EEENS6_IJNS7_ILi128EEENS7_ILi96EEENS7_ILi192EEEEEELi192ENS_10bfloat16_tEfNS_4arch4Sm90ELb0ELb0ELb0ELb0ELb1ELb0ELb0ELb1ELb1ELb1ELb0ELb0EEENS1_21CollectiveEpilogueFwdINS6_IJSA_SC_SB_EEES9_SE_SG_Li256ELb0ELb1ELb0ELb0EEENS1_29StaticPersistentTileSchedulerILb0EEEEEEEEEvNT_6ParamsE --------------------------
	.section	.text._ZN7cutlass13device_kernelIN5flash11enable_sm90INS1_16FlashAttnFwdSm90INS1_25CollectiveMainloopFwdSm90ILi2EN4cute5tupleIJNS5_1CILi1EEES8_S8_EEENS6_IJNS7_ILi128EEENS7_ILi96EEENS7_ILi192EEEEEELi192ENS_10bfloat16_tEfNS_4arch4Sm90ELb0ELb0ELb0ELb0ELb1ELb0ELb0ELb1ELb1ELb1ELb0ELb0EEENS1_21CollectiveEpilogueFwdINS6_IJSA_SC_SB_EEES9_SE_SG_Li256ELb0ELb1ELb0ELb0EEENS1_29StaticPersistentTileSchedulerILb0EEEEEEEEEvNT_6ParamsE,"ax",@progbits
	.align	128
.text._ZN7cutlass13device_kernelIN5flash11enable_sm90INS1_16FlashAttnFwdSm90INS1_25CollectiveMainloopFwdSm90ILi2EN4cute5tupleIJNS5_1CILi1EEES8_S8_EEENS6_IJNS7_ILi128EEENS7_ILi96EEENS7_ILi192EEEEEELi192ENS_10bfloat16_tEfNS_4arch4Sm90ELb0ELb0ELb0ELb0ELb1ELb0ELb0ELb1ELb1ELb1ELb0ELb0EEENS1_21CollectiveEpilogueFwdINS6_IJSA_SC_SB_EEES9_SE_SG_Li256ELb0ELb1ELb0ELb0EEENS1_29StaticPersistentTileSchedulerILb0EEEEEEEEEvNT_6ParamsE:
        .type           _ZN7cutlass13device_kernelIN5flash11enable_sm90INS1_16FlashAttnFwdSm90INS1_25CollectiveMainloopFwdSm90ILi2EN4cute5tupleIJNS5_1CILi1EEES8_S8_EEENS6_IJNS7_ILi128EEENS7_ILi96EEENS7_ILi192EEEEEELi192ENS_10bfloat16_tEfNS_4arch4Sm90ELb0ELb0ELb0ELb0ELb1ELb0ELb0ELb1ELb1ELb1ELb0ELb0EEENS1_21CollectiveEpilogueFwdINS6_IJSA_SC_SB_EEES9_SE_SG_Li256ELb0ELb1ELb0ELb0EEENS1_29StaticPersistentTileSchedulerILb0EEEEEEEEEvNT_6ParamsE,@function
        .size           _ZN7cutlass13device_kernelIN5flash11enable_sm90INS1_16FlashAttnFwdSm90INS1_25CollectiveMainloopFwdSm90ILi2EN4cute5tupleIJNS5_1CILi1EEES8_S8_EEENS6_IJNS7_ILi128EEENS7_ILi96EEENS7_ILi192EEEEEELi192ENS_10bfloat16_tEfNS_4arch4Sm90ELb0ELb0ELb0ELb0ELb1ELb0ELb0ELb1ELb1ELb1ELb0ELb0EEENS1_21CollectiveEpilogueFwdINS6_IJSA_SC_SB_EEES9_SE_SG_Li256ELb0ELb1ELb0ELb0EEENS1_29StaticPersistentTileSchedulerILb0EEEEEEEEEvNT_6ParamsE,(.L_x_54 - _ZN7cutlass13device_kernelIN5flash11enable_sm90INS1_16FlashAttnFwdSm90INS1_25CollectiveMainloopFwdSm90ILi2EN4cute5tupleIJNS5_1CILi1EEES8_S8_EEENS6_IJNS7_ILi128EEENS7_ILi96EEENS7_ILi192EEEEEELi192ENS_10bfloat16_tEfNS_4arch4Sm90ELb0ELb0ELb0ELb0ELb1ELb0ELb0ELb1ELb1ELb1ELb0ELb0EEENS1_21CollectiveEpilogueFwdINS6_IJSA_SC_SB_EEES9_SE_SG_Li256ELb0ELb1ELb0ELb0EEENS1_29StaticPersistentTileSchedulerILb0EEEEEEEEEvNT_6ParamsE)
        .other          _ZN7cutlass13device_kernelIN5flash11enable_sm90INS1_16FlashAttnFwdSm90INS1_25CollectiveMainloopFwdSm90ILi2EN4cute5tupleIJNS5_1CILi1EEES8_S8_EEENS6_IJNS7_ILi128EEENS7_ILi96EEENS7_ILi192EEEEEELi192ENS_10bfloat16_tEfNS_4arch4Sm90ELb0ELb0ELb0ELb0ELb1ELb0ELb0ELb1ELb1ELb1ELb0ELb0EEENS1_21CollectiveEpilogueFwdINS6_IJSA_SC_SB_EEES9_SE_SG_Li256ELb0ELb1ELb0ELb0EEENS1_29StaticPersistentTileSchedulerILb0EEEEEEEEEvNT_6ParamsE,@"STO_CUDA_ENTRY STV_DEFAULT"
_ZN7cutlass13device_kernelIN5flash11enable_sm90INS1_16FlashAttnFwdSm90INS1_25CollectiveMainloopFwdSm90ILi2EN4cute5tupleIJNS5_1CILi1EEES8_S8_EEENS6_IJNS7_ILi128EEENS7_ILi96EEENS7_ILi192EEEEEELi192ENS_10bfloat16_tEfNS_4arch4Sm90ELb0ELb0ELb0ELb0ELb1ELb0ELb0ELb1ELb1ELb1ELb0ELb0EEENS1_21CollectiveEpilogueFwdINS6_IJSA_SC_SB_EEES9_SE_SG_Li256ELb0ELb1ELb0ELb0EEENS1_29StaticPersistentTileSchedulerILb0EEEEEEEEEvNT_6ParamsE:
[----:B------:R-:W-:Y:S01]  /*0000*/  LDC R1, c[0x0][0x37c] ;  /* 0x0000df00ff017b82 */ /* 0x000fe20000000800 */
[----:B------:R-:W-:Y:S05]  /*0010*/  EXIT ;  /* 0x000000000000794d */ /* 0x000fea0003800000 */
.L_x_9:
        /* <DEDUP_REMOVED lines=14> */
.L_x_54:


//--------------------- .text._ZN7cutlass13device_kernelIN5flash11enable_sm90INS1_16FlashAttnFwdSm90INS1_25CollectiveMainloopFwdSm90ILi2EN4cute5tupleIJNS5_1CILi1EEES8_S8_EEENS6_IJNS7_ILi128EEENS7_ILi96EEENS7_ILi192EEEEEELi192ENS_10bfloat16_tEfNS_4arch4Sm90ELb0ELb0ELb0ELb1ELb1ELb0ELb0ELb1ELb1ELb1ELb0ELb0EEENS1_21CollectiveEpilogueFwdINS6_IJSA_SC_SB_EEES9_SE_SG_Li256ELb1ELb1ELb0ELb0EEENS1_36VarlenDynamicPersistentTileSchedulerILi128ELi96ELi256ELi128ELb0ELb1ELb1ELb0ELb1ELb1EEEEEEEEEvNT_6ParamsE --------------------------
	.section	.text._ZN7cutlass13device_kernelIN5flash11enable_sm90INS1_16FlashAttnFwdSm90INS1_25CollectiveMainloopFwdSm90ILi2EN4cute5tupleIJNS5_1CILi1EEES8_S8_EEENS6_IJNS7_ILi128EEENS7_ILi96EEENS7_ILi192EEEEEELi192ENS_10bfloat16_tEfNS_4arch4Sm90ELb0ELb0ELb0ELb1ELb1ELb0ELb0ELb1ELb1ELb1ELb0ELb0EEENS1_21CollectiveEpilogueFwdINS6_IJSA_SC_SB_EEES9_SE_SG_Li256ELb1ELb1ELb0ELb0EEENS1_36VarlenDynamicPersistentTileSchedulerILi128ELi96ELi256ELi128ELb0ELb1ELb1ELb0ELb1ELb1EEEEEEEEEvNT_6ParamsE,"ax",@progbits
	.align	128
.text._ZN7cutlass13device_kernelIN5flash11enable_sm90INS1_16FlashAttnFwdSm90INS1_25CollectiveMainloopFwdSm90ILi2EN4cute5tupleIJNS5_1CILi1EEES8_S8_EEENS6_IJNS7_ILi128EEENS7_ILi96EEENS7_ILi192EEEEEELi192ENS_10bfloat16_tEfNS_4arch4Sm90ELb0ELb0ELb0ELb1ELb1ELb0ELb0ELb1ELb1ELb1ELb0ELb0EEENS1_21CollectiveEpilogueFwdINS6_IJSA_SC_SB_EEES9_SE_SG_Li256ELb1ELb1ELb0ELb0EEENS1_36VarlenDynamicPersistentTileSchedulerILi128ELi96ELi256ELi128ELb0ELb1ELb1ELb0ELb1ELb1EEEEEEEEEvNT_6ParamsE:
        .type           _ZN7cutlass13device_kernelIN5flash11enable_sm90INS1_16FlashAttnFwdSm90INS1_25CollectiveMainloopFwdSm90ILi2EN4cute5tupleIJNS5_1CILi1EEES8_S8_EEENS6_IJNS7_ILi128EEENS7_ILi96EEENS7_ILi192EEEEEELi192ENS_10bfloat16_tEfNS_4arch4Sm90ELb0ELb0ELb0ELb1ELb1ELb0ELb0ELb1ELb1ELb1ELb0ELb0EEENS1_21CollectiveEpilogueFwdINS6_IJSA_SC_SB_EEES9_SE_SG_Li256ELb1ELb1ELb0ELb0EEENS1_36VarlenDynamicPersistentTileSchedulerILi128ELi96ELi256ELi128ELb0ELb1ELb1ELb0ELb1ELb1EEEEEEEEEvNT_6ParamsE,@function
        .size           _ZN7cutlass13device_kernelIN5flash11enable_sm90INS1_16FlashAttnFwdSm90INS1_25CollectiveMainloopFwdSm90ILi2EN4cute5tupleIJNS5_1CILi1EEES8_S8_EEENS6_IJNS7_ILi128EEENS7_ILi96EEENS7_ILi192EEEEEELi192ENS_10bfloat16_tEfNS_4arch4Sm90ELb0ELb0ELb0ELb1ELb1ELb0ELb0ELb1ELb1ELb1ELb0ELb0EEENS1_21CollectiveEpilogueFwdINS6_IJSA_SC_SB_EEES9_SE_SG_Li256ELb1ELb1ELb0ELb0EEENS1_36VarlenDynamicPersistentTileSchedulerILi128ELi96ELi256ELi128ELb0ELb1ELb1ELb0ELb1ELb1EEEEEEEEEvNT_6ParamsE,(.L_x_55 - _ZN7cutlass13device_kernelIN5flash11enable_sm90INS1_16FlashAttnFwdSm90INS1_25CollectiveMainloopFwdSm90ILi2EN4cute5tupleIJNS5_1CILi1EEES8_S8_EEENS6_IJNS7_ILi128EEENS7_ILi96EEENS7_ILi192EEEEEELi192ENS_10bfloat16_tEfNS_4arch4Sm90ELb0ELb0ELb0ELb1ELb1ELb0ELb0ELb1ELb1ELb1ELb0ELb0EEENS1_21CollectiveEpilogueFwdINS6_IJSA_SC_SB_EEES9_SE_SG_Li256ELb1ELb1ELb0ELb0EEENS1_36VarlenDynamicPersistentTileSchedulerILi128ELi96ELi256ELi128ELb0ELb1ELb1ELb0ELb1ELb1EEEEEEEEEvNT_6ParamsE)
        .other          _ZN7cutlass13device_kernelIN5flash11enable_sm90INS1_16FlashAttnFwdSm90INS1_25CollectiveMainloopFwdSm90ILi2EN4cute5tupleIJNS5_1CILi1EEES8_S8_EEENS6_IJNS7_ILi128EEENS7_ILi96EEENS7_ILi192EEEEEELi192ENS_10bfloat16_tEfNS_4arch4Sm90ELb0ELb0ELb0ELb1ELb1ELb0ELb0ELb1ELb1ELb1ELb0ELb0EEENS1_21CollectiveEpilogueFwdINS6_IJSA_SC_SB_EEES9_SE_SG_Li256ELb1ELb1ELb0ELb0EEENS1_36VarlenDynamicPersistentTileSchedulerILi128ELi96ELi256ELi128ELb0ELb1ELb1ELb0ELb1ELb1EEEEEEEEEvNT_6ParamsE,@"STO_CUDA_ENTRY STV_DEFAULT"
_ZN7cutlass13device_kernelIN5flash11enable_sm90INS1_16FlashAttnFwdSm90INS1_25CollectiveMainloopFwdSm90ILi2EN4cute5tupleIJNS5_1CILi1EEES8_S8_EEENS6_IJNS7_ILi128EEENS7_ILi96EEENS7_ILi192EEEEEELi192ENS_10bfloat16_tEfNS_4arch4Sm90ELb0ELb0ELb0ELb1ELb1ELb0ELb0ELb1ELb1ELb1ELb0ELb0EEENS1_21CollectiveEpilogueFwdINS6_IJSA_SC_SB_EEES9_SE_SG_Li256ELb1ELb1ELb0ELb0EEENS1_36VarlenDynamicPersistentTileSchedulerILi128ELi96ELi256ELi128ELb0ELb1ELb1ELb0ELb1ELb1EEEEEEEEEvNT_6ParamsE:
[----:B------:R-:W-:Y:S01]  /*0000*/  LDC R1, c[0x0][0x37c] ;  /* 0x0000df00ff017b82 */ /* 0x000fe20000000800 */
[----:B------:R-:W-:Y:S05]  /*0010*/  EXIT ;  /* 0x000000000000794d */ /* 0x000fea0003800000 */
.L_x_10:
        /* <DEDUP_REMOVED lines=14> */
.L_x_55:


//--------------------- .text._ZN7cutlass13device_kernelIN5flash11enable_sm90INS1_16FlashAttnFwdSm90INS1_25CollectiveMainloopFwdSm90ILi2EN4cute5tupleIJNS5_1CILi1EEES8_S8_EEENS6_IJNS7_ILi128EEENS7_ILi96EEENS7_ILi192EEEEEELi192ENS_10bfloat16_tEfNS_4arch4Sm90ELb0ELb0ELb0ELb1ELb1ELb1ELb0ELb1ELb1ELb1ELb0ELb0EEENS1_21CollectiveEpilogueFwdINS6_IJSA_SC_SB_EEES9_SE_SG_Li256ELb1ELb1ELb0ELb0EEENS1_36VarlenDynamicPersistentTileSchedulerILi128ELi96ELi256ELi128ELb0ELb1ELb1ELb0ELb1ELb1EEEEEEEEEvNT_6ParamsE --------------------------
	.section	.text._ZN7cutlass13device_kernelIN5flash11enable_sm90INS1_16FlashAttnFwdSm90INS1_25CollectiveMainloopFwdSm90ILi2EN4cute5tupleIJNS5_1CILi1EEES8_S8_EEENS6_IJNS7_ILi128EEENS7_ILi96EEENS7_ILi192EEEEEELi192ENS_10bfloat16_tEfNS_4arch4Sm90ELb0ELb0ELb0ELb1ELb1ELb1ELb0ELb1ELb1ELb1ELb0ELb0EEENS1_21CollectiveEpilogueFwdINS6_IJSA_SC_SB_EEES9_SE_SG_Li256ELb1ELb1ELb0ELb0EEENS1_36VarlenDynamicPersistentTileSchedulerILi128ELi96ELi256ELi128ELb0ELb1ELb1ELb0ELb1ELb1EEEEEEEEEvNT_6ParamsE,"ax",@progbits
	.align	128
.text._ZN7cutlass13device_kernelIN5flash11enable_sm90INS1_16FlashAttnFwdSm90INS1_25CollectiveMainloopFwdSm90ILi2EN4cute5tupleIJNS5_1CILi1EEES8_S8_EEENS6_IJNS7_ILi128EEENS7_ILi96EEENS7_ILi192EEEEEELi192ENS_10bfloat16_tEfNS_4arch4Sm90ELb0ELb0ELb0ELb1ELb1ELb1ELb0ELb1ELb1ELb1ELb0ELb0EEENS1_21CollectiveEpilogueFwdINS6_IJSA_SC_SB_EEES9_SE_SG_Li256ELb1ELb1ELb0ELb0EEENS1_36VarlenDynamicPersistentTileSchedulerILi128ELi96ELi256ELi128ELb0ELb1ELb1ELb0ELb1ELb1EEEEEEEEEvNT_6ParamsE:
        .type           _ZN7cutlass13device_kernelIN5flash11enable_sm90INS1_16FlashAttnFwdSm90INS1_25CollectiveMainloopFwdSm90ILi2EN4cute5tupleIJNS5_1CILi1EEES8_S8_EEENS6_IJNS7_ILi128EEENS7_ILi96EEENS7_ILi192EEEEEELi192ENS_10bfloat16_tEfNS_4arch4Sm90ELb0ELb0ELb0ELb1ELb1ELb1ELb0ELb1ELb1ELb1ELb0ELb0EEENS1_21CollectiveEpilogueFwdINS6_IJSA_SC_SB_EEES9_SE_SG_Li256ELb1ELb1ELb0ELb0EEENS1_36VarlenDynamicPersistentTileSchedulerILi128ELi96ELi256ELi128ELb0ELb1ELb1ELb0ELb1ELb1EEEEEEEEEvNT_6ParamsE,@function
        .size           _ZN7cutlass13device_kernelIN5flash11enable_sm90INS1_16FlashAttnFwdSm90INS1_25CollectiveMainloopFwdSm90ILi2EN4cute5tupleIJNS5_1CILi1EEES8_S8_EEENS6_IJNS7_ILi128EEENS7_ILi96EEENS7_ILi192EEEEEELi192ENS_10bfloat16_tEfNS_4arch4Sm90ELb0ELb0ELb0ELb1ELb1ELb1ELb0ELb1ELb1ELb1ELb0ELb0EEENS1_21CollectiveEpilogueFwdINS6_IJSA_SC_SB_EEES9_SE_SG_Li256ELb1ELb1ELb0ELb0EEENS1_36VarlenDynamicPersistentTileSchedulerILi128ELi96ELi256ELi128ELb0ELb1ELb1ELb0ELb1ELb1EEEEEEEEEvNT_6ParamsE,(.L_x_56 - _ZN7cutlass13device_kernelIN5flash11enable_sm90INS1_16FlashAttnFwdSm90INS1_25CollectiveMainloopFwdSm90ILi2EN4cute5tupleIJNS5_1CILi1EEES8_S8_EEENS6_IJNS7_ILi128EEENS7_ILi96EEENS7_ILi192EEEEEELi192ENS_10bfloat16_tEfNS_4arch4Sm90ELb0ELb0ELb0ELb1ELb1ELb1ELb0ELb1ELb1ELb1ELb0ELb0EEENS1_21CollectiveEpilogueFwdINS6_IJSA_SC_SB_EEES9_SE_SG_Li256ELb1ELb1ELb0ELb0EEENS1_36VarlenDynamicPersistentTileSchedulerILi128ELi96ELi256ELi128ELb0ELb1ELb1ELb0ELb1ELb1EEEEEEEEEvNT_6ParamsE)
        .other          _ZN7cutlass13device_kernelIN5flash11enable_sm90INS1_16FlashAttnFwdSm90INS1_25CollectiveMainloopFwdSm90ILi2EN4cute5tupleIJNS5_1CILi1EEES8_S8_EEENS6_IJNS7_ILi128EEENS7_ILi96EEENS7_ILi192EEEEEELi192ENS_10bfloat16_tEfNS_4arch4Sm90ELb0ELb0ELb0ELb1ELb1ELb1ELb0ELb1ELb1ELb1ELb0ELb0EEENS1_21CollectiveEpilogueFwdINS6_IJSA_SC_SB_EEES9_SE_SG_Li256ELb1ELb1ELb0ELb0EEENS1_36VarlenDynamicPersistentTileSchedulerILi128ELi96ELi256ELi128ELb0ELb1ELb1ELb0ELb1ELb1EEEEEEEEEvNT_6ParamsE,@"STO_CUDA_ENTRY STV_DEFAULT"
_ZN7cutlass13device_kernelIN5flash11enable_sm90INS1_16FlashAttnFwdSm90INS1_25CollectiveMainloopFwdSm90ILi2EN4cute5tupleIJNS5_1CILi1EEES8_S8_EEENS6_IJNS7_ILi128EEENS7_ILi96EEENS7_ILi192EEEEEELi192ENS_10bfloat16_tEfNS_4arch4Sm90ELb0ELb0ELb0ELb1ELb1ELb1ELb0ELb1ELb1ELb1ELb0ELb0EEENS1_21CollectiveEpilogueFwdINS6_IJSA_SC_SB_EEES9_SE_SG_Li256ELb1ELb1ELb0ELb0EEENS1_36VarlenDynamicPersistentTileSchedulerILi128ELi96ELi256ELi128ELb0ELb1ELb1ELb0ELb1ELb1EEEEEEEEEvNT_6ParamsE:
[----:B------:R-:W-:Y:S01]  /*0000*/  LDC R1, c[0x0][0x37c] ;  /* 0x0000df00ff017b82 */ /* 0x000fe20000000800 */
[----:B------:R-:W-:Y:S05]  /*0010*/  EXIT ;  /* 0x000000000000794d */ /* 0x000fea0003800000 */
.L_x_11:
        /* <DEDUP_REMOVED lines=14> */
.L_x_56:


//--------------------- .text._ZN7cutlass13device_kernelIN5flash11enable_sm90INS1_16FlashAttnFwdSm90INS1_25CollectiveMainloopFwdSm90ILi2EN4cute5tupleIJNS5_1CILi1EEES8_S8_EEENS6_IJNS7_ILi128EEENS7_ILi96EEENS7_ILi192EEEEEELi192ENS_10bfloat16_tEfNS_4arch4Sm90ELb0ELb1ELb0ELb0ELb1ELb0ELb0ELb1ELb1ELb1ELb0ELb0EEENS1_21CollectiveEpilogueFwdINS6_IJSA_SC_SB_EEES9_SE_SG_Li256ELb0ELb1ELb0ELb0EEENS1_30DynamicPersistentTileSchedulerILi256ELi128ELb0ELb1ELb1EEEEEEEEEvNT_6ParamsE --------------------------
	.section	.text._ZN7cutlass13device_kernelIN5flash11enable_sm90INS1_16FlashAttnFwdSm90INS1_25CollectiveMainloopFwdSm90ILi2EN4cute5tupleIJNS5_1CILi1EEES8_S8_EEENS6_IJNS7_ILi128EEENS7_ILi96EEENS7_ILi192EEEEEELi192ENS_10bfloat16_tEfNS_4arch4Sm90ELb0ELb1ELb0ELb0ELb1ELb0ELb0ELb1ELb1ELb1ELb0ELb0EEENS1_21CollectiveEpilogueFwdINS6_IJSA_SC_SB_EEES9_SE_SG_Li256ELb0ELb1ELb0ELb0EEENS1_30DynamicPersistentTileSchedulerILi256ELi128ELb0ELb1ELb1EEEEEEEEEvNT_6ParamsE,"ax",@progbits
	.align	128
.text._ZN7cutlass13device_kernelIN5flash11enable_sm90INS1_16FlashAttnFwdSm90INS1_25CollectiveMainloopFwdSm90ILi2EN4cute5tupleIJNS5_1CILi1EEES8_S8_EEENS6_IJNS7_ILi128EEENS7_ILi96EEENS7_ILi192EEEEEELi192ENS_10bfloat16_tEfNS_4arch4Sm90ELb0ELb1ELb0ELb0ELb1ELb0ELb0ELb1ELb1ELb1ELb0ELb0EEENS1_21CollectiveEpilogueFwdINS6_IJSA_SC_SB_EEES9_SE_SG_Li256ELb0ELb1ELb0ELb0EEENS1_30DynamicPersistentTileSchedulerILi256ELi128ELb0ELb1ELb1EEEEEEEEEvNT_6ParamsE:
        .type           _ZN7cutlass13device_kernelIN5flash11enable_sm90INS1_16FlashAttnFwdSm90INS1_25CollectiveMainloopFwdSm90ILi2EN4cute5tupleIJNS5_1CILi1EEES8_S8_EEENS6_IJNS7_ILi128EEENS7_ILi96EEENS7_ILi192EEEEEELi192ENS_10bfloat16_tEfNS_4arch4Sm90ELb0ELb1ELb0ELb0ELb1ELb0ELb0ELb1ELb1ELb1ELb0ELb0EEENS1_21CollectiveEpilogueFwdINS6_IJSA_SC_SB_EEES9_SE_SG_Li256ELb0ELb1ELb0ELb0EEENS1_30DynamicPersistentTileSchedulerILi256ELi128ELb0ELb1ELb1EEEEEEEEEvNT_6ParamsE,@function
        .size           _ZN7cutlass13device_kernelIN5flash11enable_sm90INS1_16FlashAttnFwdSm90INS1_25CollectiveMainloopFwdSm90ILi2EN4cute5tupleIJNS5_1CILi1EEES8_S8_EEENS6_IJNS7_ILi128EEENS7_ILi96EEENS7_ILi192EEEEEELi192ENS_10bfloat16_tEfNS_4arch4Sm90ELb0ELb1ELb0ELb0ELb1ELb0ELb0ELb1ELb1ELb1ELb0ELb0EEENS1_21CollectiveEpilogueFwdINS6_IJSA_SC_SB_EEES9_SE_SG_Li256ELb0ELb1ELb0ELb0EEENS1_30DynamicPersistentTileSchedulerILi256ELi128ELb0ELb1ELb1EEEEEEEEEvNT_6ParamsE,(.L_x_57 - _ZN7cutlass13device_kernelIN5flash11enable_sm90INS1_16FlashAttnFwdSm90INS1_25CollectiveMainloopFwdSm90ILi2EN4cute5tupleIJNS5_1CILi1EEES8_S8_EEENS6_IJNS7_ILi128EEENS7_ILi96EEENS7_ILi192EEEEEELi192ENS_10bfloat16_tEfNS_4arch4Sm90ELb0ELb1ELb0ELb0ELb1ELb0ELb0ELb1ELb1ELb1ELb0ELb0EEENS1_21CollectiveEpilogueFwdINS6_IJSA_SC_SB_EEES9_SE_SG_Li256ELb0ELb1ELb0ELb0EEENS1_30DynamicPersistentTileSchedulerILi256ELi128ELb0ELb1ELb1EEEEEEEEEvNT_6ParamsE)
        .other          _ZN7cutlass13device_kernelIN5flash11enable_sm90INS1_16FlashAttnFwdSm90INS1_25CollectiveMainloopFwdSm90ILi2EN4cute5tupleIJNS5_1CILi1EEES8_S8_EEENS6_IJNS7_ILi128EEENS7_ILi96EEENS7_ILi192EEEEEELi192ENS_10bfloat16_tEfNS_4arch4Sm90ELb0ELb1ELb0ELb0ELb1ELb0ELb0ELb1ELb1ELb1ELb0ELb0EEENS1_21CollectiveEpilogueFwdINS6_IJSA_SC_SB_EEES9_SE_SG_Li256ELb0ELb1ELb0ELb0EEENS1_30DynamicPersistentTileSchedulerILi256ELi128ELb0ELb1ELb1EEEEEEEEEvNT_6ParamsE,@"STO_CUDA_ENTRY STV_DEFAULT"
_ZN7cutlass13device_kernelIN5flash11enable_sm90INS1_16FlashAttnFwdSm90INS1_25CollectiveMainloopFwdSm90ILi2EN4cute5tupleIJNS5_1CILi1EEES8_S8_EEENS6_IJNS7_ILi128EEENS7_ILi96EEENS7_ILi192EEEEEELi192ENS_10bfloat16_tEfNS_4arch4Sm90ELb0ELb1ELb0ELb0ELb1ELb0ELb0ELb1ELb1ELb1ELb0ELb0EEENS1_21CollectiveEpilogueFwdINS6_IJSA_SC_SB_EEES9_SE_SG_Li256ELb0ELb1ELb0ELb0EEENS1_30DynamicPersistentTileSchedulerILi256ELi128ELb0ELb1ELb1EEEEEEEEEvNT_6ParamsE:
[----:B------:R-:W-:Y:S01]  /*0000*/  LDC R1, c[0x0][0x37c] ;  /* 0x0000df00ff017b82 */ /* 0x000fe20000000800 */
[----:B------:R-:W-:Y:S05]  /*0010*/  EXIT ;  /* 0x000000000000794d */ /* 0x000fea0003800000 */
.L_x_12:
        /* <DEDUP_REMOVED lines=14> */
.L_x_57:


//--------------------- .text._ZN7cutlass13device_kernelIN5flash11enable_sm90INS1_16FlashAttnFwdSm90INS1_25CollectiveMainloopFwdSm90ILi2EN4cute5tupleIJNS5_1CILi1EEES8_S8_EEENS6_IJNS7_ILi128EEENS7_ILi96EEENS7_ILi192EEEEEELi192ENS_10bfloat16_tEfNS_4arch4Sm90ELb0ELb1ELb0ELb1ELb1ELb0ELb0ELb1ELb1ELb1ELb0ELb0EEENS1_21CollectiveEpilogueFwdINS6_IJSA_SC_SB_EEES9_SE_SG_Li256ELb1ELb1ELb0ELb0EEENS1_36VarlenDynamicPersistentTileSchedulerILi128ELi96ELi256ELi128ELb0ELb1ELb1ELb1ELb0ELb1EEEEEEEEEvNT_6ParamsE --------------------------
	.section	.text._ZN7cutlass13device_kernelIN5flash11enable_sm90INS1_16FlashAttnFwdSm90INS1_25CollectiveMainloopFwdSm90ILi2EN4cute5tupleIJNS5_1CILi1EEES8_S8_EEENS6_IJNS7_ILi128EEENS7_ILi96EEENS7_ILi192EEEEEELi192ENS_10bfloat16_tEfNS_4arch4Sm90ELb0ELb1ELb0ELb1ELb1ELb0ELb0ELb1ELb1ELb1ELb0ELb0EEENS1_21CollectiveEpilogueFwdINS6_IJSA_SC_SB_EEES9_SE_SG_Li256ELb1ELb1ELb0ELb0EEENS1_36VarlenDynamicPersistentTileSchedulerILi128ELi96ELi256ELi128ELb0ELb1ELb1ELb1ELb0ELb1EEEEEEEEEvNT_6ParamsE,"ax",@progbits
	.align	128
.text._ZN7cutlass13device_kernelIN5flash11enable_sm90INS1_16FlashAttnFwdSm90INS1_25CollectiveMainloopFwdSm90ILi2EN4cute5tupleIJNS5_1CILi1EEES8_S8_EEENS6_IJNS7_ILi128EEENS7_ILi96EEENS7_ILi192EEEEEELi192ENS_10bfloat16_tEfNS_4arch4Sm90ELb0ELb1ELb0ELb1ELb1ELb0ELb0ELb1ELb1ELb1ELb0ELb0EEENS1_21CollectiveEpilogueFwdINS6_IJSA_SC_SB_EEES9_SE_SG_Li256ELb1ELb1ELb0ELb0EEENS1_36VarlenDynamicPersistentTileSchedulerILi128ELi96ELi256ELi128ELb0ELb1ELb1ELb1ELb0ELb1EEEEEEEEEvNT_6ParamsE:
        .type           _ZN7cutlass13device_kernelIN5flash11enable_sm90INS1_16FlashAttnFwdSm90INS1_25CollectiveMainloopFwdSm90ILi2EN4cute5tupleIJNS5_1CILi1EEES8_S8_EEENS6_IJNS7_ILi128EEENS7_ILi96EEENS7_ILi192EEEEEELi192ENS_10bfloat16_tEfNS_4arch4Sm90ELb0ELb1ELb0ELb1ELb1ELb0ELb0ELb1ELb1ELb1ELb0ELb0EEENS1_21CollectiveEpilogueFwdINS6_IJSA_SC_SB_EEES9_SE_SG_Li256ELb1ELb1ELb0ELb0EEENS1_36VarlenDynamicPersistentTileSchedulerILi128ELi96ELi256ELi128ELb0ELb1ELb1ELb1ELb0ELb1EEEEEEEEEvNT_6ParamsE,@function
        .size           _ZN7cutlass13device_kernelIN5flash11enable_sm90INS1_16FlashAttnFwdSm90INS1_25CollectiveMainloopFwdSm90ILi2EN4cute5tupleIJNS5_1CILi1EEES8_S8_EEENS6_IJNS7_ILi128EEENS7_ILi96EEENS7_ILi192EEEEEELi192ENS_10bfloat16_tEfNS_4arch4Sm90ELb0ELb1ELb0ELb1ELb1ELb0ELb0ELb1ELb1ELb1ELb0ELb0EEENS1_21CollectiveEpilogueFwdINS6_IJSA_SC_SB_EEES9_SE_SG_Li256ELb1ELb1ELb0ELb0EEENS1_36VarlenDynamicPersistentTileSchedulerILi128ELi96ELi256ELi128ELb0ELb1ELb1ELb1ELb0ELb1EEEEEEEEEvNT_6ParamsE,(.L_x_58 - _ZN7cutlass13device_kernelIN5flash11enable_sm90INS1_16FlashAttnFwdSm90INS1_25CollectiveMainloopFwdSm90ILi2EN4cute5tupleIJNS5_1CILi1EEES8_S8_EEENS6_IJNS7_ILi128EEENS7_ILi96EEENS7_ILi192EEEEEELi192ENS_10bfloat16_tEfNS_4arch4Sm90ELb0ELb1ELb0ELb1ELb1ELb0ELb0ELb1ELb1ELb1ELb0ELb0EEENS1_21CollectiveEpilogueFwdINS6_IJSA_SC_SB_EEES9_SE_SG_Li256ELb1ELb1ELb0ELb0EEENS1_36VarlenDynamicPersistentTileSchedulerILi128ELi96ELi256ELi128ELb0ELb1ELb1ELb1ELb0ELb1EEEEEEEEEvNT_6ParamsE)
        .other          _ZN7cutlass13device_kernelIN5flash11enable_sm90INS1_16FlashAttnFwdSm90INS1_25CollectiveMainloopFwdSm90ILi2EN4cute5tupleIJNS5_1CILi1EEES8_S8_EEENS6_IJNS7_ILi128EEENS7_ILi96EEENS7_ILi192EEEEEELi192ENS_10bfloat16_tEfNS_4arch4Sm90ELb0ELb1ELb0ELb1ELb1ELb0ELb0ELb1ELb1ELb1ELb0ELb0EEENS1_21CollectiveEpilogueFwdINS6_IJSA_SC_SB_EEES9_SE_SG_Li256ELb1ELb1ELb0ELb0EEENS1_36VarlenDynamicPersistentTileSchedulerILi128ELi96ELi256ELi128ELb0ELb1ELb1ELb1ELb0ELb1EEEEEEEEEvNT_6ParamsE,@"STO_CUDA_ENTRY STV_DEFAULT"
_ZN7cutlass13device_kernelIN5flash11enable_sm90INS1_16FlashAttnFwdSm90INS1_25CollectiveMainloopFwdSm90ILi2EN4cute5tupleIJNS5_1CILi1EEES8_S8_EEENS6_IJNS7_ILi128EEENS7_ILi96EEENS7_ILi192EEEEEELi192ENS_10bfloat16_tEfNS_4arch4Sm90ELb0ELb1ELb0ELb1ELb1ELb0ELb0ELb1ELb1ELb1ELb0ELb0EEENS1_21CollectiveEpilogueFwdINS6_IJSA_SC_SB_EEES9_SE_SG_Li256ELb1ELb1ELb0ELb0EEENS1_36VarlenDynamicPersistentTileSchedulerILi128ELi96ELi256ELi128ELb0ELb1ELb1ELb1ELb0ELb1EEEEEEEEEvNT_6ParamsE:
[----:B------:R-:W-:Y:S01]  /*0000*/  LDC R1, c[0x0][0x37c] ;  /* 0x0000df00ff017b82 */ /* 0x000fe20000000800 */
[----:B------:R-:W-:Y:S05]  /*0010*/  EXIT ;  /* 0x000000000000794d */ /* 0x000fea0003800000 */
.L_x_13:
        /* <DEDUP_REMOVED lines=14> */
.L_x_58:


//--------------------- .text._ZN7cutlass13device_kernelIN5flash11enable_sm90INS1_16FlashAttnFwdSm90INS1_25CollectiveMainloopFwdSm90ILi2EN4cute5tupleIJNS5_1CILi1EEES8_S8_EEENS6_IJNS7_ILi128EEENS7_ILi96EEENS7_ILi192EEEEEELi192ENS_10bfloat16_tEfNS_4arch4Sm90ELb0ELb1ELb0ELb1ELb1ELb1ELb0ELb1ELb1ELb1ELb0ELb0EEENS1_21CollectiveEpilogueFwdINS6_IJSA_SC_SB_EEES9_SE_SG_Li256ELb1ELb1ELb0ELb0EEENS1_36VarlenDynamicPersistentTileSchedulerILi128ELi96ELi256ELi128ELb0ELb1ELb1ELb1ELb0ELb1EEEEEEEEEvNT_6ParamsE --------------------------
	.section	.text._ZN7cutlass13device_kernelIN5flash11enable_sm90INS1_16FlashAttnFwdSm90INS1_25CollectiveMainloopFwdSm90ILi2EN4cute5tupleIJNS5_1CILi1EEES8_S8_EEENS6_IJNS7_ILi128EEENS7_ILi96EEENS7_ILi192EEEEEELi192ENS_10bfloat16_tEfNS_4arch4Sm90ELb0ELb1ELb0ELb1ELb1ELb1ELb0ELb1ELb1ELb1ELb0ELb0EEENS1_21CollectiveEpilogueFwdINS6_IJSA_SC_SB_EEES9_SE_SG_Li256ELb1ELb1ELb0ELb0EEENS1_36VarlenDynamicPersistentTileSchedulerILi128ELi96ELi256ELi128ELb0ELb1ELb1ELb1ELb0ELb1EEEEEEEEEvNT_6ParamsE,"ax",@progbits
	.align	128
.text._ZN7cutlass13device_kernelIN5flash11enable_sm90INS1_16FlashAttnFwdSm90INS1_25CollectiveMainloopFwdSm90ILi2EN4cute5tupleIJNS5_1CILi1EEES8_S8_EEENS6_IJNS7_ILi128EEENS7_ILi96EEENS7_ILi192EEEEEELi192ENS_10bfloat16_tEfNS_4arch4Sm90ELb0ELb1ELb0ELb1ELb1ELb1ELb0ELb1ELb1ELb1ELb0ELb0EEENS1_21CollectiveEpilogueFwdINS6_IJSA_SC_SB_EEES9_SE_SG_Li256ELb1ELb1ELb0ELb0EEENS1_36VarlenDynamicPersistentTileSchedulerILi128ELi96ELi256ELi128ELb0ELb1ELb1ELb1ELb0ELb1EEEEEEEEEvNT_6ParamsE:
        .type           _ZN7cutlass13device_kernelIN5flash11enable_sm90INS1_16FlashAttnFwdSm90INS1_25CollectiveMainloopFwdSm90ILi2EN4cute5tupleIJNS5_1CILi1EEES8_S8_EEENS6_IJNS7_ILi128EEENS7_ILi96EEENS7_ILi192EEEEEELi192ENS_10bfloat16_tEfNS_4arch4Sm90ELb0ELb1ELb0ELb1ELb1ELb1ELb0ELb1ELb1ELb1ELb0ELb0EEENS1_21CollectiveEpilogueFwdINS6_IJSA_SC_SB_EEES9_SE_SG_Li256ELb1ELb1ELb0ELb0EEENS1_36VarlenDynamicPersistentTileSchedulerILi128ELi96ELi256ELi128ELb0ELb1ELb1ELb1ELb0ELb1EEEEEEEEEvNT_6ParamsE,@function
        .size           _ZN7cutlass13device_kernelIN5flash11enable_sm90INS1_16FlashAttnFwdSm90INS1_25CollectiveMainloopFwdSm90ILi2EN4cute5tupleIJNS5_1CILi1EEES8_S8_EEENS6_IJNS7_ILi128EEENS7_ILi96EEENS7_ILi192EEEEEELi192ENS_10bfloat16_tEfNS_4arch4Sm90ELb0ELb1ELb0ELb1ELb1ELb1ELb0ELb1ELb1ELb1ELb0ELb0EEENS1_21CollectiveEpilogueFwdINS6_IJSA_SC_SB_EEES9_SE_SG_Li256ELb1ELb1ELb0ELb0EEENS1_36VarlenDynamicPersistentTileSchedulerILi128ELi96ELi256ELi128ELb0ELb1ELb1ELb1ELb0ELb1EEEEEEEEEvNT_6ParamsE,(.L_x_59 - _ZN7cutlass13device_kernelIN5flash11enable_sm90INS1_16FlashAttnFwdSm90INS1_25CollectiveMainloopFwdSm90ILi2EN4cute5tupleIJNS5_1CILi1EEES8_S8_EEENS6_IJNS7_ILi128EEENS7_ILi96EEENS7_ILi192EEEEEELi192ENS_10bfloat16_tEfNS_4arch4Sm90ELb0ELb1ELb0ELb1ELb1ELb1ELb0ELb1ELb1ELb1ELb0ELb0EEENS1_21CollectiveEpilogueFwdINS6_IJSA_SC_SB_EEES9_SE_SG_Li256ELb1ELb1ELb0ELb0EEENS1_36VarlenDynamicPersistentTileSchedulerILi128ELi96ELi256ELi128ELb0ELb1ELb1ELb1ELb0ELb1EEEEEEEEEvNT_6ParamsE)
        .other          _ZN7cutlass13device_kernelIN5flash11enable_sm90INS1_16FlashAttnFwdSm90INS1_25CollectiveMainloopFwdSm90ILi2EN4cute5tupleIJNS5_1CILi1EEES8_S8_EEENS6_IJNS7_ILi128EEENS7_ILi96EEENS7_ILi192EEEEEELi192ENS_10bfloat16_tEfNS_4arch4Sm90ELb0ELb1ELb0ELb1ELb1ELb1ELb0ELb1ELb1ELb1ELb0ELb0EEENS1_21CollectiveEpilogueFwdINS6_IJSA_SC_SB_EEES9_SE_SG_Li256ELb1ELb1ELb0ELb0EEENS1_36VarlenDynamicPersistentTileSchedulerILi128ELi96ELi256ELi128ELb0ELb1ELb1ELb1ELb0ELb1EEEEEEEEEvNT_6ParamsE,@"STO_CUDA_ENTRY STV_DEFAULT"
_ZN7cutlass13device_kernelIN5flash11enable_sm90INS1_16FlashAttnFwdSm90INS1_25CollectiveMainloopFwdSm90ILi2EN4cute5tupleIJNS5_1CILi1EEES8_S8_EEENS6_IJNS7_ILi128EEENS7_ILi96EEENS7_ILi192EEEEEELi192ENS_10bfloat16_tEfNS_4arch4Sm90ELb0ELb1ELb0ELb1ELb1ELb1ELb0ELb1ELb1ELb1ELb0ELb0EEENS1_21CollectiveEpilogueFwdINS6_IJSA_SC_SB_EEES9_SE_SG_Li256ELb1ELb1ELb0ELb0EEENS1_36VarlenDynamicPersistentTileSchedulerILi128ELi96ELi256ELi128ELb0ELb1ELb1ELb1ELb0ELb1EEEEEEEEEvNT_6ParamsE:
[----:B------:R-:W-:Y:S01]  /*0000*/  LDC R1, c[0x0][0x37c] ;  /* 0x0000df00ff017b82 */ /* 0x000fe20000000800 */
[----:B------:R-:W-:Y:S05]  /*0010*/  EXIT ;  /* 0x000000000000794d */ /* 0x000fea0003800000 */
.L_x_14:
        /* <DEDUP_REMOVED lines=14> */
.L_x_59:


//--------------------- .text._ZN7cutlass13device_kernelIN5flash11enable_sm90INS1_16FlashAttnFwdSm90INS1_25CollectiveMainloopFwdSm90ILi2EN4cute5tupleIJNS5_1CILi1EEES8_S8_EEENS6_IJNS7_ILi128EEENS7_ILi96EEENS7_ILi192EEEEEELi192ENS_10bfloat16_tEfNS_4arch4Sm90ELb1ELb0ELb0ELb0ELb1ELb0ELb0ELb1ELb1ELb1ELb0ELb0EEENS1_21CollectiveEpilogueFwdINS6_IJSA_SC_SB_EEES9_SE_SG_Li256ELb0ELb1ELb0ELb0EEENS1_30DynamicPersistentTileSchedulerILi256ELi128ELb0ELb1ELb1EEEEEEEEEvNT_6ParamsE --------------------------
	.section	.text._ZN7cutlass13device_kernelIN5flash11enable_sm90INS1_16FlashAttnFwdSm90INS1_25CollectiveMainloopFwdSm90ILi2EN4cute5tupleIJNS5_1CILi1EEES8_S8_EEENS6_IJNS7_ILi128EEENS7_ILi96EEENS7_ILi192EEEEEELi192ENS_10bfloat16_tEfNS_4arch4Sm90ELb1ELb0ELb0ELb0ELb1ELb0ELb0ELb1ELb1ELb1ELb0ELb0EEENS1_21CollectiveEpilogueFwdINS6_IJSA_SC_SB_EEES9_SE_SG_Li256ELb0ELb1ELb0ELb0EEENS1_30DynamicPersistentTileSchedulerILi256ELi128ELb0ELb1ELb1EEEEEEEEEvNT_6ParamsE,"ax",@progbits
	.align	128
.text._ZN7cutlass13device_kernelIN5flash11enable_sm90INS1_16FlashAttnFwdSm90INS1_25CollectiveMainloopFwdSm90ILi2EN4cute5tupleIJNS5_1CILi1EEES8_S8_EEENS6_IJNS7_ILi128EEENS7_ILi96EEENS7_ILi192EEEEEELi192ENS_10bfloat16_tEfNS_4arch4Sm90ELb1ELb0ELb0ELb0ELb1ELb0ELb0ELb1ELb1ELb1ELb0ELb0EEENS1_21CollectiveEpilogueFwdINS6_IJSA_SC_SB_EEES9_SE_SG_Li256ELb0ELb1ELb0ELb0EEENS1_30DynamicPersistentTileSchedulerILi256ELi128ELb0ELb1ELb1EEEEEEEEEvNT_6ParamsE:
        .type           _ZN7cutlass13device_kernelIN5flash11enable_sm90INS1_16FlashAttnFwdSm90INS1_25CollectiveMainloopFwdSm90ILi2EN4cute5tupleIJNS5_1CILi1EEES8_S8_EEENS6_IJNS7_ILi128EEENS7_ILi96EEENS7_ILi192EEEEEELi192ENS_10bfloat16_tEfNS_4arch4Sm90ELb1ELb0ELb0ELb0ELb1ELb0ELb0ELb1ELb1ELb1ELb0ELb0EEENS1_21CollectiveEpilogueFwdINS6_IJSA_SC_SB_EEES9_SE_SG_Li256ELb0ELb1ELb0ELb0EEENS1_30DynamicPersistentTileSchedulerILi256ELi128ELb0ELb1ELb1EEEEEEEEEvNT_6ParamsE,@function
        .size           _ZN7cutlass13device_kernelIN5flash11enable_sm90INS1_16FlashAttnFwdSm90INS1_25CollectiveMainloopFwdSm90ILi2EN4cute5tupleIJNS5_1CILi1EEES8_S8_EEENS6_IJNS7_ILi128EEENS7_ILi96EEENS7_ILi192EEEEEELi192ENS_10bfloat16_tEfNS_4arch4Sm90ELb1ELb0ELb0ELb0ELb1ELb0ELb0ELb1ELb1ELb1ELb0ELb0EEENS1_21CollectiveEpilogueFwdINS6_IJSA_SC_SB_EEES9_SE_SG_Li256ELb0ELb1ELb0ELb0EEENS1_30DynamicPersistentTileSchedulerILi256ELi128ELb0ELb1ELb1EEEEEEEEEvNT_6ParamsE,(.L_x_60 - _ZN7cutlass13device_kernelIN5flash11enable_sm90INS1_16FlashAttnFwdSm90INS1_25CollectiveMainloopFwdSm90ILi2EN4cute5tupleIJNS5_1CILi1EEES8_S8_EEENS6_IJNS7_ILi128EEENS7_ILi96EEENS7_ILi192EEEEEELi192ENS_10bfloat16_tEfNS_4arch4Sm90ELb1ELb0ELb0ELb0ELb1ELb0ELb0ELb1ELb1ELb1ELb0ELb0EEENS1_21CollectiveEpilogueFwdINS6_IJSA_SC_SB_EEES9_SE_SG_Li256ELb0ELb1ELb0ELb0EEENS1_30DynamicPersistentTileSchedulerILi256ELi128ELb0ELb1ELb1EEEEEEEEEvNT_6ParamsE)
        .other          _ZN7cutlass13device_kernelIN5flash11enable_sm90INS1_16FlashAttnFwdSm90INS1_25CollectiveMainloopFwdSm90ILi2EN4cute5tupleIJNS5_1CILi1EEES8_S8_EEENS6_IJNS7_ILi128EEENS7_ILi96EEENS7_ILi192EEEEEELi192ENS_10bfloat16_tEfNS_4arch4Sm90ELb1ELb0ELb0ELb0ELb1ELb0ELb0ELb1ELb1ELb1ELb0ELb0EEENS1_21CollectiveEpilogueFwdINS6_IJSA_SC_SB_EEES9_SE_SG_Li256ELb0ELb1ELb0ELb0EEENS1_30DynamicPersistentTileSchedulerILi256ELi128ELb0ELb1ELb1EEEEEEEEEvNT_6ParamsE,@"STO_CUDA_ENTRY STV_DEFAULT"
_ZN7cutlass13device_kernelIN5flash11enable_sm90INS1_16FlashAttnFwdSm90INS1_25CollectiveMainloopFwdSm90ILi2EN4cute5tupleIJNS5_1CILi1EEES8_S8_EEENS6_IJNS7_ILi128EEENS7_ILi96EEENS7_ILi192EEEEEELi192ENS_10bfloat16_tEfNS_4arch4Sm90ELb1ELb0ELb0ELb0ELb1ELb0ELb0ELb1ELb1ELb1ELb0ELb0EEENS1_21CollectiveEpilogueFwdINS6_IJSA_SC_SB_EEES9_SE_SG_Li256ELb0ELb1ELb0ELb0EEENS1_30DynamicPersistentTileSchedulerILi256ELi128ELb0ELb1ELb1EEEEEEEEEvNT_6ParamsE:
[----:B------:R-:W-:Y:S01]  /*0000*/  LDC R1, c[0x0][0x37c] ;  /* 0x0000df00ff017b82 */ /* 0x000fe20000000800 */
[----:B------:R-:W-:Y:S05]  /*0010*/  EXIT ;  /* 0x000000000000794d */ /* 0x000fea0003800000 */
.L_x_15:
        /* <DEDUP_REMOVED lines=14> */
.L_x_60:


//--------------------- .text._ZN7cutlass13device_kernelIN5flash11enable_sm90INS1_16FlashAttnFwdSm90INS1_25CollectiveMainloopFwdSm90ILi2EN4cute5tupleIJNS5_1CILi1EEES8_S8_EEENS6_IJNS7_ILi128EEENS7_ILi96EEENS7_ILi192EEEEEELi192ENS_10bfloat16_tEfNS_4arch4Sm90ELb1ELb0ELb0ELb1ELb1ELb0ELb0ELb1ELb1ELb1ELb0ELb0EEENS1_21CollectiveEpilogueFwdINS6_IJSA_SC_SB_EEES9_SE_SG_Li256ELb1ELb1ELb0ELb0EEENS1_36VarlenDynamicPersistentTileSchedulerILi128ELi96ELi256ELi128ELb0ELb1ELb1ELb1ELb1ELb1EEEEEEEEEvNT_6ParamsE --------------------------
	.section	.text._ZN7cutlass13device_kernelIN5flash11enable_sm90INS1_16FlashAttnFwdSm90INS1_25CollectiveMainloopFwdSm90ILi2EN4cute5tupleIJNS5_1CILi1EEES8_S8_EEENS6_IJNS7_ILi128EEENS7_ILi96EEENS7_ILi192EEEEEELi192ENS_10bfloat16_tEfNS_4arch4Sm90ELb1ELb0ELb0ELb1ELb1ELb0ELb0ELb1ELb1ELb1ELb0ELb0EEENS1_21CollectiveEpilogueFwdINS6_IJSA_SC_SB_EEES9_SE_SG_Li256ELb1ELb1ELb0ELb0EEENS1_36VarlenDynamicPersistentTileSchedulerILi128ELi96ELi256ELi128ELb0ELb1ELb1ELb1ELb1ELb1EEEEEEEEEvNT_6ParamsE,"ax",@progbits
	.align	128
.text._ZN7cutlass13device_kernelIN5flash11enable_sm90INS1_16FlashAttnFwdSm90INS1_25CollectiveMainloopFwdSm90ILi2EN4cute5tupleIJNS5_1CILi1EEES8_S8_EEENS6_IJNS7_ILi128EEENS7_ILi96EEENS7_ILi192EEEEEELi192ENS_10bfloat16_tEfNS_4arch4Sm90ELb1ELb0ELb0ELb1ELb1ELb0ELb0ELb1ELb1ELb1ELb0ELb0EEENS1_21CollectiveEpilogueFwdINS6_IJSA_SC_SB_EEES9_SE_SG_Li256ELb1ELb1ELb0ELb0EEENS1_36VarlenDynamicPersistentTileSchedulerILi128ELi96ELi256ELi128ELb0ELb1ELb1ELb1ELb1ELb1EEEEEEEEEvNT_6ParamsE:
        .type           _ZN7cutlass13device_kernelIN5flash11enable_sm90INS1_16FlashAttnFwdSm90INS1_25CollectiveMainloopFwdSm90ILi2EN4cute5tupleIJNS5_1CILi1EEES8_S8_EEENS6_IJNS7_ILi128EEENS7_ILi96EEENS7_ILi192EEEEEELi192ENS_10bfloat16_tEfNS_4arch4Sm90ELb1ELb0ELb0ELb1ELb1ELb0ELb0ELb1ELb1ELb1ELb0ELb0EEENS1_21CollectiveEpilogueFwdINS6_IJSA_SC_SB_EEES9_SE_SG_Li256ELb1ELb1ELb0ELb0EEENS1_36VarlenDynamicPersistentTileSchedulerILi128ELi96ELi256ELi128ELb0ELb1ELb1ELb1ELb1ELb1EEEEEEEEEvNT_6ParamsE,@function
        .size           _ZN7cutlass13device_kernelIN5flash11enable_sm90INS1_16FlashAttnFwdSm90INS1_25CollectiveMainloopFwdSm90ILi2EN4cute5tupleIJNS5_1CILi1EEES8_S8_EEENS6_IJNS7_ILi128EEENS7_ILi96EEENS7_ILi192EEEEEELi192ENS_10bfloat16_tEfNS_4arch4Sm90ELb1ELb0ELb0ELb1ELb1ELb0ELb0ELb1ELb1ELb1ELb0ELb0EEENS1_21CollectiveEpilogueFwdINS6_IJSA_SC_SB_EEES9_SE_SG_Li256ELb1ELb1ELb0ELb0EEENS1_36VarlenDynamicPersistentTileSchedulerILi128ELi96ELi256ELi128ELb0ELb1ELb1ELb1ELb1ELb1EEEEEEEEEvNT_6ParamsE,(.L_x_61 - _ZN7cutlass13device_kernelIN5flash11enable_sm90INS1_16FlashAttnFwdSm90INS1_25CollectiveMainloopFwdSm90ILi2EN4cute5tupleIJNS5_1CILi1EEES8_S8_EEENS6_IJNS7_ILi128EEENS7_ILi96EEENS7_ILi192EEEEEELi192ENS_10bfloat16_tEfNS_4arch4Sm90ELb1ELb0ELb0ELb1ELb1ELb0ELb0ELb1ELb1ELb1ELb0ELb0EEENS1_21CollectiveEpilogueFwdINS6_IJSA_SC_SB_EEES9_SE_SG_Li256ELb1ELb1ELb0ELb0EEENS1_36VarlenDynamicPersistentTileSchedulerILi128ELi96ELi256ELi128ELb0ELb1ELb1ELb1ELb1ELb1EEEEEEEEEvNT_6ParamsE)
        .other          _ZN7cutlass13device_kernelIN5flash11enable_sm90INS1_16FlashAttnFwdSm90INS1_25CollectiveMainloopFwdSm90ILi2EN4cute5tupleIJNS5_1CILi1EEES8_S8_EEENS6_IJNS7_ILi128EEENS7_ILi96EEENS7_ILi192EEEEEELi192ENS_10bfloat16_tEfNS_4arch4Sm90ELb1ELb0ELb0ELb1ELb1ELb0ELb0ELb1ELb1ELb1ELb0ELb0EEENS1_21CollectiveEpilogueFwdINS6_IJSA_SC_SB_EEES9_SE_SG_Li256ELb1ELb1ELb0ELb0EEENS1_36VarlenDynamicPersistentTileSchedulerILi128ELi96ELi256ELi128ELb0ELb1ELb1ELb1ELb1ELb1EEEEEEEEEvNT_6ParamsE,@"STO_CUDA_ENTRY STV_DEFAULT"
_ZN7cutlass13device_kernelIN5flash11enable_sm90INS1_16FlashAttnFwdSm90INS1_25CollectiveMainloopFwdSm90ILi2EN4cute5tupleIJNS5_1CILi1EEES8_S8_EEENS6_IJNS7_ILi128EEENS7_ILi96EEENS7_ILi192EEEEEELi192ENS_10bfloat16_tEfNS_4arch4Sm90ELb1ELb0ELb0ELb1ELb1ELb0ELb0ELb1ELb1ELb1ELb0ELb0EEENS1_21CollectiveEpilogueFwdINS6_IJSA_SC_SB_EEES9_SE_SG_Li256ELb1ELb1ELb0ELb0EEENS1_36VarlenDynamicPersistentTileSchedulerILi128ELi96ELi256ELi128ELb0ELb1ELb1ELb1ELb1ELb1EEEEEEEEEvNT_6ParamsE:
[----:B------:R-:W-:Y:S01]  /*0000*/  LDC R1, c[0x0][0x37c] ;  /* 0x0000df00ff017b82 */ /* 0x000fe20000000800 */
[----:B------:R-:W-:Y:S05]  /*0010*/  EXIT ;  /* 0x000000000000794d */ /* 0x000fea0003800000 */
.L_x_16:
        /* <DEDUP_REMOVED lines=14> */
.L_x_61:


//--------------------- .text._ZN7cutlass13device_kernelIN5flash11enable_sm90INS1_16FlashAttnFwdSm90INS1_25CollectiveMainloopFwdSm90ILi2EN4cute5tupleIJNS5_1CILi1EEES8_S8_EEENS6_IJNS7_ILi128EEENS7_ILi96EEENS7_ILi192EEEEEELi192ENS_10bfloat16_tEfNS_4arch4Sm90ELb1ELb0ELb0ELb1ELb1ELb1ELb0ELb1ELb1ELb1ELb0ELb0EEENS1_21CollectiveEpilogueFwdINS6_IJSA_SC_SB_EEES9_SE_SG_Li256ELb1ELb1ELb0ELb0EEENS1_36VarlenDynamicPersistentTileSchedulerILi128ELi96ELi256ELi128ELb0ELb1ELb1ELb1ELb1ELb1EEEEEEEEEvNT_6ParamsE --------------------------
	.section	.text._ZN7cutlass13device_kernelIN5flash11enable_sm90INS1_16FlashAttnFwdSm90INS1_25CollectiveMainloopFwdSm90ILi2EN4cute5tupleIJNS5_1CILi1EEES8_S8_EEENS6_IJNS7_ILi128EEENS7_ILi96EEENS7_ILi192EEEEEELi192ENS_10bfloat16_tEfNS_4arch4Sm90ELb1ELb0ELb0ELb1ELb1ELb1ELb0ELb1ELb1ELb1ELb0ELb0EEENS1_21CollectiveEpilogueFwdINS6_IJSA_SC_SB_EEES9_SE_SG_Li256ELb1ELb1ELb0ELb0EEENS1_36VarlenDynamicPersistentTileSchedulerILi128ELi96ELi256ELi128ELb0ELb1ELb1ELb1ELb1ELb1EEEEEEEEEvNT_6ParamsE,"ax",@progbits
	.align	128
.text._ZN7cutlass13device_kernelIN5flash11enable_sm90INS1_16FlashAttnFwdSm90INS1_25CollectiveMainloopFwdSm90ILi2EN4cute5tupleIJNS5_1CILi1EEES8_S8_EEENS6_IJNS7_ILi128EEENS7_ILi96EEENS7_ILi192EEEEEELi192ENS_10bfloat16_tEfNS_4arch4Sm90ELb1ELb0ELb0ELb1ELb1ELb1ELb0ELb1ELb1ELb1ELb0ELb0EEENS1_21CollectiveEpilogueFwdINS6_IJSA_SC_SB_EEES9_SE_SG_Li256ELb1ELb1ELb0ELb0EEENS1_36VarlenDynamicPersistentTileSchedulerILi128ELi96ELi256ELi128ELb0ELb1ELb1ELb1ELb1ELb1EEEEEEEEEvNT_6ParamsE:
        .type           _ZN7cutlass13device_kernelIN5flash11enable_sm90INS1_16FlashAttnFwdSm90INS1_25CollectiveMainloopFwdSm90ILi2EN4cute5tupleIJNS5_1CILi1EEES8_S8_EEENS6_IJNS7_ILi128EEENS7_ILi96EEENS7_ILi192EEEEEELi192ENS_10bfloat16_tEfNS_4arch4Sm90ELb1ELb0ELb0ELb1ELb1ELb1ELb0ELb1ELb1ELb1ELb0ELb0EEENS1_21CollectiveEpilogueFwdINS6_IJSA_SC_SB_EEES9_SE_SG_Li256ELb1ELb1ELb0ELb0EEENS1_36VarlenDynamicPersistentTileSchedulerILi128ELi96ELi256ELi128ELb0ELb1ELb1ELb1ELb1ELb1EEEEEEEEEvNT_6ParamsE,@function
        .size           _ZN7cutlass13device_kernelIN5flash11enable_sm90INS1_16FlashAttnFwdSm90INS1_25CollectiveMainloopFwdSm90ILi2EN4cute5tupleIJNS5_1CILi1EEES8_S8_EEENS6_IJNS7_ILi128EEENS7_ILi96EEENS7_ILi192EEEEEELi192ENS_10bfloat16_tEfNS_4arch4Sm90ELb1ELb0ELb0ELb1ELb1ELb1ELb0ELb1ELb1ELb1ELb0ELb0EEENS1_21CollectiveEpilogueFwdINS6_IJSA_SC_SB_EEES9_SE_SG_Li256ELb1ELb1ELb0ELb0EEENS1_36VarlenDynamicPersistentTileSchedulerILi128ELi96ELi256ELi128ELb0ELb1ELb1ELb1ELb1ELb1EEEEEEEEEvNT_6ParamsE,(.L_x_62 - _ZN7cutlass13device_kernelIN5flash11enable_sm90INS1_16FlashAttnFwdSm90INS1_25CollectiveMainloopFwdSm90ILi2EN4cute5tupleIJNS5_1CILi1EEES8_S8_EEENS6_IJNS7_ILi128EEENS7_ILi96EEENS7_ILi192EEEEEELi192ENS_10bfloat16_tEfNS_4arch4Sm90ELb1ELb0ELb0ELb1ELb1ELb1ELb0ELb1ELb1ELb1ELb0ELb0EEENS1_21CollectiveEpilogueFwdINS6_IJSA_SC_SB_EEES9_SE_SG_Li256ELb1ELb1ELb0ELb0EEENS1_36VarlenDynamicPersistentTileSchedulerILi128ELi96ELi256ELi128ELb0ELb1ELb1ELb1ELb1ELb1EEEEEEEEEvNT_6ParamsE)
        .other          _ZN7cutlass13device_kernelIN5flash11enable_sm90INS1_16FlashAttnFwdSm90INS1_25CollectiveMainloopFwdSm90ILi2EN4cute5tupleIJNS5_1CILi1EEES8_S8_EEENS6_IJNS7_ILi128EEENS7_ILi96EEENS7_ILi192EEEEEELi192ENS_10bfloat16_tEfNS_4arch4Sm90ELb1ELb0ELb0ELb1ELb1ELb1ELb0ELb1ELb1ELb1ELb0ELb0EEENS1_21CollectiveEpilogueFwdINS6_IJSA_SC_SB_EEES9_SE_SG_Li256ELb1ELb1ELb0ELb0EEENS1_36VarlenDynamicPersistentTileSchedulerILi128ELi96ELi256ELi128ELb0ELb1ELb1ELb1ELb1ELb1EEEEEEEEEvNT_6ParamsE,@"STO_CUDA_ENTRY STV_DEFAULT"
_ZN7cutlass13device_kernelIN5flash11enable_sm90INS1_16FlashAttnFwdSm90INS1_25CollectiveMainloopFwdSm90ILi2EN4cute5tupleIJNS5_1CILi1EEES8_S8_EEENS6_IJNS7_ILi128EEENS7_ILi96EEENS7_ILi192EEEEEELi192ENS_10bfloat16_tEfNS_4arch4Sm90ELb1ELb0ELb0ELb1ELb1ELb1ELb0ELb1ELb1ELb1ELb0ELb0EEENS1_21CollectiveEpilogueFwdINS6_IJSA_SC_SB_EEES9_SE_SG_Li256ELb1ELb1ELb0ELb0EEENS1_36VarlenDynamicPersistentTileSchedulerILi128ELi96ELi256ELi128ELb0ELb1ELb1ELb1ELb1ELb1EEEEEEEEEvNT_6ParamsE:
[----:B------:R-:W-:Y:S01]  /*0000*/  LDC R1, c[0x0][0x37c] ;  /* 0x0000df00ff017b82 */ /* 0x000fe20000000800 */
[----:B------:R-:W-:Y:S05]  /*0010*/  EXIT ;  /* 0x000000000000794d */ /* 0x000fea0003800000 */
.L_x_17:
        /* <DEDUP_REMOVED lines=14> */
.L_x_62:


//--------------------- .text._ZN7cutlass13device_kernelIN5flash11enable_sm90INS1_16FlashAttnFwdSm90INS1_25CollectiveMainloopFwdSm90ILi2EN4cute5tupleIJNS5_1CILi1EEES8_S8_EEENS6_IJNS7_ILi128EEESA_SA_EEELi128ENS_10bfloat16_tEfNS_4arch4Sm90ELb0ELb0ELb0ELb0ELb1ELb0ELb0ELb1ELb1ELb1ELb0ELb0EEENS1_21CollectiveEpilogueFwdISB_S9_SC_SE_Li256ELb0ELb1ELb0ELb0EEENS1_29StaticPersistentTileSchedulerILb0EEEEEEEEEvNT_6ParamsE --------------------------
	.section	.text._ZN7cutlass13device_kernelIN5flash11enable_sm90INS1_16FlashAttnFwdSm90INS1_25CollectiveMainloopFwdSm90ILi2EN4cute5tupleIJNS5_1CILi1EEES8_S8_EEENS6_IJNS7_ILi128EEESA_SA_EEELi128ENS_10bfloat16_tEfNS_4arch4Sm90ELb0ELb0ELb0ELb0ELb1ELb0ELb0ELb1ELb1ELb1ELb0ELb0EEENS1_21CollectiveEpilogueFwdISB_S9_SC_SE_Li256ELb0ELb1ELb0ELb0EEENS1_29StaticPersistentTileSchedulerILb0EEEEEEEEEvNT_6ParamsE,"ax",@progbits
	.align	128
.text._ZN7cutlass13device_kernelIN5flash11enable_sm90INS1_16FlashAttnFwdSm90INS1_25CollectiveMainloopFwdSm90ILi2EN4cute5tupleIJNS5_1CILi1EEES8_S8_EEENS6_IJNS7_ILi128EEESA_SA_EEELi128ENS_10bfloat16_tEfNS_4arch4Sm90ELb0ELb0ELb0ELb0ELb1ELb0ELb0ELb1ELb1ELb1ELb0ELb0EEENS1_21CollectiveEpilogueFwdISB_S9_SC_SE_Li256ELb0ELb1ELb0ELb0EEENS1_29StaticPersistentTileSchedulerILb0EEEEEEEEEvNT_6ParamsE:
        .type           _ZN7cutlass13device_kernelIN5flash11enable_sm90INS1_16FlashAttnFwdSm90INS1_25CollectiveMainloopFwdSm90ILi2EN4cute5tupleIJNS5_1CILi1EEES8_S8_EEENS6_IJNS7_ILi128EEESA_SA_EEELi128ENS_10bfloat16_tEfNS_4arch4Sm90ELb0ELb0ELb0ELb0ELb1ELb0ELb0ELb1ELb1ELb1ELb0ELb0EEENS1_21CollectiveEpilogueFwdISB_S9_SC_SE_Li256ELb0ELb1ELb0ELb0EEENS1_29StaticPersistentTileSchedulerILb0EEEEEEEEEvNT_6ParamsE,@function
        .size           _ZN7cutlass13device_kernelIN5flash11enable_sm90INS1_16FlashAttnFwdSm90INS1_25CollectiveMainloopFwdSm90ILi2EN4cute5tupleIJNS5_1CILi1EEES8_S8_EEENS6_IJNS7_ILi128EEESA_SA_EEELi128ENS_10bfloat16_tEfNS_4arch4Sm90ELb0ELb0ELb0ELb0ELb1ELb0ELb0ELb1ELb1ELb1ELb0ELb0EEENS1_21CollectiveEpilogueFwdISB_S9_SC_SE_Li256ELb0ELb1ELb0ELb0EEENS1_29StaticPersistentTileSchedulerILb0EEEEEEEEEvNT_6ParamsE,(.L_x_63 - _ZN7cutlass13device_kernelIN5flash11enable_sm90INS1_16FlashAttnFwdSm90INS1_25CollectiveMainloopFwdSm90ILi2EN4cute5tupleIJNS5_1CILi1EEES8_S8_EEENS6_IJNS7_ILi128EEESA_SA_EEELi128ENS_10bfloat16_tEfNS_4arch4Sm90ELb0ELb0ELb0ELb0ELb1ELb0ELb0ELb1ELb1ELb1ELb0ELb0EEENS1_21CollectiveEpilogueFwdISB_S9_SC_SE_Li256ELb0ELb1ELb0ELb0EEENS1_29StaticPersistentTileSchedulerILb0EEEEEEEEEvNT_6ParamsE)
        .other          _ZN7cutlass13device_kernelIN5flash11enable_sm90INS1_16FlashAttnFwdSm90INS1_25CollectiveMainloopFwdSm90ILi2EN4cute5tupleIJNS5_1CILi1EEES8_S8_EEENS6_IJNS7_ILi128EEESA_SA_EEELi128ENS_10bfloat16_tEfNS_4arch4Sm90ELb0ELb0ELb0ELb0ELb1ELb0ELb0ELb1ELb1ELb1ELb0ELb0EEENS1_21CollectiveEpilogueFwdISB_S9_SC_SE_Li256ELb0ELb1ELb0ELb0EEENS1_29StaticPersistentTileSchedulerILb0EEEEEEEEEvNT_6ParamsE,@"STO_CUDA_ENTRY STV_DEFAULT"
_ZN7cutlass13device_kernelIN5flash11enable_sm90INS1_16FlashAttnFwdSm90INS1_25CollectiveMainloopFwdSm90ILi2EN4cute5tupleIJNS5_1CILi1EEES8_S8_EEENS6_IJNS7_ILi128EEESA_SA_EEELi128ENS_10bfloat16_tEfNS_4arch4Sm90ELb0ELb0ELb0ELb0ELb1ELb0ELb0ELb1ELb1ELb1ELb0ELb0EEENS1_21CollectiveEpilogueFwdISB_S9_SC_SE_Li256ELb0ELb1ELb0ELb0EEENS1_29StaticPersistentTileSchedulerILb0EEEEEEEEEvNT_6ParamsE:
[----:B------:R-:W-:Y:S01]  /*0000*/  LDC R1, c[0x0][0x37c] ;  /* 0x0000df00ff017b82 */ /* 0x000fe20000000800 */
[----:B------:R-:W-:Y:S05]  /*0010*/  EXIT ;  /* 0x000000000000794d */ /* 0x000fea0003800000 */
.L_x_18:
        /* <DEDUP_REMOVED lines=14> */
.L_x_63:


//--------------------- .text._ZN7cutlass13device_kernelIN5flash11enable_sm90INS1_16FlashAttnFwdSm90INS1_25CollectiveMainloopFwdSm90ILi2EN4cute5tupleIJNS5_1CILi1EEES8_S8_EEENS6_IJNS7_ILi128EEESA_SA_EEELi128ENS_10bfloat16_tEfNS_4arch4Sm90ELb0ELb0ELb0ELb1ELb1ELb0ELb0ELb1ELb1ELb1ELb0ELb0EEENS1_21CollectiveEpilogueFwdISB_S9_SC_SE_Li256ELb1ELb1ELb0ELb0EEENS1_36VarlenDynamicPersistentTileSchedulerILi128ELi128ELi256ELi128ELb0ELb1ELb1ELb0ELb1ELb1EEEEEEEEEvNT_6ParamsE --------------------------
	.section	.text._ZN7cutlass13device_kernelIN5flash11enable_sm90INS1_16FlashAttnFwdSm90INS1_25CollectiveMainloopFwdSm90ILi2EN4cute5tupleIJNS5_1CILi1EEES8_S8_EEENS6_IJNS7_ILi128EEESA_SA_EEELi128ENS_10bfloat16_tEfNS_4arch4Sm90ELb0ELb0ELb0ELb1ELb1ELb0ELb0ELb1ELb1ELb1ELb0ELb0EEENS1_21CollectiveEpilogueFwdISB_S9_SC_SE_Li256ELb1ELb1ELb0ELb0EEENS1_36VarlenDynamicPersistentTileSchedulerILi128ELi128ELi256ELi128ELb0ELb1ELb1ELb0ELb1ELb1EEEEEEEEEvNT_6ParamsE,"ax",@progbits
	.align	128
.text._ZN7cutlass13device_kernelIN5flash11enable_sm90INS1_16FlashAttnFwdSm90INS1_25CollectiveMainloopFwdSm90ILi2EN4cute5tupleIJNS5_1CILi1EEES8_S8_EEENS6_IJNS7_ILi128EEESA_SA_EEELi128ENS_10bfloat16_tEfNS_4arch4Sm90ELb0ELb0ELb0ELb1ELb1ELb0ELb0ELb1ELb1ELb1ELb0ELb0EEENS1_21CollectiveEpilogueFwdISB_S9_SC_SE_Li256ELb1ELb1ELb0ELb0EEENS1_36VarlenDynamicPersistentTileSchedulerILi128ELi128ELi256ELi128ELb0ELb1ELb1ELb0ELb1ELb1EEEEEEEEEvNT_6ParamsE:
        .type           _ZN7cutlass13device_kernelIN5flash11enable_sm90INS1_16FlashAttnFwdSm90INS1_25CollectiveMainloopFwdSm90ILi2EN4cute5tupleIJNS5_1CILi1EEES8_S8_EEENS6_IJNS7_ILi128EEESA_SA_EEELi128ENS_10bfloat16_tEfNS_4arch4Sm90ELb0ELb0ELb0ELb1ELb1ELb0ELb0ELb1ELb1ELb1ELb0ELb0EEENS1_21CollectiveEpilogueFwdISB_S9_SC_SE_Li256ELb1ELb1ELb0ELb0EEENS1_36VarlenDynamicPersistentTileSchedulerILi128ELi128ELi256ELi128ELb0ELb1ELb1ELb0ELb1ELb1EEEEEEEEEvNT_6ParamsE,@function
        .size           _ZN7cutlass13device_kernelIN5flash11enable_sm90INS1_16FlashAttnFwdSm90INS1_25CollectiveMainloopFwdSm90ILi2EN4cute5tupleIJNS5_1CILi1EEES8_S8_EEENS6_IJNS7_ILi128EEESA_SA_EEELi128ENS_10bfloat16_tEfNS_4arch4Sm90ELb0ELb0ELb0ELb1ELb1ELb0ELb0ELb1ELb1ELb1ELb0ELb0EEENS1_21CollectiveEpilogueFwdISB_S9_SC_SE_Li256ELb1ELb1ELb0ELb0EEENS1_36VarlenDynamicPersistentTileSchedulerILi128ELi128ELi256ELi128ELb0ELb1ELb1ELb0ELb1ELb1EEEEEEEEEvNT_6ParamsE,(.L_x_64 - _ZN7cutlass13device_kernelIN5flash11enable_sm90INS1_16FlashAttnFwdSm90INS1_25CollectiveMainloopFwdSm90ILi2EN4cute5tupleIJNS5_1CILi1EEES8_S8_EEENS6_IJNS7_ILi128EEESA_SA_EEELi128ENS_10bfloat16_tEfNS_4arch4Sm90ELb0ELb0ELb0ELb1ELb1ELb0ELb0ELb1ELb1ELb1ELb0ELb0EEENS1_21CollectiveEpilogueFwdISB_S9_SC_SE_Li256ELb1ELb1ELb0ELb0EEENS1_36VarlenDynamicPersistentTileSchedulerILi128ELi128ELi256ELi128ELb0ELb1ELb1ELb0ELb1ELb1EEEEEEEEEvNT_6ParamsE)
        .other          _ZN7cutlass13device_kernelIN5flash11enable_sm90INS1_16FlashAttnFwdSm90INS1_25CollectiveMainloopFwdSm90ILi2EN4cute5tupleIJNS5_1CILi1EEES8_S8_EEENS6_IJNS7_ILi128EEESA_SA_EEELi128ENS_10bfloat16_tEfNS_4arch4Sm90ELb0ELb0ELb0ELb1ELb1ELb0ELb0ELb1ELb1ELb1ELb0ELb0EEENS1_21CollectiveEpilogueFwdISB_S9_SC_SE_Li256ELb1ELb1ELb0ELb0EEENS1_36VarlenDynamicPersistentTileSchedulerILi128ELi128ELi256ELi128ELb0ELb1ELb1ELb0ELb1ELb1EEEEEEEEEvNT_6ParamsE,@"STO_CUDA_ENTRY STV_DEFAULT"
_ZN7cutlass13device_kernelIN5flash11enable_sm90INS1_16FlashAttnFwdSm90INS1_25CollectiveMainloopFwdSm90ILi2EN4cute5tupleIJNS5_1CILi1EEES8_S8_EEENS6_IJNS7_ILi128EEESA_SA_EEELi128ENS_10bfloat16_tEfNS_4arch4Sm90ELb0ELb0ELb0ELb1ELb1ELb0ELb0ELb1ELb1ELb1ELb0ELb0EEENS1_21CollectiveEpilogueFwdISB_S9_SC_SE_Li256ELb1ELb1ELb0ELb0EEENS1_36VarlenDynamicPersistentTileSchedulerILi128ELi128ELi256ELi128ELb0ELb1ELb1ELb0ELb1ELb1EEEEEEEEEvNT_6ParamsE:
[----:B------:R-:W-:Y:S01]  /*0000*/  LDC R1, c[0x0][0x37c] ;  /* 0x0000df00ff017b82 */ /* 0x000fe20000000800 */
[----:B------:R-:W-:Y:S05]  /*0010*/  EXIT ;  /* 0x000000000000794d */ /* 0x000fea0003800000 */
.L_x_19:
        /* <DEDUP_REMOVED lines=14> */
.L_x_64:


//--------------------- .text._ZN7cutlass13device_kernelIN5flash11enable_sm90INS1_16FlashAttnFwdSm90INS1_25CollectiveMainloopFwdSm90ILi2EN4cute5tupleIJNS5_1CILi1EEES8_S8_EEENS6_IJNS7_ILi128EEESA_SA_EEELi128ENS_10bfloat16_tEfNS_4arch4Sm90ELb0ELb0ELb0ELb1ELb1ELb1ELb0ELb1ELb1ELb1ELb0ELb0EEENS1_21CollectiveEpilogueFwdISB_S9_SC_SE_Li256ELb1ELb1ELb0ELb0EEENS1_36VarlenDynamicPersistentTileSchedulerILi128ELi128ELi256ELi128ELb0ELb1ELb1ELb0ELb1ELb1EEEEEEEEEvNT_6ParamsE --------------------------
	.section	.text._ZN7cutlass13device_kernelIN5flash11enable_sm90INS1_16FlashAttnFwdSm90INS1_25CollectiveMainloopFwdSm90ILi2EN4cute5tupleIJNS5_1CILi1EEES8_S8_EEENS6_IJNS7_ILi128EEESA_SA_EEELi128ENS_10bfloat16_tEfNS_4arch4Sm90ELb0ELb0ELb0ELb1ELb1ELb1ELb0ELb1ELb1ELb1ELb0ELb0EEENS1_21CollectiveEpilogueFwdISB_S9_SC_SE_Li256ELb1ELb1ELb0ELb0EEENS1_36VarlenDynamicPersistentTileSchedulerILi128ELi128ELi256ELi128ELb0ELb1ELb1ELb0ELb1ELb1EEEEEEEEEvNT_6ParamsE,"ax",@progbits
	.align	128
.text._ZN7cutlass13device_kernelIN5flash11enable_sm90INS1_16FlashAttnFwdSm90INS1_25CollectiveMainloopFwdSm90ILi2EN4cute5tupleIJNS5_1CILi1EEES8_S8_EEENS6_IJNS7_ILi128EEESA_SA_EEELi128ENS_10bfloat16_tEfNS_4arch4Sm90ELb0ELb0ELb0ELb1ELb1ELb1ELb0ELb1ELb1ELb1ELb0ELb0EEENS1_21CollectiveEpilogueFwdISB_S9_SC_SE_Li256ELb1ELb1ELb0ELb0EEENS1_36VarlenDynamicPersistentTileSchedulerILi128ELi128ELi256ELi128ELb0ELb1ELb1ELb0ELb1ELb1EEEEEEEEEvNT_6ParamsE:
        .type           _ZN7cutlass13device_kernelIN5flash11enable_sm90INS1_16FlashAttnFwdSm90INS1_25CollectiveMainloopFwdSm90ILi2EN4cute5tupleIJNS5_1CILi1EEES8_S8_EEENS6_IJNS7_ILi128EEESA_SA_EEELi128ENS_10bfloat16_tEfNS_4arch4Sm90ELb0ELb0ELb0ELb1ELb1ELb1ELb0ELb1ELb1ELb1ELb0ELb0EEENS1_21CollectiveEpilogueFwdISB_S9_SC_SE_Li256ELb1ELb1ELb0ELb0EEENS1_36VarlenDynamicPersistentTileSchedulerILi128ELi128ELi256ELi128ELb0ELb1ELb1ELb0ELb1ELb1EEEEEEEEEvNT_6ParamsE,@function
        .size           _ZN7cutlass13device_kernelIN5flash11enable_sm90INS1_16FlashAttnFwdSm90INS1_25CollectiveMainloopFwdSm90ILi2EN4cute5tupleIJNS5_1CILi1EEES8_S8_EEENS6_IJNS7_ILi128EEESA_SA_EEELi128ENS_10bfloat16_tEfNS_4arch4Sm90ELb0ELb0ELb0ELb1ELb1ELb1ELb0ELb1ELb1ELb1ELb0ELb0EEENS1_21CollectiveEpilogueFwdISB_S9_SC_SE_Li256ELb1ELb1ELb0ELb0EEENS1_36VarlenDynamicPersistentTileSchedulerILi128ELi128ELi256ELi128ELb0ELb1ELb1ELb0ELb1ELb1EEEEEEEEEvNT_6ParamsE,(.L_x_65 - _ZN7cutlass13device_kernelIN5flash11enable_sm90INS1_16FlashAttnFwdSm90INS1_25CollectiveMainloopFwdSm90ILi2EN4cute5tupleIJNS5_1CILi1EEES8_S8_EEENS6_IJNS7_ILi128EEESA_SA_EEELi128ENS_10bfloat16_tEfNS_4arch4Sm90ELb0ELb0ELb0ELb1ELb1ELb1ELb0ELb1ELb1ELb1ELb0ELb0EEENS1_21CollectiveEpilogueFwdISB_S9_SC_SE_Li256ELb1ELb1ELb0ELb0EEENS1_36VarlenDynamicPersistentTileSchedulerILi128ELi128ELi256ELi128ELb0ELb1ELb1ELb0ELb1ELb1EEEEEEEEEvNT_6ParamsE)
        .other          _ZN7cutlass13device_kernelIN5flash11enable_sm90INS1_16FlashAttnFwdSm90INS1_25CollectiveMainloopFwdSm90ILi2EN4cute5tupleIJNS5_1CILi1EEES8_S8_EEENS6_IJNS7_ILi128EEESA_SA_EEELi128ENS_10bfloat16_tEfNS_4arch4Sm90ELb0ELb0ELb0ELb1ELb1ELb1ELb0ELb1ELb1ELb1ELb0ELb0EEENS1_21CollectiveEpilogueFwdISB_S9_SC_SE_Li256ELb1ELb1ELb0ELb0EEENS1_36VarlenDynamicPersistentTileSchedulerILi128ELi128ELi256ELi128ELb0ELb1ELb1ELb0ELb1ELb1EEEEEEEEEvNT_6ParamsE,@"STO_CUDA_ENTRY STV_DEFAULT"
_ZN7cutlass13device_kernelIN5flash11enable_sm90INS1_16FlashAttnFwdSm90INS1_25CollectiveMainloopFwdSm90ILi2EN4cute5tupleIJNS5_1CILi1EEES8_S8_EEENS6_IJNS7_ILi128EEESA_SA_EEELi128ENS_10bfloat16_tEfNS_4arch4Sm90ELb0ELb0ELb0ELb1ELb1ELb1ELb0ELb1ELb1ELb1ELb0ELb0EEENS1_21CollectiveEpilogueFwdISB_S9_SC_SE_Li256ELb1ELb1ELb0ELb0EEENS1_36VarlenDynamicPersistentTileSchedulerILi128ELi128ELi256ELi128ELb0ELb1ELb1ELb0ELb1ELb1EEEEEEEEEvNT_6ParamsE:
[----:B------:R-:W-:Y:S01]  /*0000*/  LDC R1, c[0x0][0x37c] ;  /* 0x0000df00ff017b82 */ /* 0x000fe20000000800 */
[----:B------:R-:W-:Y:S05]  /*0010*/  EXIT ;  /* 0x000000000000794d */ /* 0x000fea0003800000 */
.L_x_20:
        /* <DEDUP_REMOVED lines=14> */
.L_x_65:


//--------------------- .text._ZN7cutlass13device_kernelIN5flash11enable_sm90INS1_16FlashAttnFwdSm90INS1_25CollectiveMainloopFwdSm90ILi2EN4cute5tupleIJNS5_1CILi1EEES8_S8_EEENS6_IJNS7_ILi128EEESA_SA_EEELi128ENS_10bfloat16_tEfNS_4arch4Sm90ELb0ELb1ELb0ELb0ELb1ELb0ELb0ELb1ELb1ELb1ELb0ELb0EEENS1_21CollectiveEpilogueFwdISB_S9_SC_SE_Li256ELb0ELb1ELb0ELb0EEENS1_30DynamicPersistentTileSchedulerILi256ELi128ELb0ELb1ELb1EEEEEEEEEvNT_6ParamsE --------------------------
	.section	.text._ZN7cutlass13device_kernelIN5flash11enable_sm90INS1_16FlashAttnFwdSm90INS1_25CollectiveMainloopFwdSm90ILi2EN4cute5tupleIJNS5_1CILi1EEES8_S8_EEENS6_IJNS7_ILi128EEESA_SA_EEELi128ENS_10bfloat16_tEfNS_4arch4Sm90ELb0ELb1ELb0ELb0ELb1ELb0ELb0ELb1ELb1ELb1ELb0ELb0EEENS1_21CollectiveEpilogueFwdISB_S9_SC_SE_Li256ELb0ELb1ELb0ELb0EEENS1_30DynamicPersistentTileSchedulerILi256ELi128ELb0ELb1ELb1EEEEEEEEEvNT_6ParamsE,"ax",@progbits
	.align	128
.text._ZN7cutlass13device_kernelIN5flash11enable_sm90INS1_16FlashAttnFwdSm90INS1_25CollectiveMainloopFwdSm90ILi2EN4cute5tupleIJNS5_1CILi1EEES8_S8_EEENS6_IJNS7_ILi128EEESA_SA_EEELi128ENS_10bfloat16_tEfNS_4arch4Sm90ELb0ELb1ELb0ELb0ELb1ELb0ELb0ELb1ELb1ELb1ELb0ELb0EEENS1_21CollectiveEpilogueFwdISB_S9_SC_SE_Li256ELb0ELb1ELb0ELb0EEENS1_30DynamicPersistentTileSchedulerILi256ELi128ELb0ELb1ELb1EEEEEEEEEvNT_6ParamsE:
        .type           _ZN7cutlass13device_kernelIN5flash11enable_sm90INS1_16FlashAttnFwdSm90INS1_25CollectiveMainloopFwdSm90ILi2EN4cute5tupleIJNS5_1CILi1EEES8_S8_EEENS6_IJNS7_ILi128EEESA_SA_EEELi128ENS_10bfloat16_tEfNS_4arch4Sm90ELb0ELb1ELb0ELb0ELb1ELb0ELb0ELb1ELb1ELb1ELb0ELb0EEENS1_21CollectiveEpilogueFwdISB_S9_SC_SE_Li256ELb0ELb1ELb0ELb0EEENS1_30DynamicPersistentTileSchedulerILi256ELi128ELb0ELb1ELb1EEEEEEEEEvNT_6ParamsE,@function
        .size           _ZN7cutlass13device_kernelIN5flash11enable_sm90INS1_16FlashAttnFwdSm90INS1_25CollectiveMainloopFwdSm90ILi2EN4cute5tupleIJNS5_1CILi1EEES8_S8_EEENS6_IJNS7_ILi128EEESA_SA_EEELi128ENS_10bfloat16_tEfNS_4arch4Sm90ELb0ELb1ELb0ELb0ELb1ELb0ELb0ELb1ELb1ELb1ELb0ELb0EEENS1_21CollectiveEpilogueFwdISB_S9_SC_SE_Li256ELb0ELb1ELb0ELb0EEENS1_30DynamicPersistentTileSchedulerILi256ELi128ELb0ELb1ELb1EEEEEEEEEvNT_6ParamsE,(.L_x_66 - _ZN7cutlass13device_kernelIN5flash11enable_sm90INS1_16FlashAttnFwdSm90INS1_25CollectiveMainloopFwdSm90ILi2EN4cute5tupleIJNS5_1CILi1EEES8_S8_EEENS6_IJNS7_ILi128EEESA_SA_EEELi128ENS_10bfloat16_tEfNS_4arch4Sm90ELb0ELb1ELb0ELb0ELb1ELb0ELb0ELb1ELb1ELb1ELb0ELb0EEENS1_21CollectiveEpilogueFwdISB_S9_SC_SE_Li256ELb0ELb1ELb0ELb0EEENS1_30DynamicPersistentTileSchedulerILi256ELi128ELb0ELb1ELb1EEEEEEEEEvNT_6ParamsE)
        .other          _ZN7cutlass13device_kernelIN5flash11enable_sm90INS1_16FlashAttnFwdSm90INS1_25CollectiveMainloopFwdSm90ILi2EN4cute5tupleIJNS5_1CILi1EEES8_S8_EEENS6_IJNS7_ILi128EEESA_SA_EEELi128ENS_10bfloat16_tEfNS_4arch4Sm90ELb0ELb1ELb0ELb0ELb1ELb0ELb0ELb1ELb1ELb1ELb0ELb0EEENS1_21CollectiveEpilogueFwdISB_S9_SC_SE_Li256ELb0ELb1ELb0ELb0EEENS1_30DynamicPersistentTileSchedulerILi256ELi128ELb0ELb1ELb1EEEEEEEEEvNT_6ParamsE,@"STO_CUDA_ENTRY STV_DEFAULT"
_ZN7cutlass13device_kernelIN5flash11enable_sm90INS1_16FlashAttnFwdSm90INS1_25CollectiveMainloopFwdSm90ILi2EN4cute5tupleIJNS5_1CILi1EEES8_S8_EEENS6_IJNS7_ILi128EEESA_SA_EEELi128ENS_10bfloat16_tEfNS_4arch4Sm90ELb0ELb1ELb0ELb0ELb1ELb0ELb0ELb1ELb1ELb1ELb0ELb0EEENS1_21CollectiveEpilogueFwdISB_S9_SC_SE_Li256ELb0ELb1ELb0ELb0EEENS1_30DynamicPersistentTileSchedulerILi256ELi128ELb0ELb1ELb1EEEEEEEEEvNT_6ParamsE:
[----:B------:R-:W-:Y:S01]  /*0000*/  LDC R1, c[0x0][0x37c] ;  /* 0x0000df00ff017b82 */ /* 0x000fe20000000800 */
[----:B------:R-:W-:Y:S05]  /*0010*/  EXIT ;  /* 0x000000000000794d */ /* 0x000fea0003800000 */
.L_x_21:
        /* <DEDUP_REMOVED lines=14> */
.L_x_66:


//--------------------- .text._ZN7cutlass13device_kernelIN5flash11enable_sm90INS1_16FlashAttnFwdSm90INS1_25CollectiveMainloopFwdSm90ILi2EN4cute5tupleIJNS5_1CILi1EEES8_S8_EEENS6_IJNS7_ILi128EEESA_SA_EEELi128ENS_10bfloat16_tEfNS_4arch4Sm90ELb0ELb1ELb0ELb1ELb1ELb0ELb0ELb1ELb1ELb1ELb0ELb0EEENS1_21CollectiveEpilogueFwdISB_S9_SC_SE_Li256ELb1ELb1ELb0ELb0EEENS1_36VarlenDynamicPersistentTileSchedulerILi128ELi128ELi256ELi128ELb0ELb1ELb1ELb1ELb0ELb1EEEEEEEEEvNT_6ParamsE --------------------------
	.section	.text._ZN7cutlass13device_kernelIN5flash11enable_sm90INS1_16FlashAttnFwdSm90INS1_25CollectiveMainloopFwdSm90ILi2EN4cute5tupleIJNS5_1CILi1EEES8_S8_EEENS6_IJNS7_ILi128EEESA_SA_EEELi128ENS_10bfloat16_tEfNS_4arch4Sm90ELb0ELb1ELb0ELb1ELb1ELb0ELb0ELb1ELb1ELb1ELb0ELb0EEENS1_21CollectiveEpilogueFwdISB_S9_SC_SE_Li256ELb1ELb1ELb0ELb0EEENS1_36VarlenDynamicPersistentTileSchedulerILi128ELi128ELi256ELi128ELb0ELb1ELb1ELb1ELb0ELb1EEEEEEEEEvNT_6ParamsE,"ax",@progbits
	.align	128
.text._ZN7cutlass13device_kernelIN5flash11enable_sm90INS1_16FlashAttnFwdSm90INS1_25CollectiveMainloopFwdSm90ILi2EN4cute5tupleIJNS5_1CILi1EEES8_S8_EEENS6_IJNS7_ILi128EEESA_SA_EEELi128ENS_10bfloat16_tEfNS_4arch4Sm90ELb0ELb1ELb0ELb1ELb1ELb0ELb0ELb1ELb1ELb1ELb0ELb0EEENS1_21CollectiveEpilogueFwdISB_S9_SC_SE_Li256ELb1ELb1ELb0ELb0EEENS1_36VarlenDynamicPersistentTileSchedulerILi128ELi128ELi256ELi128ELb0ELb1ELb1ELb1ELb0ELb1EEEEEEEEEvNT_6ParamsE:
        .type           _ZN7cutlass13device_kernelIN5flash11enable_sm90INS1_16FlashAttnFwdSm90INS1_25CollectiveMainloopFwdSm90ILi2EN4cute5tupleIJNS5_1CILi1EEES8_S8_EEENS6_IJNS7_ILi128EEESA_SA_EEELi128ENS_10bfloat16_tEfNS_4arch4Sm90ELb0ELb1ELb0ELb1ELb1ELb0ELb0ELb1ELb1ELb1ELb0ELb0EEENS1_21CollectiveEpilogueFwdISB_S9_SC_SE_Li256ELb1ELb1ELb0ELb0EEENS1_36VarlenDynamicPersistentTileSchedulerILi128ELi128ELi256ELi128ELb0ELb1ELb1ELb1ELb0ELb1EEEEEEEEEvNT_6ParamsE,@function
        .size           _ZN7cutlass13device_kernelIN5flash11enable_sm90INS1_16FlashAttnFwdSm90INS1_25CollectiveMainloopFwdSm90ILi2EN4cute5tupleIJNS5_1CILi1EEES8_S8_EEENS6_IJNS7_ILi128EEESA_SA_EEELi128ENS_10bfloat16_tEfNS_4arch4Sm90ELb0ELb1ELb0ELb1ELb1ELb0ELb0ELb1ELb1ELb1ELb0ELb0EEENS1_21CollectiveEpilogueFwdISB_S9_SC_SE_Li256ELb1ELb1ELb0ELb0EEENS1_36VarlenDynamicPersistentTileSchedulerILi128ELi128ELi256ELi128ELb0ELb1ELb1ELb1ELb0ELb1EEEEEEEEEvNT_6ParamsE,(.L_x_67 - _ZN7cutlass13device_kernelIN5flash11enable_sm90INS1_16FlashAttnFwdSm90INS1_25CollectiveMainloopFwdSm90ILi2EN4cute5tupleIJNS5_1CILi1EEES8_S8_EEENS6_IJNS7_ILi128EEESA_SA_EEELi128ENS_10bfloat16_tEfNS_4arch4Sm90ELb0ELb1ELb0ELb1ELb1ELb0ELb0ELb1ELb1ELb1ELb0ELb0EEENS1_21CollectiveEpilogueFwdISB_S9_SC_SE_Li256ELb1ELb1ELb0ELb0EEENS1_36VarlenDynamicPersistentTileSchedulerILi128ELi128ELi256ELi128ELb0ELb1ELb1ELb1ELb0ELb1EEEEEEEEEvNT_6ParamsE)
        .other          _ZN7cutlass13device_kernelIN5flash11enable_sm90INS1_16FlashAttnFwdSm90INS1_25CollectiveMainloopFwdSm90ILi2EN4cute5tupleIJNS5_1CILi1EEES8_S8_EEENS6_IJNS7_ILi128EEESA_SA_EEELi128ENS_10bfloat16_tEfNS_4arch4Sm90ELb0ELb1ELb0ELb1ELb1ELb0ELb0ELb1ELb1ELb1ELb0ELb0EEENS1_21CollectiveEpilogueFwdISB_S9_SC_SE_Li256ELb1ELb1ELb0ELb0EEENS1_36VarlenDynamicPersistentTileSchedulerILi128ELi128ELi256ELi128ELb0ELb1ELb1ELb1ELb0ELb1EEEEEEEEEvNT_6ParamsE,@"STO_CUDA_ENTRY STV_DEFAULT"
_ZN7cutlass13device_kernelIN5flash11enable_sm90INS1_16FlashAttnFwdSm90INS1_25CollectiveMainloopFwdSm90ILi2EN4cute5tupleIJNS5_1CILi1EEES8_S8_EEENS6_IJNS7_ILi128EEESA_SA_EEELi128ENS_10bfloat16_tEfNS_4arch4Sm90ELb0ELb1ELb0ELb1ELb1ELb0ELb0ELb1ELb1ELb1ELb0ELb0EEENS1_21CollectiveEpilogueFwdISB_S9_SC_SE_Li256ELb1ELb1ELb0ELb0EEENS1_36VarlenDynamicPersistentTileSchedulerILi128ELi128ELi256ELi128ELb0ELb1ELb1ELb1ELb0ELb1EEEEEEEEEvNT_6ParamsE:
[----:B------:R-:W-:Y:S01]  /*0000*/  LDC R1, c[0x0][0x37c] ;  /* 0x0000df00ff017b82 */ /* 0x000fe20000000800 */
[----:B------:R-:W-:Y:S05]  /*0010*/  EXIT ;  /* 0x000000000000794d */ /* 0x000fea0003800000 */
.L_x_22:
        /* <DEDUP_REMOVED lines=14> */
.L_x_67:


//--------------------- .text._ZN7cutlass13device_kernelIN5flash11enable_sm90INS1_16FlashAttnFwdSm90INS1_25CollectiveMainloopFwdSm90ILi2EN4cute5tupleIJNS5_1CILi1EEES8_S8_EEENS6_IJNS7_ILi128EEESA_SA_EEELi128ENS_10bfloat16_tEfNS_4arch4Sm90ELb0ELb1ELb0ELb1ELb1ELb1ELb0ELb1ELb1ELb1ELb0ELb0EEENS1_21CollectiveEpilogueFwdISB_S9_SC_SE_Li256ELb1ELb1ELb0ELb0EEENS1_36VarlenDynamicPersistentTileSchedulerILi128ELi128ELi256ELi128ELb0ELb1ELb1ELb1ELb0ELb1EEEEEEEEEvNT_6ParamsE --------------------------
	.section	.text._ZN7cutlass13device_kernelIN5flash11enable_sm90INS1_16FlashAttnFwdSm90INS1_25CollectiveMainloopFwdSm90ILi2EN4cute5tupleIJNS5_1CILi1EEES8_S8_EEENS6_IJNS7_ILi128EEESA_SA_EEELi128ENS_10bfloat16_tEfNS_4arch4Sm90ELb0ELb1ELb0ELb1ELb1ELb1ELb0ELb1ELb1ELb1ELb0ELb0EEENS1_21CollectiveEpilogueFwdISB_S9_SC_SE_Li256ELb1ELb1ELb0ELb0EEENS1_36VarlenDynamicPersistentTileSchedulerILi128ELi128ELi256ELi128ELb0ELb1ELb1ELb1ELb0ELb1EEEEEEEEEvNT_6ParamsE,"ax",@progbits
	.align	128
.text._ZN7cutlass13device_kernelIN5flash11enable_sm90INS1_16FlashAttnFwdSm90INS1_25CollectiveMainloopFwdSm90ILi2EN4cute5tupleIJNS5_1CILi1EEES8_S8_EEENS6_IJNS7_ILi128EEESA_SA_EEELi128ENS_10bfloat16_tEfNS_4arch4Sm90ELb0ELb1ELb0ELb1ELb1ELb1ELb0ELb1ELb1ELb1ELb0ELb0EEENS1_21CollectiveEpilogueFwdISB_S9_SC_SE_Li256ELb1ELb1ELb0ELb0EEENS1_36VarlenDynamicPersistentTileSchedulerILi128ELi128ELi256ELi128ELb0ELb1ELb1ELb1ELb0ELb1EEEEEEEEEvNT_6ParamsE:
        .type           _ZN7cutlass13device_kernelIN5flash11enable_sm90INS1_16FlashAttnFwdSm90INS1_25CollectiveMainloopFwdSm90ILi2EN4cute5tupleIJNS5_1CILi1EEES8_S8_EEENS6_IJNS7_ILi128EEESA_SA_EEELi128ENS_10bfloat16_tEfNS_4arch4Sm90ELb0ELb1ELb0ELb1ELb1ELb1ELb0ELb1ELb1ELb1ELb0ELb0EEENS1_21CollectiveEpilogueFwdISB_S9_SC_SE_Li256ELb1ELb1ELb0ELb0EEENS1_36VarlenDynamicPersistentTileSchedulerILi128ELi128ELi256ELi128ELb0ELb1ELb1ELb1ELb0ELb1EEEEEEEEEvNT_6ParamsE,@function
        .size           _ZN7cutlass13device_kernelIN5flash11enable_sm90INS1_16FlashAttnFwdSm90INS1_25CollectiveMainloopFwdSm90ILi2EN4cute5tupleIJNS5_1CILi1EEES8_S8_EEENS6_IJNS7_ILi128EEESA_SA_EEELi128ENS_10bfloat16_tEfNS_4arch4Sm90ELb0ELb1ELb0ELb1ELb1ELb1ELb0ELb1ELb1ELb1ELb0ELb0EEENS1_21CollectiveEpilogueFwdISB_S9_SC_SE_Li256ELb1ELb1ELb0ELb0EEENS1_36VarlenDynamicPersistentTileSchedulerILi128ELi128ELi256ELi128ELb0ELb1ELb1ELb1ELb0ELb1EEEEEEEEEvNT_6ParamsE,(.L_x_68 - _ZN7cutlass13device_kernelIN5flash11enable_sm90INS1_16FlashAttnFwdSm90INS1_25CollectiveMainloopFwdSm90ILi2EN4cute5tupleIJNS5_1CILi1EEES8_S8_EEENS6_IJNS7_ILi128EEESA_SA_EEELi128ENS_10bfloat16_tEfNS_4arch4Sm90ELb0ELb1ELb0ELb1ELb1ELb1ELb0ELb1ELb1ELb1ELb0ELb0EEENS1_21CollectiveEpilogueFwdISB_S9_SC_SE_Li256ELb1ELb1ELb0ELb0EEENS1_36VarlenDynamicPersistentTileSchedulerILi128ELi128ELi256ELi128ELb0ELb1ELb1ELb1ELb0ELb1EEEEEEEEEvNT_6ParamsE)
        .other          _ZN7cutlass13device_kernelIN5flash11enable_sm90INS1_16FlashAttnFwdSm90INS1_25CollectiveMainloopFwdSm90ILi2EN4cute5tupleIJNS5_1CILi1EEES8_S8_EEENS6_IJNS7_ILi128EEESA_SA_EEELi128ENS_10bfloat16_tEfNS_4arch4Sm90ELb0ELb1ELb0ELb1ELb1ELb1ELb0ELb1ELb1ELb1ELb0ELb0EEENS1_21CollectiveEpilogueFwdISB_S9_SC_SE_Li256ELb1ELb1ELb0ELb0EEENS1_36VarlenDynamicPersistentTileSchedulerILi128ELi128ELi256ELi128ELb0ELb1ELb1ELb1ELb0ELb1EEEEEEEEEvNT_6ParamsE,@"STO_CUDA_ENTRY STV_DEFAULT"
_ZN7cutlass13device_kernelIN5flash11enable_sm90INS1_16FlashAttnFwdSm90INS1_25CollectiveMainloopFwdSm90ILi2EN4cute5tupleIJNS5_1CILi1EEES8_S8_EEENS6_IJNS7_ILi128EEESA_SA_EEELi128ENS_10bfloat16_tEfNS_4arch4Sm90ELb0ELb1ELb0ELb1ELb1ELb1ELb0ELb1ELb1ELb1ELb0ELb0EEENS1_21CollectiveEpilogueFwdISB_S9_SC_SE_Li256ELb1ELb1ELb0ELb0EEENS1_36VarlenDynamicPersistentTileSchedulerILi128ELi128ELi256ELi128ELb0ELb1ELb1ELb1ELb0ELb1EEEEEEEEEvNT_6ParamsE:
[----:B------:R-:W-:Y:S01]  /*0000*/  LDC R1, c[0x0][0x37c] ;  /* 0x0000df00ff017b82 */ /* 0x000fe20000000800 */
[----:B------:R-:W-:Y:S05]  /*0010*/  EXIT ;  /* 0x000000000000794d */ /* 0x000fea0003800000 */
.L_x_23:
        /* <DEDUP_REMOVED lines=14> */
.L_x_68:


//--------------------- .text._ZN7cutlass13device_kernelIN5flash11enable_sm90INS1_16FlashAttnFwdSm90INS1_25CollectiveMainloopFwdSm90ILi2EN4cute5tupleIJNS5_1CILi1EEES8_S8_EEENS6_IJNS7_ILi128EEESA_SA_EEELi128ENS_10bfloat16_tEfNS_4arch4Sm90ELb1ELb0ELb0ELb0ELb1ELb0ELb0ELb1ELb1ELb1ELb0ELb0EEENS1_21CollectiveEpilogueFwdISB_S9_SC_SE_Li256ELb0ELb1ELb0ELb0EEENS1_30DynamicPersistentTileSchedulerILi256ELi128ELb0ELb1ELb1EEEEEEEEEvNT_6ParamsE --------------------------
	.section	.text._ZN7cutlass13device_kernelIN5flash11enable_sm90INS1_16FlashAttnFwdSm90INS1_25CollectiveMainloopFwdSm90ILi2EN4cute5tupleIJNS5_1CILi1EEES8_S8_EEENS6_IJNS7_ILi128EEESA_SA_EEELi128ENS_10bfloat16_tEfNS_4arch4Sm90ELb1ELb0ELb0ELb0ELb1ELb0ELb0ELb1ELb1ELb1ELb0ELb0EEENS1_21CollectiveEpilogueFwdISB_S9_SC_SE_Li256ELb0ELb1ELb0ELb0EEENS1_30DynamicPersistentTileSchedulerILi256ELi128ELb0ELb1ELb1EEEEEEEEEvNT_6ParamsE,"ax",@progbits
	.align	128
.text._ZN7cutlass13device_kernelIN5flash11enable_sm90INS1_16FlashAttnFwdSm90INS1_25CollectiveMainloopFwdSm90ILi2EN4cute5tupleIJNS5_1CILi1EEES8_S8_EEENS6_IJNS7_ILi128EEESA_SA_EEELi128ENS_10bfloat16_tEfNS_4arch4Sm90ELb1ELb0ELb0ELb0ELb1ELb0ELb0ELb1ELb1ELb1ELb0ELb0EEENS1_21CollectiveEpilogueFwdISB_S9_SC_SE_Li256ELb0ELb1ELb0ELb0EEENS1_30DynamicPersistentTileSchedulerILi256ELi128ELb0ELb1ELb1EEEEEEEEEvNT_6ParamsE:
        .type           _ZN7cutlass13device_kernelIN5flash11enable_sm90INS1_16FlashAttnFwdSm90INS1_25CollectiveMainloopFwdSm90ILi2EN4cute5tupleIJNS5_1CILi1EEES8_S8_EEENS6_IJNS7_ILi128EEESA_SA_EEELi128ENS_10bfloat16_tEfNS_4arch4Sm90ELb1ELb0ELb0ELb0ELb1ELb0ELb0ELb1ELb1ELb1ELb0ELb0EEENS1_21CollectiveEpilogueFwdISB_S9_SC_SE_Li256ELb0ELb1ELb0ELb0EEENS1_30DynamicPersistentTileSchedulerILi256ELi128ELb0ELb1ELb1EEEEEEEEEvNT_6ParamsE,@function
        .size           _ZN7cutlass13device_kernelIN5flash11enable_sm90INS1_16FlashAttnFwdSm90INS1_25CollectiveMainloopFwdSm90ILi2EN4cute5tupleIJNS5_1CILi1EEES8_S8_EEENS6_IJNS7_ILi128EEESA_SA_EEELi128ENS_10bfloat16_tEfNS_4arch4Sm90ELb1ELb0ELb0ELb0ELb1ELb0ELb0ELb1ELb1ELb1ELb0ELb0EEENS1_21CollectiveEpilogueFwdISB_S9_SC_SE_Li256ELb0ELb1ELb0ELb0EEENS1_30DynamicPersistentTileSchedulerILi256ELi128ELb0ELb1ELb1EEEEEEEEEvNT_6ParamsE,(.L_x_69 - _ZN7cutlass13device_kernelIN5flash11enable_sm90INS1_16FlashAttnFwdSm90INS1_25CollectiveMainloopFwdSm90ILi2EN4cute5tupleIJNS5_1CILi1EEES8_S8_EEENS6_IJNS7_ILi128EEESA_SA_EEELi128ENS_10bfloat16_tEfNS_4arch4Sm90ELb1ELb0ELb0ELb0ELb1ELb0ELb0ELb1ELb1ELb1ELb0ELb0EEENS1_21CollectiveEpilogueFwdISB_S9_SC_SE_Li256ELb0ELb1ELb0ELb0EEENS1_30DynamicPersistentTileSchedulerILi256ELi128ELb0ELb1ELb1EEEEEEEEEvNT_6ParamsE)
        .other          _ZN7cutlass13device_kernelIN5flash11enable_sm90INS1_16FlashAttnFwdSm90INS1_25CollectiveMainloopFwdSm90ILi2EN4cute5tupleIJNS5_1CILi1EEES8_S8_EEENS6_IJNS7_ILi128EEESA_SA_EEELi128ENS_10bfloat16_tEfNS_4arch4Sm90ELb1ELb0ELb0ELb0ELb1ELb0ELb0ELb1ELb1ELb1ELb0ELb0EEENS1_21CollectiveEpilogueFwdISB_S9_SC_SE_Li256ELb0ELb1ELb0ELb0EEENS1_30DynamicPersistentTileSchedulerILi256ELi128ELb0ELb1ELb1EEEEEEEEEvNT_6ParamsE,@"STO_CUDA_ENTRY STV_DEFAULT"
_ZN7cutlass13device_kernelIN5flash11enable_sm90INS1_16FlashAttnFwdSm90INS1_25CollectiveMainloopFwdSm90ILi2EN4cute5tupleIJNS5_1CILi1EEES8_S8_EEENS6_IJNS7_ILi128EEESA_SA_EEELi128ENS_10bfloat16_tEfNS_4arch4Sm90ELb1ELb0ELb0ELb0ELb1ELb0ELb0ELb1ELb1ELb1ELb0ELb0EEENS1_21CollectiveEpilogueFwdISB_S9_SC_SE_Li256ELb0ELb1ELb0ELb0EEENS1_30DynamicPersistentTileSchedulerILi256ELi128ELb0ELb1ELb1EEEEEEEEEvNT_6ParamsE:
[----:B------:R-:W-:Y:S01]  /*0000*/  LDC R1, c[0x0][0x37c] ;  /* 0x0000df00ff017b82 */ /* 0x000fe20000000800 */
[----:B------:R-:W-:Y:S05]  /*0010*/  EXIT ;  /* 0x000000000000794d */ /* 0x000fea0003800000 */
.L_x_24:
        /* <DEDUP_REMOVED lines=14> */
.L_x_69:


//--------------------- .text._ZN7cutlass13device_kernelIN5flash11enable_sm90INS1_16FlashAttnFwdSm90INS1_25CollectiveMainloopFwdSm90ILi2EN4cute5tupleIJNS5_1CILi1EEES8_S8_EEENS6_IJNS7_ILi128EEESA_SA_EEELi128ENS_10bfloat16_tEfNS_4arch4Sm90ELb1ELb0ELb0ELb1ELb1ELb0ELb0ELb1ELb1ELb1ELb0ELb0EEENS1_21CollectiveEpilogueFwdISB_S9_SC_SE_Li256ELb1ELb1ELb0ELb0EEENS1_36VarlenDynamicPersistentTileSchedulerILi128ELi128ELi256ELi128ELb0ELb1ELb1ELb1ELb1ELb1EEEEEEEEEvNT_6ParamsE --------------------------
	.section	.text._ZN7cutlass13device_kernelIN5flash11enable_sm90INS1_16FlashAttnFwdSm90INS1_25CollectiveMainloopFwdSm90ILi2EN4cute5tupleIJNS5_1CILi1EEES8_S8_EEENS6_IJNS7_ILi128EEESA_SA_EEELi128ENS_10bfloat16_tEfNS_4arch4Sm90ELb1ELb0ELb0ELb1ELb1ELb0ELb0ELb1ELb1ELb1ELb0ELb0EEENS1_21CollectiveEpilogueFwdISB_S9_SC_SE_Li256ELb1ELb1ELb0ELb0EEENS1_36VarlenDynamicPersistentTileSchedulerILi128ELi128ELi256ELi128ELb0ELb1ELb1ELb1ELb1ELb1EEEEEEEEEvNT_6ParamsE,"ax",@progbits
	.align	128
.text._ZN7cutlass13device_kernelIN5flash11enable_sm90INS1_16FlashAttnFwdSm90INS1_25CollectiveMainloopFwdSm90ILi2EN4cute5tupleIJNS5_1CILi1EEES8_S8_EEENS6_IJNS7_ILi128EEESA_SA_EEELi128ENS_10bfloat16_tEfNS_4arch4Sm90ELb1ELb0ELb0ELb1ELb1ELb0ELb0ELb1ELb1ELb1ELb0ELb0EEENS1_21CollectiveEpilogueFwdISB_S9_SC_SE_Li256ELb1ELb1ELb0ELb0EEENS1_36VarlenDynamicPersistentTileSchedulerILi128ELi128ELi256ELi128ELb0ELb1ELb1ELb1ELb1ELb1EEEEEEEEEvNT_6ParamsE:
        .type           _ZN7cutlass13device_kernelIN5flash11enable_sm90INS1_16FlashAttnFwdSm90INS1_25CollectiveMainloopFwdSm90ILi2EN4cute5tupleIJNS5_1CILi1EEES8_S8_EEENS6_IJNS7_ILi128EEESA_SA_EEELi128ENS_10bfloat16_tEfNS_4arch4Sm90ELb1ELb0ELb0ELb1ELb1ELb0ELb0ELb1ELb1ELb1ELb0ELb0EEENS1_21CollectiveEpilogueFwdISB_S9_SC_SE_Li256ELb1ELb1ELb0ELb0EEENS1_36VarlenDynamicPersistentTileSchedulerILi128ELi128ELi256ELi128ELb0ELb1ELb1ELb1ELb1ELb1EEEEEEEEEvNT_6ParamsE,@function
        .size           _ZN7cutlass13device_kernelIN5flash11enable_sm90INS1_16FlashAttnFwdSm90INS1_25CollectiveMainloopFwdSm90ILi2EN4cute5tupleIJNS5_1CILi1EEES8_S8_EEENS6_IJNS7_ILi128EEESA_SA_EEELi128ENS_10bfloat16_tEfNS_4arch4Sm90ELb1ELb0ELb0ELb1ELb1ELb0ELb0ELb1ELb1ELb1ELb0ELb0EEENS1_21CollectiveEpilogueFwdISB_S9_SC_SE_Li256ELb1ELb1ELb0ELb0EEENS1_36VarlenDynamicPersistentTileSchedulerILi128ELi128ELi256ELi128ELb0ELb1ELb1ELb1ELb1ELb1EEEEEEEEEvNT_6ParamsE,(.L_x_70 - _ZN7cutlass13device_kernelIN5flash11enable_sm90INS1_16FlashAttnFwdSm90INS1_25CollectiveMainloopFwdSm90ILi2EN4cute5tupleIJNS5_1CILi1EEES8_S8_EEENS6_IJNS7_ILi128EEESA_SA_EEELi128ENS_10bfloat16_tEfNS_4arch4Sm90ELb1ELb0ELb0ELb1ELb1ELb0ELb0ELb1ELb1ELb1ELb0ELb0EEENS1_21CollectiveEpilogueFwdISB_S9_SC_SE_Li256ELb1ELb1ELb0ELb0EEENS1_36VarlenDynamicPersistentTileSchedulerILi128ELi128ELi256ELi128ELb0ELb1ELb1ELb1ELb1ELb1EEEEEEEEEvNT_6ParamsE)
        .other          _ZN7cutlass13device_kernelIN5flash11enable_sm90INS1_16FlashAttnFwdSm90INS1_25CollectiveMainloopFwdSm90ILi2EN4cute5tupleIJNS5_1CILi1EEES8_S8_EEENS6_IJNS7_ILi128EEESA_SA_EEELi128ENS_10bfloat16_tEfNS_4arch4Sm90ELb1ELb0ELb0ELb1ELb1ELb0ELb0ELb1ELb1ELb1ELb0ELb0EEENS1_21CollectiveEpilogueFwdISB_S9_SC_SE_Li256ELb1ELb1ELb0ELb0EEENS1_36VarlenDynamicPersistentTileSchedulerILi128ELi128ELi256ELi128ELb0ELb1ELb1ELb1ELb1ELb1EEEEEEEEEvNT_6ParamsE,@"STO_CUDA_ENTRY STV_DEFAULT"
_ZN7cutlass13device_kernelIN5flash11enable_sm90INS1_16FlashAttnFwdSm90INS1_25CollectiveMainloopFwdSm90ILi2EN4cute5tupleIJNS5_1CILi1EEES8_S8_EEENS6_IJNS7_ILi128EEESA_SA_EEELi128ENS_10bfloat16_tEfNS_4arch4Sm90ELb1ELb0ELb0ELb1ELb1ELb0ELb0ELb1ELb1ELb1ELb0ELb0EEENS1_21CollectiveEpilogueFwdISB_S9_SC_SE_Li256ELb1ELb1ELb0ELb0EEENS1_36VarlenDynamicPersistentTileSchedulerILi128ELi128ELi256ELi128ELb0ELb1ELb1ELb1ELb1ELb1EEEEEEEEEvNT_6ParamsE:
[----:B------:R-:W-:Y:S01]  /*0000*/  LDC R1, c[0x0][0x37c] ;  /* 0x0000df00ff017b82 */ /* 0x000fe20000000800 */
[----:B------:R-:W-:Y:S05]  /*0010*/  EXIT ;  /* 0x000000000000794d */ /* 0x000fea0003800000 */
.L_x_25:
        /* <DEDUP_REMOVED lines=14> */
.L_x_70:


//--------------------- .text._ZN7cutlass13device_kernelIN5flash11enable_sm90INS1_16FlashAttnFwdSm90INS1_25CollectiveMainloopFwdSm90ILi2EN4cute5tupleIJNS5_1CILi1EEES8_S8_EEENS6_IJNS7_ILi128EEESA_SA_EEELi128ENS_10bfloat16_tEfNS_4arch4Sm90ELb1ELb0ELb0ELb1ELb1ELb1ELb0ELb1ELb1ELb1ELb0ELb0EEENS1_21CollectiveEpilogueFwdISB_S9_SC_SE_Li256ELb1ELb1ELb0ELb0EEENS1_36VarlenDynamicPersistentTileSchedulerILi128ELi128ELi256ELi128ELb0ELb1ELb1ELb1ELb1ELb1EEEEEEEEEvNT_6ParamsE --------------------------
	.section	.text._ZN7cutlass13device_kernelIN5flash11enable_sm90INS1_16FlashAttnFwdSm90INS1_25CollectiveMainloopFwdSm90ILi2EN4cute5tupleIJNS5_1CILi1EEES8_S8_EEENS6_IJNS7_ILi128EEESA_SA_EEELi128ENS_10bfloat16_tEfNS_4arch4Sm90ELb1ELb0ELb0ELb1ELb1ELb1ELb0ELb1ELb1ELb1ELb0ELb0EEENS1_21CollectiveEpilogueFwdISB_S9_SC_SE_Li256ELb1ELb1ELb0ELb0EEENS1_36VarlenDynamicPersistentTileSchedulerILi128ELi128ELi256ELi128ELb0ELb1ELb1ELb1ELb1ELb1EEEEEEEEEvNT_6ParamsE,"ax",@progbits
	.align	128
.text._ZN7cutlass13device_kernelIN5flash11enable_sm90INS1_16FlashAttnFwdSm90INS1_25CollectiveMainloopFwdSm90ILi2EN4cute5tupleIJNS5_1CILi1EEES8_S8_EEENS6_IJNS7_ILi128EEESA_SA_EEELi128ENS_10bfloat16_tEfNS_4arch4Sm90ELb1ELb0ELb0ELb1ELb1ELb1ELb0ELb1ELb1ELb1ELb0ELb0EEENS1_21CollectiveEpilogueFwdISB_S9_SC_SE_Li256ELb1ELb1ELb0ELb0EEENS1_36VarlenDynamicPersistentTileSchedulerILi128ELi128ELi256ELi128ELb0ELb1ELb1ELb1ELb1ELb1EEEEEEEEEvNT_6ParamsE:
        .type           _ZN7cutlass13device_kernelIN5flash11enable_sm90INS1_16FlashAttnFwdSm90INS1_25CollectiveMainloopFwdSm90ILi2EN4cute5tupleIJNS5_1CILi1EEES8_S8_EEENS6_IJNS7_ILi128EEESA_SA_EEELi128ENS_10bfloat16_tEfNS_4arch4Sm90ELb1ELb0ELb0ELb1ELb1ELb1ELb0ELb1ELb1ELb1ELb0ELb0EEENS1_21CollectiveEpilogueFwdISB_S9_SC_SE_Li256ELb1ELb1ELb0ELb0EEENS1_36VarlenDynamicPersistentTileSchedulerILi128ELi128ELi256ELi128ELb0ELb1ELb1ELb1ELb1ELb1EEEEEEEEEvNT_6ParamsE,@function
        .size           _ZN7cutlass13device_kernelIN5flash11enable_sm90INS1_16FlashAttnFwdSm90INS1_25CollectiveMainloopFwdSm90ILi2EN4cute5tupleIJNS5_1CILi1EEES8_S8_EEENS6_IJNS7_ILi128EEESA_SA_EEELi128ENS_10bfloat16_tEfNS_4arch4Sm90ELb1ELb0ELb0ELb1ELb1ELb1ELb0ELb1ELb1ELb1ELb0ELb0EEENS1_21CollectiveEpilogueFwdISB_S9_SC_SE_Li256ELb1ELb1ELb0ELb0EEENS1_36VarlenDynamicPersistentTileSchedulerILi128ELi128ELi256ELi128ELb0ELb1ELb1ELb1ELb1ELb1EEEEEEEEEvNT_6ParamsE,(.L_x_71 - _ZN7cutlass13device_kernelIN5flash11enable_sm90INS1_16FlashAttnFwdSm90INS1_25CollectiveMainloopFwdSm90ILi2EN4cute5tupleIJNS5_1CILi1EEES8_S8_EEENS6_IJNS7_ILi128EEESA_SA_EEELi128ENS_10bfloat16_tEfNS_4arch4Sm90ELb1ELb0ELb0ELb1ELb1ELb1ELb0ELb1ELb1ELb1ELb0ELb0EEENS1_21CollectiveEpilogueFwdISB_S9_SC_SE_Li256ELb1ELb1ELb0ELb0EEENS1_36VarlenDynamicPersistentTileSchedulerILi128ELi128ELi256ELi128ELb0ELb1ELb1ELb1ELb1ELb1EEEEEEEEEvNT_6ParamsE)
        .other          _ZN7cutlass13device_kernelIN5flash11enable_sm90INS1_16FlashAttnFwdSm90INS1_25CollectiveMainloopFwdSm90ILi2EN4cute5tupleIJNS5_1CILi1EEES8_S8_EEENS6_IJNS7_ILi128EEESA_SA_EEELi128ENS_10bfloat16_tEfNS_4arch4Sm90ELb1ELb0ELb0ELb1ELb1ELb1ELb0ELb1ELb1ELb1ELb0ELb0EEENS1_21CollectiveEpilogueFwdISB_S9_SC_SE_Li256ELb1ELb1ELb0ELb0EEENS1_36VarlenDynamicPersistentTileSchedulerILi128ELi128ELi256ELi128ELb0ELb1ELb1ELb1ELb1ELb1EEEEEEEEEvNT_6ParamsE,@"STO_CUDA_ENTRY STV_DEFAULT"
_ZN7cutlass13device_kernelIN5flash11enable_sm90INS1_16FlashAttnFwdSm90INS1_25CollectiveMainloopFwdSm90ILi2EN4cute5tupleIJNS5_1CILi1EEES8_S8_EEENS6_IJNS7_ILi128EEESA_SA_EEELi128ENS_10bfloat16_tEfNS_4arch4Sm90ELb1ELb0ELb0ELb1ELb1ELb1ELb0ELb1ELb1ELb1ELb0ELb0EEENS1_21CollectiveEpilogueFwdISB_S9_SC_SE_Li256ELb1ELb1ELb0ELb0EEENS1_36VarlenDynamicPersistentTileSchedulerILi128ELi128ELi256ELi128ELb0ELb1ELb1ELb1ELb1ELb1EEEEEEEEEvNT_6ParamsE:
[----:B------:R-:W-:Y:S01]  /*0000*/  LDC R1, c[0x0][0x37c] ;  /* 0x0000df00ff017b82 */ /* 0x000fe20000000800 */
[----:B------:R-:W-:Y:S05]  /*0010*/  EXIT ;  /* 0x000000000000794d */ /* 0x000fea0003800000 */
.L_x_26:
        /* <DEDUP_REMOVED lines=14> */
.L_x_71:


//--------------------- .text._ZN7cutlass13device_kernelIN5flash11enable_sm90INS1_16FlashAttnFwdSm90INS1_25CollectiveMainloopFwdSm90ILi2EN4cute5tupleIJNS5_1CILi1EEES8_S8_EEENS6_IJNS7_ILi192EEENS7_ILi128EEENS7_ILi96EEEEEELi96ENS_10bfloat16_tEfNS_4arch4Sm90ELb0ELb0ELb0ELb0ELb1ELb0ELb0ELb0ELb1ELb1ELb0ELb0EEENS1_21CollectiveEpilogueFwdINS6_IJSA_SC_SB_EEES9_SE_SG_Li384ELb0ELb1ELb0ELb0EEENS1_29StaticPersistentTileSchedulerILb0EEEEEEEEEvNT_6ParamsE --------------------------
	.section	.text._ZN7cutlass13device_kernelIN5flash11enable_sm90INS1_16FlashAttnFwdSm90INS1_25CollectiveMainloopFwdSm90ILi2EN4cute5tupleIJNS5_1CILi1EEES8_S8_EEENS6_IJNS7_ILi192EEENS7_ILi128EEENS7_ILi96EEEEEELi96ENS_10bfloat16_tEfNS_4arch4Sm90ELb0ELb0ELb0ELb0ELb1ELb0ELb0ELb0ELb1ELb1ELb0ELb0EEENS1_21CollectiveEpilogueFwdINS6_IJSA_SC_SB_EEES9_SE_SG_Li384ELb0ELb1ELb0ELb0EEENS1_29StaticPersistentTileSchedulerILb0EEEEEEEEEvNT_6ParamsE,"ax",@progbits
	.align	128
.text._ZN7cutlass13device_kernelIN5flash11enable_sm90INS1_16FlashAttnFwdSm90INS1_25CollectiveMainloopFwdSm90ILi2EN4cute5tupleIJNS5_1CILi1EEES8_S8_EEENS6_IJNS7_ILi192EEENS7_ILi128EEENS7_ILi96EEEEEELi96ENS_10bfloat16_tEfNS_4arch4Sm90ELb0ELb0ELb0ELb0ELb1ELb0ELb0ELb0ELb1ELb1ELb0ELb0EEENS1_21CollectiveEpilogueFwdINS6_IJSA_SC_SB_EEES9_SE_SG_Li384ELb0ELb1ELb0ELb0EEENS1_29StaticPersistentTileSchedulerILb0EEEEEEEEEvNT_6ParamsE:
        .type           _ZN7cutlass13device_kernelIN5flash11enable_sm90INS1_16FlashAttnFwdSm90INS1_25CollectiveMainloopFwdSm90ILi2EN4cute5tupleIJNS5_1CILi1EEES8_S8_EEENS6_IJNS7_ILi192EEENS7_ILi128EEENS7_ILi96EEEEEELi96ENS_10bfloat16_tEfNS_4arch4Sm90ELb0ELb0ELb0ELb0ELb1ELb0ELb0ELb0ELb1ELb1ELb0ELb0EEENS1_21CollectiveEpilogueFwdINS6_IJSA_SC_SB_EEES9_SE_SG_Li384ELb0ELb1ELb0ELb0EEENS1_29StaticPersistentTileSchedulerILb0EEEEEEEEEvNT_6ParamsE,@function
        .size           _ZN7cutlass13device_kernelIN5flash11enable_sm90INS1_16FlashAttnFwdSm90INS1_25CollectiveMainloopFwdSm90ILi2EN4cute5tupleIJNS5_1CILi1EEES8_S8_EEENS6_IJNS7_ILi192EEENS7_ILi128EEENS7_ILi96EEEEEELi96ENS_10bfloat16_tEfNS_4arch4Sm90ELb0ELb0ELb0ELb0ELb1ELb0ELb0ELb0ELb1ELb1ELb0ELb0EEENS1_21CollectiveEpilogueFwdINS6_IJSA_SC_SB_EEES9_SE_SG_Li384ELb0ELb1ELb0ELb0EEENS1_29StaticPersistentTileSchedulerILb0EEEEEEEEEvNT_6ParamsE,(.L_x_72 - _ZN7cutlass13device_kernelIN5flash11enable_sm90INS1_16FlashAttnFwdSm90INS1_25CollectiveMainloopFwdSm90ILi2EN4cute5tupleIJNS5_1CILi1EEES8_S8_EEENS6_IJNS7_ILi192EEENS7_ILi128EEENS7_ILi96EEEEEELi96ENS_10bfloat16_tEfNS_4arch4Sm90ELb0ELb0ELb0ELb0ELb1ELb0ELb0ELb0ELb1ELb1ELb0ELb0EEENS1_21CollectiveEpilogueFwdINS6_IJSA_SC_SB_EEES9_SE_SG_Li384ELb0ELb1ELb0ELb0EEENS1_29StaticPersistentTileSchedulerILb0EEEEEEEEEvNT_6ParamsE)
        .other          _ZN7cutlass13device_kernelIN5flash11enable_sm90INS1_16FlashAttnFwdSm90INS1_25CollectiveMainloopFwdSm90ILi2EN4cute5tupleIJNS5_1CILi1EEES8_S8_EEENS6_IJNS7_ILi192EEENS7_ILi128EEENS7_ILi96EEEEEELi96ENS_10bfloat16_tEfNS_4arch4Sm90ELb0ELb0ELb0ELb0ELb1ELb0ELb0ELb0ELb1ELb1ELb0ELb0EEENS1_21CollectiveEpilogueFwdINS6_IJSA_SC_SB_EEES9_SE_SG_Li384ELb0ELb1ELb0ELb0EEENS1_29StaticPersistentTileSchedulerILb0EEEEEEEEEvNT_6ParamsE,@"STO_CUDA_ENTRY STV_DEFAULT"
_ZN7cutlass13device_kernelIN5flash11enable_sm90INS1_16FlashAttnFwdSm90INS1_25CollectiveMainloopFwdSm90ILi2EN4cute5tupleIJNS5_1CILi1EEES8_S8_EEENS6_IJNS7_ILi192EEENS7_ILi128EEENS7_ILi96EEEEEELi96ENS_10bfloat16_tEfNS_4arch4Sm90ELb0ELb0ELb0ELb0ELb1ELb0ELb0ELb0ELb1ELb1ELb0ELb0EEENS1_21CollectiveEpilogueFwdINS6_IJSA_SC_SB_EEES9_SE_SG_Li384ELb0ELb1ELb0ELb0EEENS1_29StaticPersistentTileSchedulerILb0EEEEEEEEEvNT_6ParamsE:
[----:B------:R-:W-:Y:S01]  /*0000*/  LDC R1, c[0x0][0x37c] ;  /* 0x0000df00ff017b82 */ /* 0x000fe20000000800 */
[----:B------:R-:W-:Y:S05]  /*0010*/  EXIT ;  /* 0x000000000000794d */ /* 0x000fea0003800000 */
.L_x_27:
        /* <DEDUP_REMOVED lines=14> */
.L_x_72:


//--------------------- .text._ZN7cutlass13device_kernelIN5flash11enable_sm90INS1_16FlashAttnFwdSm90INS1_25CollectiveMainloopFwdSm90ILi2EN4cute5tupleIJNS5_1CILi1EEES8_S8_EEENS6_IJNS7_ILi192EEENS7_ILi128EEENS7_ILi96EEEEEELi96ENS_10bfloat16_tEfNS_4arch4Sm90ELb0ELb0ELb0ELb1ELb1ELb0ELb0ELb0ELb1ELb1ELb0ELb0EEENS1_21CollectiveEpilogueFwdINS6_IJSA_SC_SB_EEES9_SE_SG_Li384ELb1ELb1ELb0ELb0EEENS1_36VarlenDynamicPersistentTileSchedulerILi192ELi128ELi384ELi128ELb0ELb1ELb1ELb0ELb1ELb1EEEEEEEEEvNT_6ParamsE --------------------------
	.section	.text._ZN7cutlass13device_kernelIN5flash11enable_sm90INS1_16FlashAttnFwdSm90INS1_25CollectiveMainloopFwdSm90ILi2EN4cute5tupleIJNS5_1CILi1EEES8_S8_EEENS6_IJNS7_ILi192EEENS7_ILi128EEENS7_ILi96EEEEEELi96ENS_10bfloat16_tEfNS_4arch4Sm90ELb0ELb0ELb0ELb1ELb1ELb0ELb0ELb0ELb1ELb1ELb0ELb0EEENS1_21CollectiveEpilogueFwdINS6_IJSA_SC_SB_EEES9_SE_SG_Li384ELb1ELb1ELb0ELb0EEENS1_36VarlenDynamicPersistentTileSchedulerILi192ELi128ELi384ELi128ELb0ELb1ELb1ELb0ELb1ELb1EEEEEEEEEvNT_6ParamsE,"ax",@progbits
	.align	128
.text._ZN7cutlass13device_kernelIN5flash11enable_sm90INS1_16FlashAttnFwdSm90INS1_25CollectiveMainloopFwdSm90ILi2EN4cute5tupleIJNS5_1CILi1EEES8_S8_EEENS6_IJNS7_ILi192EEENS7_ILi128EEENS7_ILi96EEEEEELi96ENS_10bfloat16_tEfNS_4arch4Sm90ELb0ELb0ELb0ELb1ELb1ELb0ELb0ELb0ELb1ELb1ELb0ELb0EEENS1_21CollectiveEpilogueFwdINS6_IJSA_SC_SB_EEES9_SE_SG_Li384ELb1ELb1ELb0ELb0EEENS1_36VarlenDynamicPersistentTileSchedulerILi192ELi128ELi384ELi128ELb0ELb1ELb1ELb0ELb1ELb1EEEEEEEEEvNT_6ParamsE:
        .type           _ZN7cutlass13device_kernelIN5flash11enable_sm90INS1_16FlashAttnFwdSm90INS1_25CollectiveMainloopFwdSm90ILi2EN4cute5tupleIJNS5_1CILi1EEES8_S8_EEENS6_IJNS7_ILi192EEENS7_ILi128EEENS7_ILi96EEEEEELi96ENS_10bfloat16_tEfNS_4arch4Sm90ELb0ELb0ELb0ELb1ELb1ELb0ELb0ELb0ELb1ELb1ELb0ELb0EEENS1_21CollectiveEpilogueFwdINS6_IJSA_SC_SB_EEES9_SE_SG_Li384ELb1ELb1ELb0ELb0EEENS1_36VarlenDynamicPersistentTileSchedulerILi192ELi128ELi384ELi128ELb0ELb1ELb1ELb0ELb1ELb1EEEEEEEEEvNT_6ParamsE,@function
        .size           _ZN7cutlass13device_kernelIN5flash11enable_sm90INS1_16FlashAttnFwdSm90INS1_25CollectiveMainloopFwdSm90ILi2EN4cute5tupleIJNS5_1CILi1EEES8_S8_EEENS6_IJNS7_ILi192EEENS7_ILi128EEENS7_ILi96EEEEEELi96ENS_10bfloat16_tEfNS_4arch4Sm90ELb0ELb0ELb0ELb1ELb1ELb0ELb0ELb0ELb1ELb1ELb0ELb0EEENS1_21CollectiveEpilogueFwdINS6_IJSA_SC_SB_EEES9_SE_SG_Li384ELb1ELb1ELb0ELb0EEENS1_36VarlenDynamicPersistentTileSchedulerILi192ELi128ELi384ELi128ELb0ELb1ELb1ELb0ELb1ELb1EEEEEEEEEvNT_6ParamsE,(.L_x_73 - _ZN7cutlass13device_kernelIN5flash11enable_sm90INS1_16FlashAttnFwdSm90INS1_25CollectiveMainloopFwdSm90ILi2EN4cute5tupleIJNS5_1CILi1EEES8_S8_EEENS6_IJNS7_ILi192EEENS7_ILi128EEENS7_ILi96EEEEEELi96ENS_10bfloat16_tEfNS_4arch4Sm90ELb0ELb0ELb0ELb1ELb1ELb0ELb0ELb0ELb1ELb1ELb0ELb0EEENS1_21CollectiveEpilogueFwdINS6_IJSA_SC_SB_EEES9_SE_SG_Li384ELb1ELb1ELb0ELb0EEENS1_36VarlenDynamicPersistentTileSchedulerILi192ELi128ELi384ELi128ELb0ELb1ELb1ELb0ELb1ELb1EEEEEEEEEvNT_6ParamsE)
        .other          _ZN7cutlass13device_kernelIN5flash11enable_sm90INS1_16FlashAttnFwdSm90INS1_25CollectiveMainloopFwdSm90ILi2EN4cute5tupleIJNS5_1CILi1EEES8_S8_EEENS6_IJNS7_ILi192EEENS7_ILi128EEENS7_ILi96EEEEEELi96ENS_10bfloat16_tEfNS_4arch4Sm90ELb0ELb0ELb0ELb1ELb1ELb0ELb0ELb0ELb1ELb1ELb0ELb0EEENS1_21CollectiveEpilogueFwdINS6_IJSA_SC_SB_EEES9_SE_SG_Li384ELb1ELb1ELb0ELb0EEENS1_36VarlenDynamicPersistentTileSchedulerILi192ELi128ELi384ELi128ELb0ELb1ELb1ELb0ELb1ELb1EEEEEEEEEvNT_6ParamsE,@"STO_CUDA_ENTRY STV_DEFAULT"
_ZN7cutlass13device_kernelIN5flash11enable_sm90INS1_16FlashAttnFwdSm90INS1_25CollectiveMainloopFwdSm90ILi2EN4cute5tupleIJNS5_1CILi1EEES8_S8_EEENS6_IJNS7_ILi192EEENS7_ILi128EEENS7_ILi96EEEEEELi96ENS_10bfloat16_tEfNS_4arch4Sm90ELb0ELb0ELb0ELb1ELb1ELb0ELb0ELb0ELb1ELb1ELb0ELb0EEENS1_21CollectiveEpilogueFwdINS6_IJSA_SC_SB_EEES9_SE_SG_Li384ELb1ELb1ELb0ELb0EEENS1_36VarlenDynamicPersistentTileSchedulerILi192ELi128ELi384ELi128ELb0ELb1ELb1ELb0ELb1ELb1EEEEEEEEEvNT_6ParamsE:
[----:B------:R-:W-:Y:S01]  /*0000*/  LDC R1, c[0x0][0x37c] ;  /* 0x0000df00ff017b82 */ /* 0x000fe20000000800 */
[----:B------:R-:W-:Y:S05]  /*0010*/  EXIT ;  /* 0x000000000000794d */ /* 0x000fea0003800000 */
.L_x_28:
        /* <DEDUP_REMOVED lines=14> */
.L_x_73:


//--------------------- .text._ZN7cutlass13device_kernelIN5flash11enable_sm90INS1_16FlashAttnFwdSm90INS1_25CollectiveMainloopFwdSm90ILi2EN4cute5tupleIJNS5_1CILi1EEES8_S8_EEENS6_IJNS7_ILi192EEENS7_ILi128EEENS7_ILi96EEEEEELi96ENS_10bfloat16_tEfNS_4arch4Sm90ELb0ELb0ELb0ELb1ELb1ELb1ELb0ELb0ELb1ELb1ELb0ELb0EEENS1_21CollectiveEpilogueFwdINS6_IJSA_SC_SB_EEES9_SE_SG_Li384ELb1ELb1ELb0ELb0EEENS1_36VarlenDynamicPersistentTileSchedulerILi192ELi128ELi384ELi128ELb0ELb1ELb1ELb0ELb1ELb1EEEEEEEEEvNT_6ParamsE --------------------------
	.section	.text._ZN7cutlass13device_kernelIN5flash11enable_sm90INS1_16FlashAttnFwdSm90INS1_25CollectiveMainloopFwdSm90ILi2EN4cute5tupleIJNS5_1CILi1EEES8_S8_EEENS6_IJNS7_ILi192EEENS7_ILi128EEENS7_ILi96EEEEEELi96ENS_10bfloat16_tEfNS_4arch4Sm90ELb0ELb0ELb0ELb1ELb1ELb1ELb0ELb0ELb1ELb1ELb0ELb0EEENS1_21CollectiveEpilogueFwdINS6_IJSA_SC_SB_EEES9_SE_SG_Li384ELb1ELb1ELb0ELb0EEENS1_36VarlenDynamicPersistentTileSchedulerILi192ELi128ELi384ELi128ELb0ELb1ELb1ELb0ELb1ELb1EEEEEEEEEvNT_6ParamsE,"ax",@progbits
	.align	128
.text._ZN7cutlass13device_kernelIN5flash11enable_sm90INS1_16FlashAttnFwdSm90INS1_25CollectiveMainloopFwdSm90ILi2EN4cute5tupleIJNS5_1CILi1EEES8_S8_EEENS6_IJNS7_ILi192EEENS7_ILi128EEENS7_ILi96EEEEEELi96ENS_10bfloat16_tEfNS_4arch4Sm90ELb0ELb0ELb0ELb1ELb1ELb1ELb0ELb0ELb1ELb1ELb0ELb0EEENS1_21CollectiveEpilogueFwdINS6_IJSA_SC_SB_EEES9_SE_SG_Li384ELb1ELb1ELb0ELb0EEENS1_36VarlenDynamicPersistentTileSchedulerILi192ELi128ELi384ELi128ELb0ELb1ELb1ELb0ELb1ELb1EEEEEEEEEvNT_6ParamsE:
        .type           _ZN7cutlass13device_kernelIN5flash11enable_sm90INS1_16FlashAttnFwdSm90INS1_25CollectiveMainloopFwdSm90ILi2EN4cute5tupleIJNS5_1CILi1EEES8_S8_EEENS6_IJNS7_ILi192EEENS7_ILi128EEENS7_ILi96EEEEEELi96ENS_10bfloat16_tEfNS_4arch4Sm90ELb0ELb0ELb0ELb1ELb1ELb1ELb0ELb0ELb1ELb1ELb0ELb0EEENS1_21CollectiveEpilogueFwdINS6_IJSA_SC_SB_EEES9_SE_SG_Li384ELb1ELb1ELb0ELb0EEENS1_36VarlenDynamicPersistentTileSchedulerILi192ELi128ELi384ELi128ELb0ELb1ELb1ELb0ELb1ELb1EEEEEEEEEvNT_6ParamsE,@function
        .size           _ZN7cutlass13device_kernelIN5flash11enable_sm90INS1_16FlashAttnFwdSm90INS1_25CollectiveMainloopFwdSm90ILi2EN4cute5tupleIJNS5_1CILi1EEES8_S8_EEENS6_IJNS7_ILi192EEENS7_ILi128EEENS7_ILi96EEEEEELi96ENS_10bfloat16_tEfNS_4arch4Sm90ELb0ELb0ELb0ELb1ELb1ELb1ELb0ELb0ELb1ELb1ELb0ELb0EEENS1_21CollectiveEpilogueFwdINS6_IJSA_SC_SB_EEES9_SE_SG_Li384ELb1ELb1ELb0ELb0EEENS1_36VarlenDynamicPersistentTileSchedulerILi192ELi128ELi384ELi128ELb0ELb1ELb1ELb0ELb1ELb1EEEEEEEEEvNT_6ParamsE,(.L_x_74 - _ZN7cutlass13device_kernelIN5flash11enable_sm90INS1_16FlashAttnFwdSm90INS1_25CollectiveMainloopFwdSm90ILi2EN4cute5tupleIJNS5_1CILi1EEES8_S8_EEENS6_IJNS7_ILi192EEENS7_ILi128EEENS7_ILi96EEEEEELi96ENS_10bfloat16_tEfNS_4arch4Sm90ELb0ELb0ELb0ELb1ELb1ELb1ELb0ELb0ELb1ELb1ELb0ELb0EEENS1_21CollectiveEpilogueFwdINS6_IJSA_SC_SB_EEES9_SE_SG_Li384ELb1ELb1ELb0ELb0EEENS1_36VarlenDynamicPersistentTileSchedulerILi192ELi128ELi384ELi128ELb0ELb1ELb1ELb0ELb1ELb1EEEEEEEEEvNT_6ParamsE)
        .other          _ZN7cutlass13device_kernelIN5flash11enable_sm90INS1_16FlashAttnFwdSm90INS1_25CollectiveMainloopFwdSm90ILi2EN4cute5tupleIJNS5_1CILi1EEES8_S8_EEENS6_IJNS7_ILi192EEENS7_ILi128EEENS7_ILi96EEEEEELi96ENS_10bfloat16_tEfNS_4arch4Sm90ELb0ELb0ELb0ELb1ELb1ELb1ELb0ELb0ELb1ELb1ELb0ELb0EEENS1_21CollectiveEpilogueFwdINS6_IJSA_SC_SB_EEES9_SE_SG_Li384ELb1ELb1ELb0ELb0EEENS1_36VarlenDynamicPersistentTileSchedulerILi192ELi128ELi384ELi128ELb0ELb1ELb1ELb0ELb1ELb1EEEEEEEEEvNT_6ParamsE,@"STO_CUDA_ENTRY STV_DEFAULT"
_ZN7cutlass13device_kernelIN5flash11enable_sm90INS1_16FlashAttnFwdSm90INS1_25CollectiveMainloopFwdSm90ILi2EN4cute5tupleIJNS5_1CILi1EEES8_S8_EEENS6_IJNS7_ILi192EEENS7_ILi128EEENS7_ILi96EEEEEELi96ENS_10bfloat16_tEfNS_4arch4Sm90ELb0ELb0ELb0ELb1ELb1ELb1ELb0ELb0ELb1ELb1ELb0ELb0EEENS1_21CollectiveEpilogueFwdINS6_IJSA_SC_SB_EEES9_SE_SG_Li384ELb1ELb1ELb0ELb0EEENS1_36VarlenDynamicPersistentTileSchedulerILi192ELi128ELi384ELi128ELb0ELb1ELb1ELb0ELb1ELb1EEEEEEEEEvNT_6ParamsE:
[----:B------:R-:W-:Y:S01]  /*0000*/  LDC R1, c[0x0][0x37c] ;  /* 0x0000df00ff017b82 */ /* 0x000fe20000000800 */
[----:B------:R-:W-:Y:S05]  /*0010*/  EXIT ;  /* 0x000000000000794d */ /* 0x000fea0003800000 */
.L_x_29:
        /* <DEDUP_REMOVED lines=14> */
.L_x_74:


//--------------------- .text._ZN7cutlass13device_kernelIN5flash11enable_sm90INS1_16FlashAttnFwdSm90INS1_25CollectiveMainloopFwdSm90ILi2EN4cute5tupleIJNS5_1CILi1EEES8_S8_EEENS6_IJNS7_ILi192EEENS7_ILi128EEENS7_ILi96EEEEEELi96ENS_10bfloat16_tEfNS_4arch4Sm90ELb0ELb1ELb0ELb0ELb1ELb0ELb0ELb0ELb1ELb1ELb0ELb0EEENS1_21CollectiveEpilogueFwdINS6_IJSA_SC_SB_EEES9_SE_SG_Li384ELb0ELb1ELb0ELb0EEENS1_30DynamicPersistentTileSchedulerILi384ELi128ELb0ELb1ELb1EEEEEEEEEvNT_6ParamsE --------------------------
	.section	.text._ZN7cutlass13device_kernelIN5flash11enable_sm90INS1_16FlashAttnFwdSm90INS1_25CollectiveMainloopFwdSm90ILi2EN4cute5tupleIJNS5_1CILi1EEES8_S8_EEENS6_IJNS7_ILi192EEENS7_ILi128EEENS7_ILi96EEEEEELi96ENS_10bfloat16_tEfNS_4arch4Sm90ELb0ELb1ELb0ELb0ELb1ELb0ELb0ELb0ELb1ELb1ELb0ELb0EEENS1_21CollectiveEpilogueFwdINS6_IJSA_SC_SB_EEES9_SE_SG_Li384ELb0ELb1ELb0ELb0EEENS1_30DynamicPersistentTileSchedulerILi384ELi128ELb0ELb1ELb1EEEEEEEEEvNT_6ParamsE,"ax",@progbits
	.align	128
.text._ZN7cutlass13device_kernelIN5flash11enable_sm90INS1_16FlashAttnFwdSm90INS1_25CollectiveMainloopFwdSm90ILi2EN4cute5tupleIJNS5_1CILi1EEES8_S8_EEENS6_IJNS7_ILi192EEENS7_ILi128EEENS7_ILi96EEEEEELi96ENS_10bfloat16_tEfNS_4arch4Sm90ELb0ELb1ELb0ELb0ELb1ELb0ELb0ELb0ELb1ELb1ELb0ELb0EEENS1_21CollectiveEpilogueFwdINS6_IJSA_SC_SB_EEES9_SE_SG_Li384ELb0ELb1ELb0ELb0EEENS1_30DynamicPersistentTileSchedulerILi384ELi128ELb0ELb1ELb1EEEEEEEEEvNT_6ParamsE:
        .type           _ZN7cutlass13device_kernelIN5flash11enable_sm90INS1_16FlashAttnFwdSm90INS1_25CollectiveMainloopFwdSm90ILi2EN4cute5tupleIJNS5_1CILi1EEES8_S8_EEENS6_IJNS7_ILi192EEENS7_ILi128EEENS7_ILi96EEEEEELi96ENS_10bfloat16_tEfNS_4arch4Sm90ELb0ELb1ELb0ELb0ELb1ELb0ELb0ELb0ELb1ELb1ELb0ELb0EEENS1_21CollectiveEpilogueFwdINS6_IJSA_SC_SB_EEES9_SE_SG_Li384ELb0ELb1ELb0ELb0EEENS1_30DynamicPersistentTileSchedulerILi384ELi128ELb0ELb1ELb1EEEEEEEEEvNT_6ParamsE,@function
        .size           _ZN7cutlass13device_kernelIN5flash11enable_sm90INS1_16FlashAttnFwdSm90INS1_25CollectiveMainloopFwdSm90ILi2EN4cute5tupleIJNS5_1CILi1EEES8_S8_EEENS6_IJNS7_ILi192EEENS7_ILi128EEENS7_ILi96EEEEEELi96ENS_10bfloat16_tEfNS_4arch4Sm90ELb0ELb1ELb0ELb0ELb1ELb0ELb0ELb0ELb1ELb1ELb0ELb0EEENS1_21CollectiveEpilogueFwdINS6_IJSA_SC_SB_EEES9_SE_SG_Li384ELb0ELb1ELb0ELb0EEENS1_30DynamicPersistentTileSchedulerILi384ELi128ELb0ELb1ELb1EEEEEEEEEvNT_6ParamsE,(.L_x_75 - _ZN7cutlass13device_kernelIN5flash11enable_sm90INS1_16FlashAttnFwdSm90INS1_25CollectiveMainloopFwdSm90ILi2EN4cute5tupleIJNS5_1CILi1EEES8_S8_EEENS6_IJNS7_ILi192EEENS7_ILi128EEENS7_ILi96EEEEEELi96ENS_10bfloat16_tEfNS_4arch4Sm90ELb0ELb1ELb0ELb0ELb1ELb0ELb0ELb0ELb1ELb1ELb0ELb0EEENS1_21CollectiveEpilogueFwdINS6_IJSA_SC_SB_EEES9_SE_SG_Li384ELb0ELb1ELb0ELb0EEENS1_30DynamicPersistentTileSchedulerILi384ELi128ELb0ELb1ELb1EEEEEEEEEvNT_6ParamsE)
        .other          _ZN7cutlass13device_kernelIN5flash11enable_sm90INS1_16FlashAttnFwdSm90INS1_25CollectiveMainloopFwdSm90ILi2EN4cute5tupleIJNS5_1CILi1EEES8_S8_EEENS6_IJNS7_ILi192EEENS7_ILi128EEENS7_ILi96EEEEEELi96ENS_10bfloat16_tEfNS_4arch4Sm90ELb0ELb1ELb0ELb0ELb1ELb0ELb0ELb0ELb1ELb1ELb0ELb0EEENS1_21CollectiveEpilogueFwdINS6_IJSA_SC_SB_EEES9_SE_SG_Li384ELb0ELb1ELb0ELb0EEENS1_30DynamicPersistentTileSchedulerILi384ELi128ELb0ELb1ELb1EEEEEEEEEvNT_6ParamsE,@"STO_CUDA_ENTRY STV_DEFAULT"
_ZN7cutlass13device_kernelIN5flash11enable_sm90INS1_16FlashAttnFwdSm90INS1_25CollectiveMainloopFwdSm90ILi2EN4cute5tupleIJNS5_1CILi1EEES8_S8_EEENS6_IJNS7_ILi192EEENS7_ILi128EEENS7_ILi96EEEEEELi96ENS_10bfloat16_tEfNS_4arch4Sm90ELb0ELb1ELb0ELb0ELb1ELb0ELb0ELb0ELb1ELb1ELb0ELb0EEENS1_21CollectiveEpilogueFwdINS6_IJSA_SC_SB_EEES9_SE_SG_Li384ELb0ELb1ELb0ELb0EEENS1_30DynamicPersistentTileSchedulerILi384ELi128ELb0ELb1ELb1EEEEEEEEEvNT_6ParamsE:
[----:B------:R-:W-:Y:S01]  /*0000*/  LDC R1, c[0x0][0x37c] ;  /* 0x0000df00ff017b82 */ /* 0x000fe20000000800 */
[----:B------:R-:W-:Y:S05]  /*0010*/  EXIT ;  /* 0x000000000000794d */ /* 0x000fea0003800000 */
.L_x_30:
        /* <DEDUP_REMOVED lines=14> */
.L_x_75:


//--------------------- .text._ZN7cutlass13device_kernelIN5flash11enable_sm90INS1_16FlashAttnFwdSm90INS1_25CollectiveMainloopFwdSm90ILi2EN4cute5tupleIJNS5_1CILi1EEES8_S8_EEENS6_IJNS7_ILi192EEENS7_ILi128EEENS7_ILi96EEEEEELi96ENS_10bfloat16_tEfNS_4arch4Sm90ELb0ELb1ELb0ELb1ELb1ELb0ELb0ELb0ELb1ELb1ELb0ELb0EEENS1_21CollectiveEpilogueFwdINS6_IJSA_SC_SB_EEES9_SE_SG_Li384ELb1ELb1ELb0ELb0EEENS1_36VarlenDynamicPersistentTileSchedulerILi192ELi128ELi384ELi128ELb0ELb1ELb1ELb1ELb0ELb1EEEEEEEEEvNT_6ParamsE --------------------------
	.section	.text._ZN7cutlass13device_kernelIN5flash11enable_sm90INS1_16FlashAttnFwdSm90INS1_25CollectiveMainloopFwdSm90ILi2EN4cute5tupleIJNS5_1CILi1EEES8_S8_EEENS6_IJNS7_ILi192EEENS7_ILi128EEENS7_ILi96EEEEEELi96ENS_10bfloat16_tEfNS_4arch4Sm90ELb0ELb1ELb0ELb1ELb1ELb0ELb0ELb0ELb1ELb1ELb0ELb0EEENS1_21CollectiveEpilogueFwdINS6_IJSA_SC_SB_EEES9_SE_SG_Li384ELb1ELb1ELb0ELb0EEENS1_36VarlenDynamicPersistentTileSchedulerILi192ELi128ELi384ELi128ELb0ELb1ELb1ELb1ELb0ELb1EEEEEEEEEvNT_6ParamsE,"ax",@progbits
	.align	128
.text._ZN7cutlass13device_kernelIN5flash11enable_sm90INS1_16FlashAttnFwdSm90INS1_25CollectiveMainloopFwdSm90ILi2EN4cute5tupleIJNS5_1CILi1EEES8_S8_EEENS6_IJNS7_ILi192EEENS7_ILi128EEENS7_ILi96EEEEEELi96ENS_10bfloat16_tEfNS_4arch4Sm90ELb0ELb1ELb0ELb1ELb1ELb0ELb0ELb0ELb1ELb1ELb0ELb0EEENS1_21CollectiveEpilogueFwdINS6_IJSA_SC_SB_EEES9_SE_SG_Li384ELb1ELb1ELb0ELb0EEENS1_36VarlenDynamicPersistentTileSchedulerILi192ELi128ELi384ELi128ELb0ELb1ELb1ELb1ELb0ELb1EEEEEEEEEvNT_6ParamsE:
        .type           _ZN7cutlass13device_kernelIN5flash11enable_sm90INS1_16FlashAttnFwdSm90INS1_25CollectiveMainloopFwdSm90ILi2EN4cute5tupleIJNS5_1CILi1EEES8_S8_EEENS6_IJNS7_ILi192EEENS7_ILi128EEENS7_ILi96EEEEEELi96ENS_10bfloat16_tEfNS_4arch4Sm90ELb0ELb1ELb0ELb1ELb1ELb0ELb0ELb0ELb1ELb1ELb0ELb0EEENS1_21CollectiveEpilogueFwdINS6_IJSA_SC_SB_EEES9_SE_SG_Li384ELb1ELb1ELb0ELb0EEENS1_36VarlenDynamicPersistentTileSchedulerILi192ELi128ELi384ELi128ELb0ELb1ELb1ELb1ELb0ELb1EEEEEEEEEvNT_6ParamsE,@function
        .size           _ZN7cutlass13device_kernelIN5flash11enable_sm90INS1_16FlashAttnFwdSm90INS1_25CollectiveMainloopFwdSm90ILi2EN4cute5tupleIJNS5_1CILi1EEES8_S8_EEENS6_IJNS7_ILi192EEENS7_ILi128EEENS7_ILi96EEEEEELi96ENS_10bfloat16_tEfNS_4arch4Sm90ELb0ELb1ELb0ELb1ELb1ELb0ELb0ELb0ELb1ELb1ELb0ELb0EEENS1_21CollectiveEpilogueFwdINS6_IJSA_SC_SB_EEES9_SE_SG_Li384ELb1ELb1ELb0ELb0EEENS1_36VarlenDynamicPersistentTileSchedulerILi192ELi128ELi384ELi128ELb0ELb1ELb1ELb1ELb0ELb1EEEEEEEEEvNT_6ParamsE,(.L_x_76 - _ZN7cutlass13device_kernelIN5flash11enable_sm90INS1_16FlashAttnFwdSm90INS1_25CollectiveMainloopFwdSm90ILi2EN4cute5tupleIJNS5_1CILi1EEES8_S8_EEENS6_IJNS7_ILi192EEENS7_ILi128EEENS7_ILi96EEEEEELi96ENS_10bfloat16_tEfNS_4arch4Sm90ELb0ELb1ELb0ELb1ELb1ELb0ELb0ELb0ELb1ELb1ELb0ELb0EEENS1_21CollectiveEpilogueFwdINS6_IJSA_SC_SB_EEES9_SE_SG_Li384ELb1ELb1ELb0ELb0EEENS1_36VarlenDynamicPersistentTileSchedulerILi192ELi128ELi384ELi128ELb0ELb1ELb1ELb1ELb0ELb1EEEEEEEEEvNT_6ParamsE)
        .other          _ZN7cutlass13device_kernelIN5flash11enable_sm90INS1_16FlashAttnFwdSm90INS1_25CollectiveMainloopFwdSm90ILi2EN4cute5tupleIJNS5_1CILi1EEES8_S8_EEENS6_IJNS7_ILi192EEENS7_ILi128EEENS7_ILi96EEEEEELi96ENS_10bfloat16_tEfNS_4arch4Sm90ELb0ELb1ELb0ELb1ELb1ELb0ELb0ELb0ELb1ELb1ELb0ELb0EEENS1_21CollectiveEpilogueFwdINS6_IJSA_SC_SB_EEES9_SE_SG_Li384ELb1ELb1ELb0ELb0EEENS1_36VarlenDynamicPersistentTileSchedulerILi192ELi128ELi384ELi128ELb0ELb1ELb1ELb1ELb0ELb1EEEEEEEEEvNT_6ParamsE,@"STO_CUDA_ENTRY STV_DEFAULT"
_ZN7cutlass13device_kernelIN5flash11enable_sm90INS1_16FlashAttnFwdSm90INS1_25CollectiveMainloopFwdSm90ILi2EN4cute5tupleIJNS5_1CILi1EEES8_S8_EEENS6_IJNS7_ILi192EEENS7_ILi128EEENS7_ILi96EEEEEELi96ENS_10bfloat16_tEfNS_4arch4Sm90ELb0ELb1ELb0ELb1ELb1ELb0ELb0ELb0ELb1ELb1ELb0ELb0EEENS1_21CollectiveEpilogueFwdINS6_IJSA_SC_SB_EEES9_SE_SG_Li384ELb1ELb1ELb0ELb0EEENS1_36VarlenDynamicPersistentTileSchedulerILi192ELi128ELi384ELi128ELb0ELb1ELb1ELb1ELb0ELb1EEEEEEEEEvNT_6ParamsE:
[----:B------:R-:W-:Y:S01]  /*0000*/  LDC R1, c[0x0][0x37c] ;  /* 0x0000df00ff017b82 */ /* 0x000fe20000000800 */
[----:B------:R-:W-:Y:S05]  /*0010*/  EXIT ;  /* 0x000000000000794d */ /* 0x000fea0003800000 */
.L_x_31:
        /* <DEDUP_REMOVED lines=14> */
.L_x_76:


//--------------------- .text._ZN7cutlass13device_kernelIN5flash11enable_sm90INS1_16FlashAttnFwdSm90INS1_25CollectiveMainloopFwdSm90ILi2EN4cute5tupleIJNS5_1CILi1EEES8_S8_EEENS6_IJNS7_ILi192EEENS7_ILi128EEENS7_ILi96EEEEEELi96ENS_10bfloat16_tEfNS_4arch4Sm90ELb0ELb1ELb0ELb1ELb1ELb1ELb0ELb0ELb1ELb1ELb0ELb0EEENS1_21CollectiveEpilogueFwdINS6_IJSA_SC_SB_EEES9_SE_SG_Li384ELb1ELb1ELb0ELb0EEENS1_36VarlenDynamicPersistentTileSchedulerILi192ELi128ELi384ELi128ELb0ELb1ELb1ELb1ELb0ELb1EEEEEEEEEvNT_6ParamsE --------------------------
	.section	.text._ZN7cutlass13device_kernelIN5flash11enable_sm90INS1_16FlashAttnFwdSm90INS1_25CollectiveMainloopFwdSm90ILi2EN4cute5tupleIJNS5_1CILi1EEES8_S8_EEENS6_IJNS7_ILi192EEENS7_ILi128EEENS7_ILi96EEEEEELi96ENS_10bfloat16_tEfNS_4arch4Sm90ELb0ELb1ELb0ELb1ELb1ELb1ELb0ELb0ELb1ELb1ELb0ELb0EEENS1_21CollectiveEpilogueFwdINS6_IJSA_SC_SB_EEES9_SE_SG_Li384ELb1ELb1ELb0ELb0EEENS1_36VarlenDynamicPersistentTileSchedulerILi192ELi128ELi384ELi128ELb0ELb1ELb1ELb1ELb0ELb1EEEEEEEEEvNT_6ParamsE,"ax",@progbits
	.align	128
.text._ZN7cutlass13device_kernelIN5flash11enable_sm90INS1_16FlashAttnFwdSm90INS1_25CollectiveMainloopFwdSm90ILi2EN4cute5tupleIJNS5_1CILi1EEES8_S8_EEENS6_IJNS7_ILi192EEENS7_ILi128EEENS7_ILi96EEEEEELi96ENS_10bfloat16_tEfNS_4arch4Sm90ELb0ELb1ELb0ELb1ELb1ELb1ELb0ELb0ELb1ELb1ELb0ELb0EEENS1_21CollectiveEpilogueFwdINS6_IJSA_SC_SB_EEES9_SE_SG_Li384ELb1ELb1ELb0ELb0EEENS1_36VarlenDynamicPersistentTileSchedulerILi192ELi128ELi384ELi128ELb0ELb1ELb1ELb1ELb0ELb1EEEEEEEEEvNT_6ParamsE:
        .type           _ZN7cutlass13device_kernelIN5flash11enable_sm90INS1_16FlashAttnFwdSm90INS1_25CollectiveMainloopFwdSm90ILi2EN4cute5tupleIJNS5_1CILi1EEES8_S8_EEENS6_IJNS7_ILi192EEENS7_ILi128EEENS7_ILi96EEEEEELi96ENS_10bfloat16_tEfNS_4arch4Sm90ELb0ELb1ELb0ELb1ELb1ELb1ELb0ELb0ELb1ELb1ELb0ELb0EEENS1_21CollectiveEpilogueFwdINS6_IJSA_SC_SB_EEES9_SE_SG_Li384ELb1ELb1ELb0ELb0EEENS1_36VarlenDynamicPersistentTileSchedulerILi192ELi128ELi384ELi128ELb0ELb1ELb1ELb1ELb0ELb1EEEEEEEEEvNT_6ParamsE,@function
        .size           _ZN7cutlass13device_kernelIN5flash11enable_sm90INS1_16FlashAttnFwdSm90INS1_25CollectiveMainloopFwdSm90ILi2EN4cute5tupleIJNS5_1CILi1EEES8_S8_EEENS6_IJNS7_ILi192EEENS7_ILi128EEENS7_ILi96EEEEEELi96ENS_10bfloat16_tEfNS_4arch4Sm90ELb0ELb1ELb0ELb1ELb1ELb1ELb0ELb0ELb1ELb1ELb0ELb0EEENS1_21CollectiveEpilogueFwdINS6_IJSA_SC_SB_EEES9_SE_SG_Li384ELb1ELb1ELb0ELb0EEENS1_36VarlenDynamicPersistentTileSchedulerILi192ELi128ELi384ELi128ELb0ELb1ELb1ELb1ELb0ELb1EEEEEEEEEvNT_6ParamsE,(.L_x_77 - _ZN7cutlass13device_kernelIN5flash11enable_sm90INS1_16FlashAttnFwdSm90INS1_25CollectiveMainloopFwdSm90ILi2EN4cute5tupleIJNS5_1CILi1EEES8_S8_EEENS6_IJNS7_ILi192EEENS7_ILi128EEENS7_ILi96EEEEEELi96ENS_10bfloat16_tEfNS_4arch4Sm90ELb0ELb1ELb0ELb1ELb1ELb1ELb0ELb0ELb1ELb1ELb0ELb0EEENS1_21CollectiveEpilogueFwdINS6_IJSA_SC_SB_EEES9_SE_SG_Li384ELb1ELb1ELb0ELb0EEENS1_36VarlenDynamicPersistentTileSchedulerILi192ELi128ELi384ELi128ELb0ELb1ELb1ELb1ELb0ELb1EEEEEEEEEvNT_6ParamsE)
        .other          _ZN7cutlass13device_kernelIN5flash11enable_sm90INS1_16FlashAttnFwdSm90INS1_25CollectiveMainloopFwdSm90ILi2EN4cute5tupleIJNS5_1CILi1EEES8_S8_EEENS6_IJNS7_ILi192EEENS7_ILi128EEENS7_ILi96EEEEEELi96ENS_10bfloat16_tEfNS_4arch4Sm90ELb0ELb1ELb0ELb1ELb1ELb1ELb0ELb0ELb1ELb1ELb0ELb0EEENS1_21CollectiveEpilogueFwdINS6_IJSA_SC_SB_EEES9_SE_SG_Li384ELb1ELb1ELb0ELb0EEENS1_36VarlenDynamicPersistentTileSchedulerILi192ELi128ELi384ELi128ELb0ELb1ELb1ELb1ELb0ELb1EEEEEEEEEvNT_6ParamsE,@"STO_CUDA_ENTRY STV_DEFAULT"
_ZN7cutlass13device_kernelIN5flash11enable_sm90INS1_16FlashAttnFwdSm90INS1_25CollectiveMainloopFwdSm90ILi2EN4cute5tupleIJNS5_1CILi1EEES8_S8_EEENS6_IJNS7_ILi192EEENS7_ILi128EEENS7_ILi96EEEEEELi96ENS_10bfloat16_tEfNS_4arch4Sm90ELb0ELb1ELb0ELb1ELb1ELb1ELb0ELb0ELb1ELb1ELb0ELb0EEENS1_21CollectiveEpilogueFwdINS6_IJSA_SC_SB_EEES9_SE_SG_Li384ELb1ELb1ELb0ELb0EEENS1_36VarlenDynamicPersistentTileSchedulerILi192ELi128ELi384ELi128ELb0ELb1ELb1ELb1ELb0ELb1EEEEEEEEEvNT_6ParamsE:
[----:B------:R-:W-:Y:S01]  /*0000*/  LDC R1, c[0x0][0x37c] ;  /* 0x0000df00ff017b82 */ /* 0x000fe20000000800 */
[----:B------:R-:W-:Y:S05]  /*0010*/  EXIT ;  /* 0x000000000000794d */ /* 0x000fea0003800000 */
.L_x_32:
        /* <DEDUP_REMOVED lines=14> */
.L_x_77:


//--------------------- .text._ZN7cutlass13device_kernelIN5flash11enable_sm90INS1_16FlashAttnFwdSm90INS1_25CollectiveMainloopFwdSm90ILi2EN4cute5tupleIJNS5_1CILi1EEES8_S8_EEENS6_IJNS7_ILi192EEENS7_ILi128EEENS7_ILi96EEEEEELi96ENS_10bfloat16_tEfNS_4arch4Sm90ELb1ELb0ELb0ELb0ELb1ELb0ELb0ELb0ELb1ELb1ELb0ELb0EEENS1_21CollectiveEpilogueFwdINS6_IJSA_SC_SB_EEES9_SE_SG_Li384ELb0ELb1ELb0ELb0EEENS1_30DynamicPersistentTileSchedulerILi384ELi128ELb0ELb1ELb1EEEEEEEEEvNT_6ParamsE --------------------------
	.section	.text._ZN7cutlass13device_kernelIN5flash11enable_sm90INS1_16FlashAttnFwdSm90INS1_25CollectiveMainloopFwdSm90ILi2EN4cute5tupleIJNS5_1CILi1EEES8_S8_EEENS6_IJNS7_ILi192EEENS7_ILi128EEENS7_ILi96EEEEEELi96ENS_10bfloat16_tEfNS_4arch4Sm90ELb1ELb0ELb0ELb0ELb1ELb0ELb0ELb0ELb1ELb1ELb0ELb0EEENS1_21CollectiveEpilogueFwdINS6_IJSA_SC_SB_EEES9_SE_SG_Li384ELb0ELb1ELb0ELb0EEENS1_30DynamicPersistentTileSchedulerILi384ELi128ELb0ELb1ELb1EEEEEEEEEvNT_6ParamsE,"ax",@progbits
	.align	128
.text._ZN7cutlass13device_kernelIN5flash11enable_sm90INS1_16FlashAttnFwdSm90INS1_25CollectiveMainloopFwdSm90ILi2EN4cute5tupleIJNS5_1CILi1EEES8_S8_EEENS6_IJNS7_ILi192EEENS7_ILi128EEENS7_ILi96EEEEEELi96ENS_10bfloat16_tEfNS_4arch4Sm90ELb1ELb0ELb0ELb0ELb1ELb0ELb0ELb0ELb1ELb1ELb0ELb0EEENS1_21CollectiveEpilogueFwdINS6_IJSA_SC_SB_EEES9_SE_SG_Li384ELb0ELb1ELb0ELb0EEENS1_30DynamicPersistentTileSchedulerILi384ELi128ELb0ELb1ELb1EEEEEEEEEvNT_6ParamsE:
        .type           _ZN7cutlass13device_kernelIN5flash11enable_sm90INS1_16FlashAttnFwdSm90INS1_25CollectiveMainloopFwdSm90ILi2EN4cute5tupleIJNS5_1CILi1EEES8_S8_EEENS6_IJNS7_ILi192EEENS7_ILi128EEENS7_ILi96EEEEEELi96ENS_10bfloat16_tEfNS_4arch4Sm90ELb1ELb0ELb0ELb0ELb1ELb0ELb0ELb0ELb1ELb1ELb0ELb0EEENS1_21CollectiveEpilogueFwdINS6_IJSA_SC_SB_EEES9_SE_SG_Li384ELb0ELb1ELb0ELb0EEENS1_30DynamicPersistentTileSchedulerILi384ELi128ELb0ELb1ELb1EEEEEEEEEvNT_6ParamsE,@function
        .size           _ZN7cutlass13device_kernelIN5flash11enable_sm90INS1_16FlashAttnFwdSm90INS1_25CollectiveMainloopFwdSm90ILi2EN4cute5tupleIJNS5_1CILi1EEES8_S8_EEENS6_IJNS7_ILi192EEENS7_ILi128EEENS7_ILi96EEEEEELi96ENS_10bfloat16_tEfNS_4arch4Sm90ELb1ELb0ELb0ELb0ELb1ELb0ELb0ELb0ELb1ELb1ELb0ELb0EEENS1_21CollectiveEpilogueFwdINS6_IJSA_SC_SB_EEES9_SE_SG_Li384ELb0ELb1ELb0ELb0EEENS1_30DynamicPersistentTileSchedulerILi384ELi128ELb0ELb1ELb1EEEEEEEEEvNT_6ParamsE,(.L_x_78 - _ZN7cutlass13device_kernelIN5flash11enable_sm90INS1_16FlashAttnFwdSm90INS1_25CollectiveMainloopFwdSm90ILi2EN4cute5tupleIJNS5_1CILi1EEES8_S8_EEENS6_IJNS7_ILi192EEENS7_ILi128EEENS7_ILi96EEEEEELi96ENS_10bfloat16_tEfNS_4arch4Sm90ELb1ELb0ELb0ELb0ELb1ELb0ELb0ELb0ELb1ELb1ELb0ELb0EEENS1_21CollectiveEpilogueFwdINS6_IJSA_SC_SB_EEES9_SE_SG_Li384ELb0ELb1ELb0ELb0EEENS1_30DynamicPersistentTileSchedulerILi384ELi128ELb0ELb1ELb1EEEEEEEEEvNT_6ParamsE)
        .other          _ZN7cutlass13device_kernelIN5flash11enable_sm90INS1_16FlashAttnFwdSm90INS1_25CollectiveMainloopFwdSm90ILi2EN4cute5tupleIJNS5_1CILi1EEES8_S8_EEENS6_IJNS7_ILi192EEENS7_ILi128EEENS7_ILi96EEEEEELi96ENS_10bfloat16_tEfNS_4arch4Sm90ELb1ELb0ELb0ELb0ELb1ELb0ELb0ELb0ELb1ELb1ELb0ELb0EEENS1_21CollectiveEpilogueFwdINS6_IJSA_SC_SB_EEES9_SE_SG_Li384ELb0ELb1ELb0ELb0EEENS1_30DynamicPersistentTileSchedulerILi384ELi128ELb0ELb1ELb1EEEEEEEEEvNT_6ParamsE,@"STO_CUDA_ENTRY STV_DEFAULT"
_ZN7cutlass13device_kernelIN5flash11enable_sm90INS1_16FlashAttnFwdSm90INS1_25CollectiveMainloopFwdSm90ILi2EN4cute5tupleIJNS5_1CILi1EEES8_S8_EEENS6_IJNS7_ILi192EEENS7_ILi128EEENS7_ILi96EEEEEELi96ENS_10bfloat16_tEfNS_4arch4Sm90ELb1ELb0ELb0ELb0ELb1ELb0ELb0ELb0ELb1ELb1ELb0ELb0EEENS1_21CollectiveEpilogueFwdINS6_IJSA_SC_SB_EEES9_SE_SG_Li384ELb0ELb1ELb0ELb0EEENS1_30DynamicPersistentTileSchedulerILi384ELi128ELb0ELb1ELb1EEEEEEEEEvNT_6ParamsE:
[----:B------:R-:W-:Y:S01]  /*0000*/  LDC R1, c[0x0][0x37c] ;  /* 0x0000df00ff017b82 */ /* 0x000fe20000000800 */
[----:B------:R-:W-:Y:S05]  /*0010*/  EXIT ;  /* 0x000000000000794d */ /* 0x000fea0003800000 */
.L_x_33:
        /* <DEDUP_REMOVED lines=14> */
.L_x_78:


//--------------------- .text._ZN7cutlass13device_kernelIN5flash11enable_sm90INS1_16FlashAttnFwdSm90INS1_25CollectiveMainloopFwdSm90ILi2EN4cute5tupleIJNS5_1CILi1EEES8_S8_EEENS6_IJNS7_ILi192EEENS7_ILi128EEENS7_ILi96EEEEEELi96ENS_10bfloat16_tEfNS_4arch4Sm90ELb1ELb0ELb0ELb1ELb1ELb0ELb0ELb0ELb1ELb1ELb0ELb0EEENS1_21CollectiveEpilogueFwdINS6_IJSA_SC_SB_EEES9_SE_SG_Li384ELb1ELb1ELb0ELb0EEENS1_36VarlenDynamicPersistentTileSchedulerILi192ELi128ELi384ELi128ELb0ELb1ELb1ELb1ELb1ELb1EEEEEEEEEvNT_6ParamsE --------------------------
	.section	.text._ZN7cutlass13device_kernelIN5flash11enable_sm90INS1_16FlashAttnFwdSm90INS1_25CollectiveMainloopFwdSm90ILi2EN4cute5tupleIJNS5_1CILi1EEES8_S8_EEENS6_IJNS7_ILi192EEENS7_ILi128EEENS7_ILi96EEEEEELi96ENS_10bfloat16_tEfNS_4arch4Sm90ELb1ELb0ELb0ELb1ELb1ELb0ELb0ELb0ELb1ELb1ELb0ELb0EEENS1_21CollectiveEpilogueFwdINS6_IJSA_SC_SB_EEES9_SE_SG_Li384ELb1ELb1ELb0ELb0EEENS1_36VarlenDynamicPersistentTileSchedulerILi192ELi128ELi384ELi128ELb0ELb1ELb1ELb1ELb1ELb1EEEEEEEEEvNT_6ParamsE,"ax",@progbits
	.align	128
.text._ZN7cutlass13device_kernelIN5flash11enable_sm90INS1_16FlashAttnFwdSm90INS1_25CollectiveMainloopFwdSm90ILi2EN4cute5tupleIJNS5_1CILi1EEES8_S8_EEENS6_IJNS7_ILi192EEENS7_ILi128EEENS7_ILi96EEEEEELi96ENS_10bfloat16_tEfNS_4arch4Sm90ELb1ELb0ELb0ELb1ELb1ELb0ELb0ELb0ELb1ELb1ELb0ELb0EEENS1_21CollectiveEpilogueFwdINS6_IJSA_SC_SB_EEES9_SE_SG_Li384ELb1ELb1ELb0ELb0EEENS1_36VarlenDynamicPersistentTileSchedulerILi192ELi128ELi384ELi128ELb0ELb1ELb1ELb1ELb1ELb1EEEEEEEEEvNT_6ParamsE:
        .type           _ZN7cutlass13device_kernelIN5flash11enable_sm90INS1_16FlashAttnFwdSm90INS1_25CollectiveMainloopFwdSm90ILi2EN4cute5tupleIJNS5_1CILi1EEES8_S8_EEENS6_IJNS7_ILi192EEENS7_ILi128EEENS7_ILi96EEEEEELi96ENS_10bfloat16_tEfNS_4arch4Sm90ELb1ELb0ELb0ELb1ELb1ELb0ELb0ELb0ELb1ELb1ELb0ELb0EEENS1_21CollectiveEpilogueFwdINS6_IJSA_SC_SB_EEES9_SE_SG_Li384ELb1ELb1ELb0ELb0EEENS1_36VarlenDynamicPersistentTileSchedulerILi192ELi128ELi384ELi128ELb0ELb1ELb1ELb1ELb1ELb1EEEEEEEEEvNT_6ParamsE,@function
        .size           _ZN7cutlass13device_kernelIN5flash11enable_sm90INS1_16FlashAttnFwdSm90INS1_25CollectiveMainloopFwdSm90ILi2EN4cute5tupleIJNS5_1CILi1EEES8_S8_EEENS6_IJNS7_ILi192EEENS7_ILi128EEENS7_ILi96EEEEEELi96ENS_10bfloat16_tEfNS_4arch4Sm90ELb1ELb0ELb0ELb1ELb1ELb0ELb0ELb0ELb1ELb1ELb0ELb0EEENS1_21CollectiveEpilogueFwdINS6_IJSA_SC_SB_EEES9_SE_SG_Li384ELb1ELb1ELb0ELb0EEENS1_36VarlenDynamicPersistentTileSchedulerILi192ELi128ELi384ELi128ELb0ELb1ELb1ELb1ELb1ELb1EEEEEEEEEvNT_6ParamsE,(.L_x_79 - _ZN7cutlass13device_kernelIN5flash11enable_sm90INS1_16FlashAttnFwdSm90INS1_25CollectiveMainloopFwdSm90ILi2EN4cute5tupleIJNS5_1CILi1EEES8_S8_EEENS6_IJNS7_ILi192EEENS7_ILi128EEENS7_ILi96EEEEEELi96ENS_10bfloat16_tEfNS_4arch4Sm90ELb1ELb0ELb0ELb1ELb1ELb0ELb0ELb0ELb1ELb1ELb0ELb0EEENS1_21CollectiveEpilogueFwdINS6_IJSA_SC_SB_EEES9_SE_SG_Li384ELb1ELb1ELb0ELb0EEENS1_36VarlenDynamicPersistentTileSchedulerILi192ELi128ELi384ELi128ELb0ELb1ELb1ELb1ELb1ELb1EEEEEEEEEvNT_6ParamsE)
        .other          _ZN7cutlass13device_kernelIN5flash11enable_sm90INS1_16FlashAttnFwdSm90INS1_25CollectiveMainloopFwdSm90ILi2EN4cute5tupleIJNS5_1CILi1EEES8_S8_EEENS6_IJNS7_ILi192EEENS7_ILi128EEENS7_ILi96EEEEEELi96ENS_10bfloat16_tEfNS_4arch4Sm90ELb1ELb0ELb0ELb1ELb1ELb0ELb0ELb0ELb1ELb1ELb0ELb0EEENS1_21CollectiveEpilogueFwdINS6_IJSA_SC_SB_EEES9_SE_SG_Li384ELb1ELb1ELb0ELb0EEENS1_36VarlenDynamicPersistentTileSchedulerILi192ELi128ELi384ELi128ELb0ELb1ELb1ELb1ELb1ELb1EEEEEEEEEvNT_6ParamsE,@"STO_CUDA_ENTRY STV_DEFAULT"
_ZN7cutlass13device_kernelIN5flash11enable_sm90INS1_16FlashAttnFwdSm90INS1_25CollectiveMainloopFwdSm90ILi2EN4cute5tupleIJNS5_1CILi1EEES8_S8_EEENS6_IJNS7_ILi192EEENS7_ILi128EEENS7_ILi96EEEEEELi96ENS_10bfloat16_tEfNS_4arch4Sm90ELb1ELb0ELb0ELb1ELb1ELb0ELb0ELb0ELb1ELb1ELb0ELb0EEENS1_21CollectiveEpilogueFwdINS6_IJSA_SC_SB_EEES9_SE_SG_Li384ELb1ELb1ELb0ELb0EEENS1_36VarlenDynamicPersistentTileSchedulerILi192ELi128ELi384ELi128ELb0ELb1ELb1ELb1ELb1ELb1EEEEEEEEEvNT_6ParamsE:
[----:B------:R-:W-:Y:S01]  /*0000*/  LDC R1, c[0x0][0x37c] ;  /* 0x0000df00ff017b82 */ /* 0x000fe20000000800 */
[----:B------:R-:W-:Y:S05]  /*0010*/  EXIT ;  /* 0x000000000000794d */ /* 0x000fea0003800000 */
.L_x_34:
        /* <DEDUP_REMOVED lines=14> */
.L_x_79:


//--------------------- .text._ZN7cutlass13device_kernelIN5flash11enable_sm90INS1_16FlashAttnFwdSm90INS1_25CollectiveMainloopFwdSm90ILi2EN4cute5tupleIJNS5_1CILi1EEES8_S8_EEENS6_IJNS7_ILi192EEENS7_ILi128EEENS7_ILi96EEEEEELi96ENS_10bfloat16_tEfNS_4arch4Sm90ELb1ELb0ELb0ELb1ELb1ELb1ELb0ELb0ELb1ELb1ELb0ELb0EEENS1_21CollectiveEpilogueFwdINS6_IJSA_SC_SB_EEES9_SE_SG_Li384ELb1ELb1ELb0ELb0EEENS1_36VarlenDynamicPersistentTileSchedulerILi192ELi128ELi384ELi128ELb0ELb1ELb1ELb1ELb1ELb1EEEEEEEEEvNT_6ParamsE --------------------------
	.section	.text._ZN7cutlass13device_kernelIN5flash11enable_sm90INS1_16FlashAttnFwdSm90INS1_25CollectiveMainloopFwdSm90ILi2EN4cute5tupleIJNS5_1CILi1EEES8_S8_EEENS6_IJNS7_ILi192EEENS7_ILi128EEENS7_ILi96EEEEEELi96ENS_10bfloat16_tEfNS_4arch4Sm90ELb1ELb0ELb0ELb1ELb1ELb1ELb0ELb0ELb1ELb1ELb0ELb0EEENS1_21CollectiveEpilogueFwdINS6_IJSA_SC_SB_EEES9_SE_SG_Li384ELb1ELb1ELb0ELb0EEENS1_36VarlenDynamicPersistentTileSchedulerILi192ELi128ELi384ELi128ELb0ELb1ELb1ELb1ELb1ELb1EEEEEEEEEvNT_6ParamsE,"ax",@progbits
	.align	128
.text._ZN7cutlass13device_kernelIN5flash11enable_sm90INS1_16FlashAttnFwdSm90INS1_25CollectiveMainloopFwdSm90ILi2EN4cute5tupleIJNS5_1CILi1EEES8_S8_EEENS6_IJNS7_ILi192EEENS7_ILi128EEENS7_ILi96EEEEEELi96ENS_10bfloat16_tEfNS_4arch4Sm90ELb1ELb0ELb0ELb1ELb1ELb1ELb0ELb0ELb1ELb1ELb0ELb0EEENS1_21CollectiveEpilogueFwdINS6_IJSA_SC_SB_EEES9_SE_SG_Li384ELb1ELb1ELb0ELb0EEENS1_36VarlenDynamicPersistentTileSchedulerILi192ELi128ELi384ELi128ELb0ELb1ELb1ELb1ELb1ELb1EEEEEEEEEvNT_6ParamsE:
        .type           _ZN7cutlass13device_kernelIN5flash11enable_sm90INS1_16FlashAttnFwdSm90INS1_25CollectiveMainloopFwdSm90ILi2EN4cute5tupleIJNS5_1CILi1EEES8_S8_EEENS6_IJNS7_ILi192EEENS7_ILi128EEENS7_ILi96EEEEEELi96ENS_10bfloat16_tEfNS_4arch4Sm90ELb1ELb0ELb0ELb1ELb1ELb1ELb0ELb0ELb1ELb1ELb0ELb0EEENS1_21CollectiveEpilogueFwdINS6_IJSA_SC_SB_EEES9_SE_SG_Li384ELb1ELb1ELb0ELb0EEENS1_36VarlenDynamicPersistentTileSchedulerILi192ELi128ELi384ELi128ELb0ELb1ELb1ELb1ELb1ELb1EEEEEEEEEvNT_6ParamsE,@function
        .size           _ZN7cutlass13device_kernelIN5flash11enable_sm90INS1_16FlashAttnFwdSm90INS1_25CollectiveMainloopFwdSm90ILi2EN4cute5tupleIJNS5_1CILi1EEES8_S8_EEENS6_IJNS7_ILi192EEENS7_ILi128EEENS7_ILi96EEEEEELi96ENS_10bfloat16_tEfNS_4arch4Sm90ELb1ELb0ELb0ELb1ELb1ELb1ELb0ELb0ELb1ELb1ELb0ELb0EEENS1_21CollectiveEpilogueFwdINS6_IJSA_SC_SB_EEES9_SE_SG_Li384ELb1ELb1ELb0ELb0EEENS1_36VarlenDynamicPersistentTileSchedulerILi192ELi128ELi384ELi128ELb0ELb1ELb1ELb1ELb1ELb1EEEEEEEEEvNT_6ParamsE,(.L_x_80 - _ZN7cutlass13device_kernelIN5flash11enable_sm90INS1_16FlashAttnFwdSm90INS1_25CollectiveMainloopFwdSm90ILi2EN4cute5tupleIJNS5_1CILi1EEES8_S8_EEENS6_IJNS7_ILi192EEENS7_ILi128EEENS7_ILi96EEEEEELi96ENS_10bfloat16_tEfNS_4arch4Sm90ELb1ELb0ELb0ELb1ELb1ELb1ELb0ELb0ELb1ELb1ELb0ELb0EEENS1_21CollectiveEpilogueFwdINS6_IJSA_SC_SB_EEES9_SE_SG_Li384ELb1ELb1ELb0ELb0EEENS1_36VarlenDynamicPersistentTileSchedulerILi192ELi128ELi384ELi128ELb0ELb1ELb1ELb1ELb1ELb1EEEEEEEEEvNT_6ParamsE)
        .other          _ZN7cutlass13device_kernelIN5flash11enable_sm90INS1_16FlashAttnFwdSm90INS1_25CollectiveMainloopFwdSm90ILi2EN4cute5tupleIJNS5_1CILi1EEES8_S8_EEENS6_IJNS7_ILi192EEENS7_ILi128EEENS7_ILi96EEEEEELi96ENS_10bfloat16_tEfNS_4arch4Sm90ELb1ELb0ELb0ELb1ELb1ELb1ELb0ELb0ELb1ELb1ELb0ELb0EEENS1_21CollectiveEpilogueFwdINS6_IJSA_SC_SB_EEES9_SE_SG_Li384ELb1ELb1ELb0ELb0EEENS1_36VarlenDynamicPersistentTileSchedulerILi192ELi128ELi384ELi128ELb0ELb1ELb1ELb1ELb1ELb1EEEEEEEEEvNT_6ParamsE,@"STO_CUDA_ENTRY STV_DEFAULT"
_ZN7cutlass13device_kernelIN5flash11enable_sm90INS1_16FlashAttnFwdSm90INS1_25CollectiveMainloopFwdSm90ILi2EN4cute5tupleIJNS5_1CILi1EEES8_S8_EEENS6_IJNS7_ILi192EEENS7_ILi128EEENS7_ILi96EEEEEELi96ENS_10bfloat16_tEfNS_4arch4Sm90ELb1ELb0ELb0ELb1ELb1ELb1ELb0ELb0ELb1ELb1ELb0ELb0EEENS1_21CollectiveEpilogueFwdINS6_IJSA_SC_SB_EEES9_SE_SG_Li384ELb1ELb1ELb0ELb0EEENS1_36VarlenDynamicPersistentTileSchedulerILi192ELi128ELi384ELi128ELb0ELb1ELb1ELb1ELb1ELb1EEEEEEEEEvNT_6ParamsE:
[----:B------:R-:W-:Y:S01]  /*0000*/  LDC R1, c[0x0][0x37c] ;  /* 0x0000df00ff017b82 */ /* 0x000fe20000000800 */
[----:B------:R-:W-:Y:S05]  /*0010*/  EXIT ;  /* 0x000000000000794d */ /* 0x000fea0003800000 */
.L_x_35:
        /* <DEDUP_REMOVED lines=14> */
.L_x_80:


//--------------------- .text._ZN7cutlass13device_kernelIN5flash11enable_sm90INS1_16FlashAttnFwdSm90INS1_25CollectiveMainloopFwdSm90ILi2EN4cute5tupleIJNS5_1CILi1EEES8_S8_EEENS6_IJNS7_ILi192EEENS7_ILi128EEENS7_ILi64EEEEEELi64ENS_10bfloat16_tEfNS_4arch4Sm90ELb0ELb0ELb0ELb0ELb1ELb0ELb0ELb1ELb1ELb1ELb0ELb0EEENS1_21CollectiveEpilogueFwdINS6_IJSA_SC_SB_EEES9_SE_SG_Li384ELb0ELb1ELb0ELb0EEENS1_29StaticPersistentTileSchedulerILb0EEEEEEEEEvNT_6ParamsE --------------------------
	.section	.text._ZN7cutlass13device_kernelIN5flash11enable_sm90INS1_16FlashAttnFwdSm90INS1_25CollectiveMainloopFwdSm90ILi2EN4cute5tupleIJNS5_1CILi1EEES8_S8_EEENS6_IJNS7_ILi192EEENS7_ILi128EEENS7_ILi64EEEEEELi64ENS_10bfloat16_tEfNS_4arch4Sm90ELb0ELb0ELb0ELb0ELb1ELb0ELb0ELb1ELb1ELb1ELb0ELb0EEENS1_21CollectiveEpilogueFwdINS6_IJSA_SC_SB_EEES9_SE_SG_Li384ELb0ELb1ELb0ELb0EEENS1_29StaticPersistentTileSchedulerILb0EEEEEEEEEvNT_6ParamsE,"ax",@progbits
	.align	128
.text._ZN7cutlass13device_kernelIN5flash11enable_sm90INS1_16FlashAttnFwdSm90INS1_25CollectiveMainloopFwdSm90ILi2EN4cute5tupleIJNS5_1CILi1EEES8_S8_EEENS6_IJNS7_ILi192EEENS7_ILi128EEENS7_ILi64EEEEEELi64ENS_10bfloat16_tEfNS_4arch4Sm90ELb0ELb0ELb0ELb0ELb1ELb0ELb0ELb1ELb1ELb1ELb0ELb0EEENS1_21CollectiveEpilogueFwdINS6_IJSA_SC_SB_EEES9_SE_SG_Li384ELb0ELb1ELb0ELb0EEENS1_29StaticPersistentTileSchedulerILb0EEEEEEEEEvNT_6ParamsE:
        .type           _ZN7cutlass13device_kernelIN5flash11enable_sm90INS1_16FlashAttnFwdSm90INS1_25CollectiveMainloopFwdSm90ILi2EN4cute5tupleIJNS5_1CILi1EEES8_S8_EEENS6_IJNS7_ILi192EEENS7_ILi128EEENS7_ILi64EEEEEELi64ENS_10bfloat16_tEfNS_4arch4Sm90ELb0ELb0ELb0ELb0ELb1ELb0ELb0ELb1ELb1ELb1ELb0ELb0EEENS1_21CollectiveEpilogueFwdINS6_IJSA_SC_SB_EEES9_SE_SG_Li384ELb0ELb1ELb0ELb0EEENS1_29StaticPersistentTileSchedulerILb0EEEEEEEEEvNT_6ParamsE,@function
        .size           _ZN7cutlass13device_kernelIN5flash11enable_sm90INS1_16FlashAttnFwdSm90INS1_25CollectiveMainloopFwdSm90ILi2EN4cute5tupleIJNS5_1CILi1EEES8_S8_EEENS6_IJNS7_ILi192EEENS7_ILi128EEENS7_ILi64EEEEEELi64ENS_10bfloat16_tEfNS_4arch4Sm90ELb0ELb0ELb0ELb0ELb1ELb0ELb0ELb1ELb1ELb1ELb0ELb0EEENS1_21CollectiveEpilogueFwdINS6_IJSA_SC_SB_EEES9_SE_SG_Li384ELb0ELb1ELb0ELb0EEENS1_29StaticPersistentTileSchedulerILb0EEEEEEEEEvNT_6ParamsE,(.L_x_81 - _ZN7cutlass13device_kernelIN5flash11enable_sm90INS1_16FlashAttnFwdSm90INS1_25CollectiveMainloopFwdSm90ILi2EN4cute5tupleIJNS5_1CILi1EEES8_S8_EEENS6_IJNS7_ILi192EEENS7_ILi128EEENS7_ILi64EEEEEELi64ENS_10bfloat16_tEfNS_4arch4Sm90ELb0ELb0ELb0ELb0ELb1ELb0ELb0ELb1ELb1ELb1ELb0ELb0EEENS1_21CollectiveEpilogueFwdINS6_IJSA_SC_SB_EEES9_SE_SG_Li384ELb0ELb1ELb0ELb0EEENS1_29StaticPersistentTileSchedulerILb0EEEEEEEEEvNT_6ParamsE)
        .other          _ZN7cutlass13device_kernelIN5flash11enable_sm90INS1_16FlashAttnFwdSm90INS1_25CollectiveMainloopFwdSm90ILi2EN4cute5tupleIJNS5_1CILi1EEES8_S8_EEENS6_IJNS7_ILi192EEENS7_ILi128EEENS7_ILi64EEEEEELi64ENS_10bfloat16_tEfNS_4arch4Sm90ELb0ELb0ELb0ELb0ELb1ELb0ELb0ELb1ELb1ELb1ELb0ELb0EEENS1_21CollectiveEpilogueFwdINS6_IJSA_SC_SB_EEES9_SE_SG_Li384ELb0ELb1ELb0ELb0EEENS1_29StaticPersistentTileSchedulerILb0EEEEEEEEEvNT_6ParamsE,@"STO_CUDA_ENTRY STV_DEFAULT"
_ZN7cutlass13device_kernelIN5flash11enable_sm90INS1_16FlashAttnFwdSm90INS1_25CollectiveMainloopFwdSm90ILi2EN4cute5tupleIJNS5_1CILi1EEES8_S8_EEENS6_IJNS7_ILi192EEENS7_ILi128EEENS7_ILi64EEEEEELi64ENS_10bfloat16_tEfNS_4arch4Sm90ELb0ELb0ELb0ELb0ELb1ELb0ELb0ELb1ELb1ELb1ELb0ELb0EEENS1_21CollectiveEpilogueFwdINS6_IJSA_SC_SB_EEES9_SE_SG_Li384ELb0ELb1ELb0ELb0EEENS1_29StaticPersistentTileSchedulerILb0EEEEEEEEEvNT_6ParamsE:
[----:B------:R-:W-:Y:S01]  /*0000*/  LDC R1, c[0x0][0x37c] ;  /* 0x0000df00ff017b82 */ /* 0x000fe20000000800 */
[----:B------:R-:W-:Y:S05]  /*0010*/  EXIT ;  /* 0x000000000000794d */ /* 0x000fea0003800000 */
.L_x_36:
        /* <DEDUP_REMOVED lines=14> */
.L_x_81:


//--------------------- .text._ZN7cutlass13device_kernelIN5flash11enable_sm90INS1_16FlashAttnFwdSm90INS1_25CollectiveMainloopFwdSm90ILi2EN4cute5tupleIJNS5_1CILi1EEES8_S8_EEENS6_IJNS7_ILi192EEENS7_ILi128EEENS7_ILi64EEEEEELi64ENS_10bfloat16_tEfNS_4arch4Sm90ELb0ELb0ELb0ELb1ELb1ELb0ELb0ELb1ELb1ELb1ELb0ELb0EEENS1_21CollectiveEpilogueFwdINS6_IJSA_SC_SB_EEES9_SE_SG_Li384ELb1ELb1ELb0ELb0EEENS1_36VarlenDynamicPersistentTileSchedulerILi192ELi128ELi384ELi128ELb0ELb1ELb1ELb0ELb1ELb1EEEEEEEEEvNT_6ParamsE --------------------------
	.section	.text._ZN7cutlass13device_kernelIN5flash11enable_sm90INS1_16FlashAttnFwdSm90INS1_25CollectiveMainloopFwdSm90ILi2EN4cute5tupleIJNS5_1CILi1EEES8_S8_EEENS6_IJNS7_ILi192EEENS7_ILi128EEENS7_ILi64EEEEEELi64ENS_10bfloat16_tEfNS_4arch4Sm90ELb0ELb0ELb0ELb1ELb1ELb0ELb0ELb1ELb1ELb1ELb0ELb0EEENS1_21CollectiveEpilogueFwdINS6_IJSA_SC_SB_EEES9_SE_SG_Li384ELb1ELb1ELb0ELb0EEENS1_36VarlenDynamicPersistentTileSchedulerILi192ELi128ELi384ELi128ELb0ELb1ELb1ELb0ELb1ELb1EEEEEEEEEvNT_6ParamsE,"ax",@progbits
	.align	128
.text._ZN7cutlass13device_kernelIN5flash11enable_sm90INS1_16FlashAttnFwdSm90INS1_25CollectiveMainloopFwdSm90ILi2EN4cute5tupleIJNS5_1CILi1EEES8_S8_EEENS6_IJNS7_ILi192EEENS7_ILi128EEENS7_ILi64EEEEEELi64ENS_10bfloat16_tEfNS_4arch4Sm90ELb0ELb0ELb0ELb1ELb1ELb0ELb0ELb1ELb1ELb1ELb0ELb0EEENS1_21CollectiveEpilogueFwdINS6_IJSA_SC_SB_EEES9_SE_SG_Li384ELb1ELb1ELb0ELb0EEENS1_36VarlenDynamicPersistentTileSchedulerILi192ELi128ELi384ELi128ELb0ELb1ELb1ELb0ELb1ELb1EEEEEEEEEvNT_6ParamsE:
        .type           _ZN7cutlass13device_kernelIN5flash11enable_sm90INS1_16FlashAttnFwdSm90INS1_25CollectiveMainloopFwdSm90ILi2EN4cute5tupleIJNS5_1CILi1EEES8_S8_EEENS6_IJNS7_ILi192EEENS7_ILi128EEENS7_ILi64EEEEEELi64ENS_10bfloat16_tEfNS_4arch4Sm90ELb0ELb0ELb0ELb1ELb1ELb0ELb0ELb1ELb1ELb1ELb0ELb0EEENS1_21CollectiveEpilogueFwdINS6_IJSA_SC_SB_EEES9_SE_SG_Li384ELb1ELb1ELb0ELb0EEENS1_36VarlenDynamicPersistentTileSchedulerILi192ELi128ELi384ELi128ELb0ELb1ELb1ELb0ELb1ELb1EEEEEEEEEvNT_6ParamsE,@function
        .size           _ZN7cutlass13device_kernelIN5flash11enable_sm90INS1_16FlashAttnFwdSm90INS1_25CollectiveMainloopFwdSm90ILi2EN4cute5tupleIJNS5_1CILi1EEES8_S8_EEENS6_IJNS7_ILi192EEENS7_ILi128EEENS7_ILi64EEEEEELi64ENS_10bfloat16_tEfNS_4arch4Sm90ELb0ELb0ELb0ELb1ELb1ELb0ELb0ELb1ELb1ELb1ELb0ELb0EEENS1_21CollectiveEpilogueFwdINS6_IJSA_SC_SB_EEES9_SE_SG_Li384ELb1ELb1ELb0ELb0EEENS1_36VarlenDynamicPersistentTileSchedulerILi192ELi128ELi384ELi128ELb0ELb1ELb1ELb0ELb1ELb1EEEEEEEEEvNT_6ParamsE,(.L_x_82 - _ZN7cutlass13device_kernelIN5flash11enable_sm90INS1_16FlashAttnFwdSm90INS1_25CollectiveMainloopFwdSm90ILi2EN4cute5tupleIJNS5_1CILi1EEES8_S8_EEENS6_IJNS7_ILi192EEENS7_ILi128EEENS7_ILi64EEEEEELi64ENS_10bfloat16_tEfNS_4arch4Sm90ELb0ELb0ELb0ELb1ELb1ELb0ELb0ELb1ELb1ELb1ELb0ELb0EEENS1_21CollectiveEpilogueFwdINS6_IJSA_SC_SB_EEES9_SE_SG_Li384ELb1ELb1ELb0ELb0EEENS1_36VarlenDynamicPersistentTileSchedulerILi192ELi128ELi384ELi128ELb0ELb1ELb1ELb0ELb1ELb1EEEEEEEEEvNT_6ParamsE)
        .other          _ZN7cutlass13device_kernelIN5flash11enable_sm90INS1_16FlashAttnFwdSm90INS1_25CollectiveMainloopFwdSm90ILi2EN4cute5tupleIJNS5_1CILi1EEES8_S8_EEENS6_IJNS7_ILi192EEENS7_ILi128EEENS7_ILi64EEEEEELi64ENS_10bfloat16_tEfNS_4arch4Sm90ELb0ELb0ELb0ELb1ELb1ELb0ELb0ELb1ELb1ELb1ELb0ELb0EEENS1_21CollectiveEpilogueFwdINS6_IJSA_SC_SB_EEES9_SE_SG_Li384ELb1ELb1ELb0ELb0EEENS1_36VarlenDynamicPersistentTileSchedulerILi192ELi128ELi384ELi128ELb0ELb1ELb1ELb0ELb1ELb1EEEEEEEEEvNT_6ParamsE,@"STO_CUDA_ENTRY STV_DEFAULT"
_ZN7cutlass13device_kernelIN5flash11enable_sm90INS1_16FlashAttnFwdSm90INS1_25CollectiveMainloopFwdSm90ILi2EN4cute5tupleIJNS5_1CILi1EEES8_S8_EEENS6_IJNS7_ILi192EEENS7_ILi128EEENS7_ILi64EEEEEELi64ENS_10bfloat16_tEfNS_4arch4Sm90ELb0ELb0ELb0ELb1ELb1ELb0ELb0ELb1ELb1ELb1ELb0ELb0EEENS1_21CollectiveEpilogueFwdINS6_IJSA_SC_SB_EEES9_SE_SG_Li384ELb1ELb1ELb0ELb0EEENS1_36VarlenDynamicPersistentTileSchedulerILi192ELi128ELi384ELi128ELb0ELb1ELb1ELb0ELb1ELb1EEEEEEEEEvNT_6ParamsE:
[----:B------:R-:W-:Y:S01]  /*0000*/  LDC R1, c[0x0][0x37c] ;  /* 0x0000df00ff017b82 */ /* 0x000fe20000000800 */
[----:B------:R-:W-:Y:S05]  /*0010*/  EXIT ;  /* 0x000000000000794d */ /* 0x000fea0003800000 */
.L_x_37:
        /* <DEDUP_REMOVED lines=14> */
.L_x_82:


//--------------------- .text._ZN7cutlass13device_kernelIN5flash11enable_sm90INS1_16FlashAttnFwdSm90INS1_25CollectiveMainloopFwdSm90ILi2EN4cute5tupleIJNS5_1CILi1EEES8_S8_EEENS6_IJNS7_ILi192EEENS7_ILi128EEENS7_ILi64EEEEEELi64ENS_10bfloat16_tEfNS_4arch4Sm90ELb0ELb0ELb0ELb1ELb1ELb1ELb0ELb1ELb1ELb1ELb0ELb0EEENS1_21CollectiveEpilogueFwdINS6_IJSA_SC_SB_EEES9_SE_SG_Li384ELb1ELb1ELb0ELb0EEENS1_36VarlenDynamicPersistentTileSchedulerILi192ELi128ELi384ELi128ELb0ELb1ELb1ELb0ELb1ELb1EEEEEEEEEvNT_6ParamsE --------------------------
	.section	.text._ZN7cutlass13device_kernelIN5flash11enable_sm90INS1_16FlashAttnFwdSm90INS1_25CollectiveMainloopFwdSm90ILi2EN4cute5tupleIJNS5_1CILi1EEES8_S8_EEENS6_IJNS7_ILi192EEENS7_ILi128EEENS7_ILi64EEEEEELi64ENS_10bfloat16_tEfNS_4arch4Sm90ELb0ELb0ELb0ELb1ELb1ELb1ELb0ELb1ELb1ELb1ELb0ELb0EEENS1_21CollectiveEpilogueFwdINS6_IJSA_SC_SB_EEES9_SE_SG_Li384ELb1ELb1ELb0ELb0EEENS1_36VarlenDynamicPersistentTileSchedulerILi192ELi128ELi384ELi128ELb0ELb1ELb1ELb0ELb1ELb1EEEEEEEEEvNT_6ParamsE,"ax",@progbits
	.align	128
.text._ZN7cutlass13device_kernelIN5flash11enable_sm90INS1_16FlashAttnFwdSm90INS1_25CollectiveMainloopFwdSm90ILi2EN4cute5tupleIJNS5_1CILi1EEES8_S8_EEENS6_IJNS7_ILi192EEENS7_ILi128EEENS7_ILi64EEEEEELi64ENS_10bfloat16_tEfNS_4arch4Sm90ELb0ELb0ELb0ELb1ELb1ELb1ELb0ELb1ELb1ELb1ELb0ELb0EEENS1_21CollectiveEpilogueFwdINS6_IJSA_SC_SB_EEES9_SE_SG_Li384ELb1ELb1ELb0ELb0EEENS1_36VarlenDynamicPersistentTileSchedulerILi192ELi128ELi384ELi128ELb0ELb1ELb1ELb0ELb1ELb1EEEEEEEEEvNT_6ParamsE:
        .type           _ZN7cutlass13device_kernelIN5flash11enable_sm90INS1_16FlashAttnFwdSm90INS1_25CollectiveMainloopFwdSm90ILi2EN4cute5tupleIJNS5_1CILi1EEES8_S8_EEENS6_IJNS7_ILi192EEENS7_ILi128EEENS7_ILi64EEEEEELi64ENS_10bfloat16_tEfNS_4arch4Sm90ELb0ELb0ELb0ELb1ELb1ELb1ELb0ELb1ELb1ELb1ELb0ELb0EEENS1_21CollectiveEpilogueFwdINS6_IJSA_SC_SB_EEES9_SE_SG_Li384ELb1ELb1ELb0ELb0EEENS1_36VarlenDynamicPersistentTileSchedulerILi192ELi128ELi384ELi128ELb0ELb1ELb1ELb0ELb1ELb1EEEEEEEEEvNT_6ParamsE,@function
        .size           _ZN7cutlass13device_kernelIN5flash11enable_sm90INS1_16FlashAttnFwdSm90INS1_25CollectiveMainloopFwdSm90ILi2EN4cute5tupleIJNS5_1CILi1EEES8_S8_EEENS6_IJNS7_ILi192EEENS7_ILi128EEENS7_ILi64EEEEEELi64ENS_10bfloat16_tEfNS_4arch4Sm90ELb0ELb0ELb0ELb1ELb1ELb1ELb0ELb1ELb1ELb1ELb0ELb0EEENS1_21CollectiveEpilogueFwdINS6_IJSA_SC_SB_EEES9_SE_SG_Li384ELb1ELb1ELb0ELb0EEENS1_36VarlenDynamicPersistentTileSchedulerILi192ELi128ELi384ELi128ELb0ELb1ELb1ELb0ELb1ELb1EEEEEEEEEvNT_6ParamsE,(.L_x_83 - _ZN7cutlass13device_kernelIN5flash11enable_sm90INS1_16FlashAttnFwdSm90INS1_25CollectiveMainloopFwdSm90ILi2EN4cute5tupleIJNS5_1CILi1EEES8_S8_EEENS6_IJNS7_ILi192EEENS7_ILi128EEENS7_ILi64EEEEEELi64ENS_10bfloat16_tEfNS_4arch4Sm90ELb0ELb0ELb0ELb1ELb1ELb1ELb0ELb1ELb1ELb1ELb0ELb0EEENS1_21CollectiveEpilogueFwdINS6_IJSA_SC_SB_EEES9_SE_SG_Li384ELb1ELb1ELb0ELb0EEENS1_36VarlenDynamicPersistentTileSchedulerILi192ELi128ELi384ELi128ELb0ELb1ELb1ELb0ELb1ELb1EEEEEEEEEvNT_6ParamsE)
        .other          _ZN7cutlass13device_kernelIN5flash11enable_sm90INS1_16FlashAttnFwdSm90INS1_25CollectiveMainloopFwdSm90ILi2EN4cute5tupleIJNS5_1CILi1EEES8_S8_EEENS6_IJNS7_ILi192EEENS7_ILi128EEENS7_ILi64EEEEEELi64ENS_10bfloat16_tEfNS_4arch4Sm90ELb0ELb0ELb0ELb1ELb1ELb1ELb0ELb1ELb1ELb1ELb0ELb0EEENS1_21CollectiveEpilogueFwdINS6_IJSA_SC_SB_EEES9_SE_SG_Li384ELb1ELb1ELb0ELb0EEENS1_36VarlenDynamicPersistentTileSchedulerILi192ELi128ELi384ELi128ELb0ELb1ELb1ELb0ELb1ELb1EEEEEEEEEvNT_6ParamsE,@"STO_CUDA_ENTRY STV_DEFAULT"
_ZN7cutlass13device_kernelIN5flash11enable_sm90INS1_16FlashAttnFwdSm90INS1_25CollectiveMainloopFwdSm90ILi2EN4cute5tupleIJNS5_1CILi1EEES8_S8_EEENS6_IJNS7_ILi192EEENS7_ILi128EEENS7_ILi64EEEEEELi64ENS_10bfloat16_tEfNS_4arch4Sm90ELb0ELb0ELb0ELb1ELb1ELb1ELb0ELb1ELb1ELb1ELb0ELb0EEENS1_21CollectiveEpilogueFwdINS6_IJSA_SC_SB_EEES9_SE_SG_Li384ELb1ELb1ELb0ELb0EEENS1_36VarlenDynamicPersistentTileSchedulerILi192ELi128ELi384ELi128ELb0ELb1ELb1ELb0ELb1ELb1EEEEEEEEEvNT_6ParamsE:
[----:B------:R-:W-:Y:S01]  /*0000*/  LDC R1, c[0x0][0x37c] ;  /* 0x0000df00ff017b82 */ /* 0x000fe20000000800 */
[----:B------:R-:W-:Y:S05]  /*0010*/  EXIT ;  /* 0x000000000000794d */ /* 0x000fea0003800000 */
.L_x_38:
        /* <DEDUP_REMOVED lines=14> */
.L_x_83:


//--------------------- .text._ZN7cutlass13device_kernelIN5flash11enable_sm90INS1_16FlashAttnFwdSm90INS1_25CollectiveMainloopFwdSm90ILi2EN4cute5tupleIJNS5_1CILi1EEES8_S8_EEENS6_IJNS7_ILi192EEENS7_ILi128EEENS7_ILi64EEEEEELi64ENS_10bfloat16_tEfNS_4arch4Sm90ELb0ELb1ELb0ELb0ELb1ELb0ELb0ELb1ELb1ELb1ELb0ELb0EEENS1_21CollectiveEpilogueFwdINS6_IJSA_SC_SB_EEES9_SE_SG_Li384ELb0ELb1ELb0ELb0EEENS1_30DynamicPersistentTileSchedulerILi384ELi128ELb0ELb1ELb1EEEEEEEEEvNT_6ParamsE --------------------------
	.section	.text._ZN7cutlass13device_kernelIN5flash11enable_sm90INS1_16FlashAttnFwdSm90INS1_25CollectiveMainloopFwdSm90ILi2EN4cute5tupleIJNS5_1CILi1EEES8_S8_EEENS6_IJNS7_ILi192EEENS7_ILi128EEENS7_ILi64EEEEEELi64ENS_10bfloat16_tEfNS_4arch4Sm90ELb0ELb1ELb0ELb0ELb1ELb0ELb0ELb1ELb1ELb1ELb0ELb0EEENS1_21CollectiveEpilogueFwdINS6_IJSA_SC_SB_EEES9_SE_SG_Li384ELb0ELb1ELb0ELb0EEENS1_30DynamicPersistentTileSchedulerILi384ELi128ELb0ELb1ELb1EEEEEEEEEvNT_6ParamsE,"ax",@progbits
	.align	128
.text._ZN7cutlass13device_kernelIN5flash11enable_sm90INS1_16FlashAttnFwdSm90INS1_25CollectiveMainloopFwdSm90ILi2EN4cute5tupleIJNS5_1CILi1EEES8_S8_EEENS6_IJNS7_ILi192EEENS7_ILi128EEENS7_ILi64EEEEEELi64ENS_10bfloat16_tEfNS_4arch4Sm90ELb0ELb1ELb0ELb0ELb1ELb0ELb0ELb1ELb1ELb1ELb0ELb0EEENS1_21CollectiveEpilogueFwdINS6_IJSA_SC_SB_EEES9_SE_SG_Li384ELb0ELb1ELb0ELb0EEENS1_30DynamicPersistentTileSchedulerILi384ELi128ELb0ELb1ELb1EEEEEEEEEvNT_6ParamsE:
        .type           _ZN7cutlass13device_kernelIN5flash11enable_sm90INS1_16FlashAttnFwdSm90INS1_25CollectiveMainloopFwdSm90ILi2EN4cute5tupleIJNS5_1CILi1EEES8_S8_EEENS6_IJNS7_ILi192EEENS7_ILi128EEENS7_ILi64EEEEEELi64ENS_10bfloat16_tEfNS_4arch4Sm90ELb0ELb1ELb0ELb0ELb1ELb0ELb0ELb1ELb1ELb1ELb0ELb0EEENS1_21CollectiveEpilogueFwdINS6_IJSA_SC_SB_EEES9_SE_SG_Li384ELb0ELb1ELb0ELb0EEENS1_30DynamicPersistentTileSchedulerILi384ELi128ELb0ELb1ELb1EEEEEEEEEvNT_6ParamsE,@function
        .size           _ZN7cutlass13device_kernelIN5flash11enable_sm90INS1_16FlashAttnFwdSm90INS1_25CollectiveMainloopFwdSm90ILi2EN4cute5tupleIJNS5_1CILi1EEES8_S8_EEENS6_IJNS7_ILi192EEENS7_ILi128EEENS7_ILi64EEEEEELi64ENS_10bfloat16_tEfNS_4arch4Sm90ELb0ELb1ELb0ELb0ELb1ELb0ELb0ELb1ELb1ELb1ELb0ELb0EEENS1_21CollectiveEpilogueFwdINS6_IJSA_SC_SB_EEES9_SE_SG_Li384ELb0ELb1ELb0ELb0EEENS1_30DynamicPersistentTileSchedulerILi384ELi128ELb0ELb1ELb1EEEEEEEEEvNT_6ParamsE,(.L_x_84 - _ZN7cutlass13device_kernelIN5flash11enable_sm90INS1_16FlashAttnFwdSm90INS1_25CollectiveMainloopFwdSm90ILi2EN4cute5tupleIJNS5_1CILi1EEES8_S8_EEENS6_IJNS7_ILi192EEENS7_ILi128EEENS7_ILi64EEEEEELi64ENS_10bfloat16_tEfNS_4arch4Sm90ELb0ELb1ELb0ELb0ELb1ELb0ELb0ELb1ELb1ELb1ELb0ELb0EEENS1_21CollectiveEpilogueFwdINS6_IJSA_SC_SB_EEES9_SE_SG_Li384ELb0ELb1ELb0ELb0EEENS1_30DynamicPersistentTileSchedulerILi384ELi128ELb0ELb1ELb1EEEEEEEEEvNT_6ParamsE)
        .other          _ZN7cutlass13device_kernelIN5flash11enable_sm90INS1_16FlashAttnFwdSm90INS1_25CollectiveMainloopFwdSm90ILi2EN4cute5tupleIJNS5_1CILi1EEES8_S8_EEENS6_IJNS7_ILi192EEENS7_ILi128EEENS7_ILi64EEEEEELi64ENS_10bfloat16_tEfNS_4arch4Sm90ELb0ELb1ELb0ELb0ELb1ELb0ELb0ELb1ELb1ELb1ELb0ELb0EEENS1_21CollectiveEpilogueFwdINS6_IJSA_SC_SB_EEES9_SE_SG_Li384ELb0ELb1ELb0ELb0EEENS1_30DynamicPersistentTileSchedulerILi384ELi128ELb0ELb1ELb1EEEEEEEEEvNT_6ParamsE,@"STO_CUDA_ENTRY STV_DEFAULT"
_ZN7cutlass13device_kernelIN5flash11enable_sm90INS1_16FlashAttnFwdSm90INS1_25CollectiveMainloopFwdSm90ILi2EN4cute5tupleIJNS5_1CILi1EEES8_S8_EEENS6_IJNS7_ILi192EEENS7_ILi128EEENS7_ILi64EEEEEELi64ENS_10bfloat16_tEfNS_4arch4Sm90ELb0ELb1ELb0ELb0ELb1ELb0ELb0ELb1ELb1ELb1ELb0ELb0EEENS1_21CollectiveEpilogueFwdINS6_IJSA_SC_SB_EEES9_SE_SG_Li384ELb0ELb1ELb0ELb0EEENS1_30DynamicPersistentTileSchedulerILi384ELi128ELb0ELb1ELb1EEEEEEEEEvNT_6ParamsE:
[----:B------:R-:W-:Y:S01]  /*0000*/  LDC R1, c[0x0][0x37c] ;  /* 0x0000df00ff017b82 */ /* 0x000fe20000000800 */
[----:B------:R-:W-:Y:S05]  /*0010*/  EXIT ;  /* 0x000000000000794d */ /* 0x000fea0003800000 */
.L_x_39:
        /* <DEDUP_REMOVED lines=14> */
.L_x_84:


//--------------------- .text._ZN7cutlass13device_kernelIN5flash11enable_sm90INS1_16FlashAttnFwdSm90INS1_25CollectiveMainloopFwdSm90ILi2EN4cute5tupleIJNS5_1CILi1EEES8_S8_EEENS6_IJNS7_ILi192EEENS7_ILi128EEENS7_ILi64EEEEEELi64ENS_10bfloat16_tEfNS_4arch4Sm90ELb0ELb1ELb0ELb1ELb1ELb0ELb0ELb1ELb1ELb1ELb0ELb0EEENS1_21CollectiveEpilogueFwdINS6_IJSA_SC_SB_EEES9_SE_SG_Li384ELb1ELb1ELb0ELb0EEENS1_36VarlenDynamicPersistentTileSchedulerILi192ELi128ELi384ELi128ELb0ELb1ELb1ELb1ELb0ELb1EEEEEEEEEvNT_6ParamsE --------------------------
	.section	.text._ZN7cutlass13device_kernelIN5flash11enable_sm90INS1_16FlashAttnFwdSm90INS1_25CollectiveMainloopFwdSm90ILi2EN4cute5tupleIJNS5_1CILi1EEES8_S8_EEENS6_IJNS7_ILi192EEENS7_ILi128EEENS7_ILi64EEEEEELi64ENS_10bfloat16_tEfNS_4arch4Sm90ELb0ELb1ELb0ELb1ELb1ELb0ELb0ELb1ELb1ELb1ELb0ELb0EEENS1_21CollectiveEpilogueFwdINS6_IJSA_SC_SB_EEES9_SE_SG_Li384ELb1ELb1ELb0ELb0EEENS1_36VarlenDynamicPersistentTileSchedulerILi192ELi128ELi384ELi128ELb0ELb1ELb1ELb1ELb0ELb1EEEEEEEEEvNT_6ParamsE,"ax",@progbits
	.align	128
.text._ZN7cutlass13device_kernelIN5flash11enable_sm90INS1_16FlashAttnFwdSm90INS1_25CollectiveMainloopFwdSm90ILi2EN4cute5tupleIJNS5_1CILi1EEES8_S8_EEENS6_IJNS7_ILi192EEENS7_ILi128EEENS7_ILi64EEEEEELi64ENS_10bfloat16_tEfNS_4arch4Sm90ELb0ELb1ELb0ELb1ELb1ELb0ELb0ELb1ELb1ELb1ELb0ELb0EEENS1_21CollectiveEpilogueFwdINS6_IJSA_SC_SB_EEES9_SE_SG_Li384ELb1ELb1ELb0ELb0EEENS1_36VarlenDynamicPersistentTileSchedulerILi192ELi128ELi384ELi128ELb0ELb1ELb1ELb1ELb0ELb1EEEEEEEEEvNT_6ParamsE:
        .type           _ZN7cutlass13device_kernelIN5flash11enable_sm90INS1_16FlashAttnFwdSm90INS1_25CollectiveMainloopFwdSm90ILi2EN4cute5tupleIJNS5_1CILi1EEES8_S8_EEENS6_IJNS7_ILi192EEENS7_ILi128EEENS7_ILi64EEEEEELi64ENS_10bfloat16_tEfNS_4arch4Sm90ELb0ELb1ELb0ELb1ELb1ELb0ELb0ELb1ELb1ELb1ELb0ELb0EEENS1_21CollectiveEpilogueFwdINS6_IJSA_SC_SB_EEES9_SE_SG_Li384ELb1ELb1ELb0ELb0EEENS1_36VarlenDynamicPersistentTileSchedulerILi192ELi128ELi384ELi128ELb0ELb1ELb1ELb1ELb0ELb1EEEEEEEEEvNT_6ParamsE,@function
        .size           _ZN7cutlass13device_kernelIN5flash11enable_sm90INS1_16FlashAttnFwdSm90INS1_25CollectiveMainloopFwdSm90ILi2EN4cute5tupleIJNS5_1CILi1EEES8_S8_EEENS6_IJNS7_ILi192EEENS7_ILi128EEENS7_ILi64EEEEEELi64ENS_10bfloat16_tEfNS_4arch4Sm90ELb0ELb1ELb0ELb1ELb1ELb0ELb0ELb1ELb1ELb1ELb0ELb0EEENS1_21CollectiveEpilogueFwdINS6_IJSA_SC_SB_EEES9_SE_SG_Li384ELb1ELb1ELb0ELb0EEENS1_36VarlenDynamicPersistentTileSchedulerILi192ELi128ELi384ELi128ELb0ELb1ELb1ELb1ELb0ELb1EEEEEEEEEvNT_6ParamsE,(.L_x_85 - _ZN7cutlass13device_kernelIN5flash11enable_sm90INS1_16FlashAttnFwdSm90INS1_25CollectiveMainloopFwdSm90ILi2EN4cute5tupleIJNS5_1CILi1EEES8_S8_EEENS6_IJNS7_ILi192EEENS7_ILi128EEENS7_ILi64EEEEEELi64ENS_10bfloat16_tEfNS_4arch4Sm90ELb0ELb1ELb0ELb1ELb1ELb0ELb0ELb1ELb1ELb1ELb0ELb0EEENS1_21CollectiveEpilogueFwdINS6_IJSA_SC_SB_EEES9_SE_SG_Li384ELb1ELb1ELb0ELb0EEENS1_36VarlenDynamicPersistentTileSchedulerILi192ELi128ELi384ELi128ELb0ELb1ELb1ELb1ELb0ELb1EEEEEEEEEvNT_6ParamsE)
        .other          _ZN7cutlass13device_kernelIN5flash11enable_sm90INS1_16FlashAttnFwdSm90INS1_25CollectiveMainloopFwdSm90ILi2EN4cute5tupleIJNS5_1CILi1EEES8_S8_EEENS6_IJNS7_ILi192EEENS7_ILi128EEENS7_ILi64EEEEEELi64ENS_10bfloat16_tEfNS_4arch4Sm90ELb0ELb1ELb0ELb1ELb1ELb0ELb0ELb1ELb1ELb1ELb0ELb0EEENS1_21CollectiveEpilogueFwdINS6_IJSA_SC_SB_EEES9_SE_SG_Li384ELb1ELb1ELb0ELb0EEENS1_36VarlenDynamicPersistentTileSchedulerILi192ELi128ELi384ELi128ELb0ELb1ELb1ELb1ELb0ELb1EEEEEEEEEvNT_6ParamsE,@"STO_CUDA_ENTRY STV_DEFAULT"
_ZN7cutlass13device_kernelIN5flash11enable_sm90INS1_16FlashAttnFwdSm90INS1_25CollectiveMainloopFwdSm90ILi2EN4cute5tupleIJNS5_1CILi1EEES8_S8_EEENS6_IJNS7_ILi192EEENS7_ILi128EEENS7_ILi64EEEEEELi64ENS_10bfloat16_tEfNS_4arch4Sm90ELb0ELb1ELb0ELb1ELb1ELb0ELb0ELb1ELb1ELb1ELb0ELb0EEENS1_21CollectiveEpilogueFwdINS6_IJSA_SC_SB_EEES9_SE_SG_Li384ELb1ELb1ELb0ELb0EEENS1_36VarlenDynamicPersistentTileSchedulerILi192ELi128ELi384ELi128ELb0ELb1ELb1ELb1ELb0ELb1EEEEEEEEEvNT_6ParamsE:
[----:B------:R-:W-:Y:S01]  /*0000*/  LDC R1, c[0x0][0x37c] ;  /* 0x0000df00ff017b82 */ /* 0x000fe20000000800 */
[----:B------:R-:W-:Y:S05]  /*0010*/  EXIT ;  /* 0x000000000000794d */ /* 0x000fea0003800000 */
.L_x_40:
        /* <DEDUP_REMOVED lines=14> */
.L_x_85:


//--------------------- .text._ZN7cutlass13device_kernelIN5flash11enable_sm90INS1_16FlashAttnFwdSm90INS1_25CollectiveMainloopFwdSm90ILi2EN4cute5tupleIJNS5_1CILi1EEES8_S8_EEENS6_IJNS7_ILi192EEENS7_ILi128EEENS7_ILi64EEEEEELi64ENS_10bfloat16_tEfNS_4arch4Sm90ELb0ELb1ELb0ELb1ELb1ELb1ELb0ELb1ELb1ELb1ELb0ELb0EEENS1_21CollectiveEpilogueFwdINS6_IJSA_SC_SB_EEES9_SE_SG_Li384ELb1ELb1ELb0ELb0EEENS1_36VarlenDynamicPersistentTileSchedulerILi192ELi128ELi384ELi128ELb0ELb1ELb1ELb1ELb0ELb1EEEEEEEEEvNT_6ParamsE --------------------------
	.section	.text._ZN7cutlass13device_kernelIN5flash11enable_sm90INS1_16FlashAttnFwdSm90INS1_25CollectiveMainloopFwdSm90ILi2EN4cute5tupleIJNS5_1CILi1EEES8_S8_EEENS6_IJNS7_ILi192EEENS7_ILi128EEENS7_ILi64EEEEEELi64ENS_10bfloat16_tEfNS_4arch4Sm90ELb0ELb1ELb0ELb1ELb1ELb1ELb0ELb1ELb1ELb1ELb0ELb0EEENS1_21CollectiveEpilogueFwdINS6_IJSA_SC_SB_EEES9_SE_SG_Li384ELb1ELb1ELb0ELb0EEENS1_36VarlenDynamicPersistentTileSchedulerILi192ELi128ELi384ELi128ELb0ELb1ELb1ELb1ELb0ELb1EEEEEEEEEvNT_6ParamsE,"ax",@progbits
	.align	128
.text._ZN7cutlass13device_kernelIN5flash11enable_sm90INS1_16FlashAttnFwdSm90INS1_25CollectiveMainloopFwdSm90ILi2EN4cute5tupleIJNS5_1CILi1EEES8_S8_EEENS6_IJNS7_ILi192EEENS7_ILi128EEENS7_ILi64EEEEEELi64ENS_10bfloat16_tEfNS_4arch4Sm90ELb0ELb1ELb0ELb1ELb1ELb1ELb0ELb1ELb1ELb1ELb0ELb0EEENS1_21CollectiveEpilogueFwdINS6_IJSA_SC_SB_EEES9_SE_SG_Li384ELb1ELb1ELb0ELb0EEENS1_36VarlenDynamicPersistentTileSchedulerILi192ELi128ELi384ELi128ELb0ELb1ELb1ELb1ELb0ELb1EEEEEEEEEvNT_6ParamsE:
        .type           _ZN7cutlass13device_kernelIN5flash11enable_sm90INS1_16FlashAttnFwdSm90INS1_25CollectiveMainloopFwdSm90ILi2EN4cute5tupleIJNS5_1CILi1EEES8_S8_EEENS6_IJNS7_ILi192EEENS7_ILi128EEENS7_ILi64EEEEEELi64ENS_10bfloat16_tEfNS_4arch4Sm90ELb0ELb1ELb0ELb1ELb1ELb1ELb0ELb1ELb1ELb1ELb0ELb0EEENS1_21CollectiveEpilogueFwdINS6_IJSA_SC_SB_EEES9_SE_SG_Li384ELb1ELb1ELb0ELb0EEENS1_36VarlenDynamicPersistentTileSchedulerILi192ELi128ELi384ELi128ELb0ELb1ELb1ELb1ELb0ELb1EEEEEEEEEvNT_6ParamsE,@function
        .size           _ZN7cutlass13device_kernelIN5flash11enable_sm90INS1_16FlashAttnFwdSm90INS1_25CollectiveMainloopFwdSm90ILi2EN4cute5tupleIJNS5_1CILi1EEES8_S8_EEENS6_IJNS7_ILi192EEENS7_ILi128EEENS7_ILi64EEEEEELi64ENS_10bfloat16_tEfNS_4arch4Sm90ELb0ELb1ELb0ELb1ELb1ELb1ELb0ELb1ELb1ELb1ELb0ELb0EEENS1_21CollectiveEpilogueFwdINS6_IJSA_SC_SB_EEES9_SE_SG_Li384ELb1ELb1ELb0ELb0EEENS1_36VarlenDynamicPersistentTileSchedulerILi192ELi128ELi384ELi128ELb0ELb1ELb1ELb1ELb0ELb1EEEEEEEEEvNT_6ParamsE,(.L_x_86 - _ZN7cutlass13device_kernelIN5flash11enable_sm90INS1_16FlashAttnFwdSm90INS1_25CollectiveMainloopFwdSm90ILi2EN4cute5tupleIJNS5_1CILi1EEES8_S8_EEENS6_IJNS7_ILi192EEENS7_ILi128EEENS7_ILi64EEEEEELi64ENS_10bfloat16_tEfNS_4arch4Sm90ELb0ELb1ELb0ELb1ELb1ELb1ELb0ELb1ELb1ELb1ELb0ELb0EEENS1_21CollectiveEpilogueFwdINS6_IJSA_SC_SB_EEES9_SE_SG_Li384ELb1ELb1ELb0ELb0EEENS1_36VarlenDynamicPersistentTileSchedulerILi192ELi128ELi384ELi128ELb0ELb1ELb1ELb1ELb0ELb1EEEEEEEEEvNT_6ParamsE)
        .other          _ZN7cutlass13device_kernelIN5flash11enable_sm90INS1_16FlashAttnFwdSm90INS1_25CollectiveMainloopFwdSm90ILi2EN4cute5tupleIJNS5_1CILi1EEES8_S8_EEENS6_IJNS7_ILi192EEENS7_ILi128EEENS7_ILi64EEEEEELi64ENS_10bfloat16_tEfNS_4arch4Sm90ELb0ELb1ELb0ELb1ELb1ELb1ELb0ELb1ELb1ELb1ELb0ELb0EEENS1_21CollectiveEpilogueFwdINS6_IJSA_SC_SB_EEES9_SE_SG_Li384ELb1ELb1ELb0ELb0EEENS1_36VarlenDynamicPersistentTileSchedulerILi192ELi128ELi384ELi128ELb0ELb1ELb1ELb1ELb0ELb1EEEEEEEEEvNT_6ParamsE,@"STO_CUDA_ENTRY STV_DEFAULT"
_ZN7cutlass13device_kernelIN5flash11enable_sm90INS1_16FlashAttnFwdSm90INS1_25CollectiveMainloopFwdSm90ILi2EN4cute5tupleIJNS5_1CILi1EEES8_S8_EEENS6_IJNS7_ILi192EEENS7_ILi128EEENS7_ILi64EEEEEELi64ENS_10bfloat16_tEfNS_4arch4Sm90ELb0ELb1ELb0ELb1ELb1ELb1ELb0ELb1ELb1ELb1ELb0ELb0EEENS1_21CollectiveEpilogueFwdINS6_IJSA_SC_SB_EEES9_SE_SG_Li384ELb1ELb1ELb0ELb0EEENS1_36VarlenDynamicPersistentTileSchedulerILi192ELi128ELi384ELi128ELb0ELb1ELb1ELb1ELb0ELb1EEEEEEEEEvNT_6ParamsE:
[----:B------:R-:W-:Y:S01]  /*0000*/  LDC R1, c[0x0][0x37c] ;  /* 0x0000df00ff017b82 */ /* 0x000fe20000000800 */
[----:B------:R-:W-:Y:S05]  /*0010*/  EXIT ;  /* 0x000000000000794d */ /* 0x000fea0003800000 */
.L_x_41:
        /* <DEDUP_REMOVED lines=14> */
.L_x_86:


//--------------------- .text._ZN7cutlass13device_kernelIN5flash11enable_sm90INS1_16FlashAttnFwdSm90INS1_25CollectiveMainloopFwdSm90ILi2EN4cute5tupleIJNS5_1CILi1EEES8_S8_EEENS6_IJNS7_ILi192EEENS7_ILi128EEENS7_ILi64EEEEEELi64ENS_10bfloat16_tEfNS_4arch4Sm90ELb1ELb0ELb0ELb0ELb1ELb0ELb0ELb1ELb1ELb1ELb0ELb0EEENS1_21CollectiveEpilogueFwdINS6_IJSA_SC_SB_EEES9_SE_SG_Li384ELb0ELb1ELb0ELb0EEENS1_30DynamicPersistentTileSchedulerILi384ELi128ELb0ELb1ELb1EEEEEEEEEvNT_6ParamsE --------------------------
	.section	.text._ZN7cutlass13device_kernelIN5flash11enable_sm90INS1_16FlashAttnFwdSm90INS1_25CollectiveMainloopFwdSm90ILi2EN4cute5tupleIJNS5_1CILi1EEES8_S8_EEENS6_IJNS7_ILi192EEENS7_ILi128EEENS7_ILi64EEEEEELi64ENS_10bfloat16_tEfNS_4arch4Sm90ELb1ELb0ELb0ELb0ELb1ELb0ELb0ELb1ELb1ELb1ELb0ELb0EEENS1_21CollectiveEpilogueFwdINS6_IJSA_SC_SB_EEES9_SE_SG_Li384ELb0ELb1ELb0ELb0EEENS1_30DynamicPersistentTileSchedulerILi384ELi128ELb0ELb1ELb1EEEEEEEEEvNT_6ParamsE,"ax",@progbits
	.align	128
.text._ZN7cutlass13device_kernelIN5flash11enable_sm90INS1_16FlashAttnFwdSm90INS1_25CollectiveMainloopFwdSm90ILi2EN4cute5tupleIJNS5_1CILi1EEES8_S8_EEENS6_IJNS7_ILi192EEENS7_ILi128EEENS7_ILi64EEEEEELi64ENS_10bfloat16_tEfNS_4arch4Sm90ELb1ELb0ELb0ELb0ELb1ELb0ELb0ELb1ELb1ELb1ELb0ELb0EEENS1_21CollectiveEpilogueFwdINS6_IJSA_SC_SB_EEES9_SE_SG_Li384ELb0ELb1ELb0ELb0EEENS1_30DynamicPersistentTileSchedulerILi384ELi128ELb0ELb1ELb1EEEEEEEEEvNT_6ParamsE:
        .type           _ZN7cutlass13device_kernelIN5flash11enable_sm90INS1_16FlashAttnFwdSm90INS1_25CollectiveMainloopFwdSm90ILi2EN4cute5tupleIJNS5_1CILi1EEES8_S8_EEENS6_IJNS7_ILi192EEENS7_ILi128EEENS7_ILi64EEEEEELi64ENS_10bfloat16_tEfNS_4arch4Sm90ELb1ELb0ELb0ELb0ELb1ELb0ELb0ELb1ELb1ELb1ELb0ELb0EEENS1_21CollectiveEpilogueFwdINS6_IJSA_SC_SB_EEES9_SE_SG_Li384ELb0ELb1ELb0ELb0EEENS1_30DynamicPersistentTileSchedulerILi384ELi128ELb0ELb1ELb1EEEEEEEEEvNT_6ParamsE,@function
        .size           _ZN7cutlass13device_kernelIN5flash11enable_sm90INS1_16FlashAttnFwdSm90INS1_25CollectiveMainloopFwdSm90ILi2EN4cute5tupleIJNS5_1CILi1EEES8_S8_EEENS6_IJNS7_ILi192EEENS7_ILi128EEENS7_ILi64EEEEEELi64ENS_10bfloat16_tEfNS_4arch4Sm90ELb1ELb0ELb0ELb0ELb1ELb0ELb0ELb1ELb1ELb1ELb0ELb0EEENS1_21CollectiveEpilogueFwdINS6_IJSA_SC_SB_EEES9_SE_SG_Li384ELb0ELb1ELb0ELb0EEENS1_30DynamicPersistentTileSchedulerILi384ELi128ELb0ELb1ELb1EEEEEEEEEvNT_6ParamsE,(.L_x_87 - _ZN7cutlass13device_kernelIN5flash11enable_sm90INS1_16FlashAttnFwdSm90INS1_25CollectiveMainloopFwdSm90ILi2EN4cute5tupleIJNS5_1CILi1EEES8_S8_EEENS6_IJNS7_ILi192EEENS7_ILi128EEENS7_ILi64EEEEEELi64ENS_10bfloat16_tEfNS_4arch4Sm90ELb1ELb0ELb0ELb0ELb1ELb0ELb0ELb1ELb1ELb1ELb0ELb0EEENS1_21CollectiveEpilogueFwdINS6_IJSA_SC_SB_EEES9_SE_SG_Li384ELb0ELb1ELb0ELb0EEENS1_30DynamicPersistentTileSchedulerILi384ELi128ELb0ELb1ELb1EEEEEEEEEvNT_6ParamsE)
        .other          _ZN7cutlass13device_kernelIN5flash11enable_sm90INS1_16FlashAttnFwdSm90INS1_25CollectiveMainloopFwdSm90ILi2EN4cute5tupleIJNS5_1CILi1EEES8_S8_EEENS6_IJNS7_ILi192EEENS7_ILi128EEENS7_ILi64EEEEEELi64ENS_10bfloat16_tEfNS_4arch4Sm90ELb1ELb0ELb0ELb0ELb1ELb0ELb0ELb1ELb1ELb1ELb0ELb0EEENS1_21CollectiveEpilogueFwdINS6_IJSA_SC_SB_EEES9_SE_SG_Li384ELb0ELb1ELb0ELb0EEENS1_30DynamicPersistentTileSchedulerILi384ELi128ELb0ELb1ELb1EEEEEEEEEvNT_6ParamsE,@"STO_CUDA_ENTRY STV_DEFAULT"
_ZN7cutlass13device_kernelIN5flash11enable_sm90INS1_16FlashAttnFwdSm90INS1_25CollectiveMainloopFwdSm90ILi2EN4cute5tupleIJNS5_1CILi1EEES8_S8_EEENS6_IJNS7_ILi192EEENS7_ILi128EEENS7_ILi64EEEEEELi64ENS_10bfloat16_tEfNS_4arch4Sm90ELb1ELb0ELb0ELb0ELb1ELb0ELb0ELb1ELb1ELb1ELb0ELb0EEENS1_21CollectiveEpilogueFwdINS6_IJSA_SC_SB_EEES9_SE_SG_Li384ELb0ELb1ELb0ELb0EEENS1_30DynamicPersistentTileSchedulerILi384ELi128ELb0ELb1ELb1EEEEEEEEEvNT_6ParamsE:
[----:B------:R-:W-:Y:S01]  /*0000*/  LDC R1, c[0x0][0x37c] ;  /* 0x0000df00ff017b82 */ /* 0x000fe20000000800 */
[----:B------:R-:W-:Y:S05]  /*0010*/  EXIT ;  /* 0x000000000000794d */ /* 0x000fea0003800000 */
.L_x_42:
        /* <DEDUP_REMOVED lines=14> */
.L_x_87:


//--------------------- .text._ZN7cutlass13device_kernelIN5flash11enable_sm90INS1_16FlashAttnFwdSm90INS1_25CollectiveMainloopFwdSm90ILi2EN4cute5tupleIJNS5_1CILi1EEES8_S8_EEENS6_IJNS7_ILi192EEENS7_ILi128EEENS7_ILi64EEEEEELi64ENS_10bfloat16_tEfNS_4arch4Sm90ELb1ELb0ELb0ELb1ELb1ELb0ELb0ELb1ELb1ELb1ELb0ELb0EEENS1_21CollectiveEpilogueFwdINS6_IJSA_SC_SB_EEES9_SE_SG_Li384ELb1ELb1ELb0ELb0EEENS1_36VarlenDynamicPersistentTileSchedulerILi192ELi128ELi384ELi128ELb0ELb1ELb1ELb1ELb1ELb1EEEEEEEEEvNT_6ParamsE --------------------------
	.section	.text._ZN7cutlass13device_kernelIN5flash11enable_sm90INS1_16FlashAttnFwdSm90INS1_25CollectiveMainloopFwdSm90ILi2EN4cute5tupleIJNS5_1CILi1EEES8_S8_EEENS6_IJNS7_ILi192EEENS7_ILi128EEENS7_ILi64EEEEEELi64ENS_10bfloat16_tEfNS_4arch4Sm90ELb1ELb0ELb0ELb1ELb1ELb0ELb0ELb1ELb1ELb1ELb0ELb0EEENS1_21CollectiveEpilogueFwdINS6_IJSA_SC_SB_EEES9_SE_SG_Li384ELb1ELb1ELb0ELb0EEENS1_36VarlenDynamicPersistentTileSchedulerILi192ELi128ELi384ELi128ELb0ELb1ELb1ELb1ELb1ELb1EEEEEEEEEvNT_6ParamsE,"ax",@progbits
	.align	128
.text._ZN7cutlass13device_kernelIN5flash11enable_sm90INS1_16FlashAttnFwdSm90INS1_25CollectiveMainloopFwdSm90ILi2EN4cute5tupleIJNS5_1CILi1EEES8_S8_EEENS6_IJNS7_ILi192EEENS7_ILi128EEENS7_ILi64EEEEEELi64ENS_10bfloat16_tEfNS_4arch4Sm90ELb1ELb0ELb0ELb1ELb1ELb0ELb0ELb1ELb1ELb1ELb0ELb0EEENS1_21CollectiveEpilogueFwdINS6_IJSA_SC_SB_EEES9_SE_SG_Li384ELb1ELb1ELb0ELb0EEENS1_36VarlenDynamicPersistentTileSchedulerILi192ELi128ELi384ELi128ELb0ELb1ELb1ELb1ELb1ELb1EEEEEEEEEvNT_6ParamsE:
        .type           _ZN7cutlass13device_kernelIN5flash11enable_sm90INS1_16FlashAttnFwdSm90INS1_25CollectiveMainloopFwdSm90ILi2EN4cute5tupleIJNS5_1CILi1EEES8_S8_EEENS6_IJNS7_ILi192EEENS7_ILi128EEENS7_ILi64EEEEEELi64ENS_10bfloat16_tEfNS_4arch4Sm90ELb1ELb0ELb0ELb1ELb1ELb0ELb0ELb1ELb1ELb1ELb0ELb0EEENS1_21CollectiveEpilogueFwdINS6_IJSA_SC_SB_EEES9_SE_SG_Li384ELb1ELb1ELb0ELb0EEENS1_36VarlenDynamicPersistentTileSchedulerILi192ELi128ELi384ELi128ELb0ELb1ELb1ELb1ELb1ELb1EEEEEEEEEvNT_6ParamsE,@function
        .size           _ZN7cutlass13device_kernelIN5flash11enable_sm90INS1_16FlashAttnFwdSm90INS1_25CollectiveMainloopFwdSm90ILi2EN4cute5tupleIJNS5_1CILi1EEES8_S8_EEENS6_IJNS7_ILi192EEENS7_ILi128EEENS7_ILi64EEEEEELi64ENS_10bfloat16_tEfNS_4arch4Sm90ELb1ELb0ELb0ELb1ELb1ELb0ELb0ELb1ELb1ELb1ELb0ELb0EEENS1_21CollectiveEpilogueFwdINS6_IJSA_SC_SB_EEES9_SE_SG_Li384ELb1ELb1ELb0ELb0EEENS1_36VarlenDynamicPersistentTileSchedulerILi192ELi128ELi384ELi128ELb0ELb1ELb1ELb1ELb1ELb1EEEEEEEEEvNT_6ParamsE,(.L_x_88 - _ZN7cutlass13device_kernelIN5flash11enable_sm90INS1_16FlashAttnFwdSm90INS1_25CollectiveMainloopFwdSm90ILi2EN4cute5tupleIJNS5_1CILi1EEES8_S8_EEENS6_IJNS7_ILi192EEENS7_ILi128EEENS7_ILi64EEEEEELi64ENS_10bfloat16_tEfNS_4arch4Sm90ELb1ELb0ELb0ELb1ELb1ELb0ELb0ELb1ELb1ELb1ELb0ELb0EEENS1_21CollectiveEpilogueFwdINS6_IJSA_SC_SB_EEES9_SE_SG_Li384ELb1ELb1ELb0ELb0EEENS1_36VarlenDynamicPersistentTileSchedulerILi192ELi128ELi384ELi128ELb0ELb1ELb1ELb1ELb1ELb1EEEEEEEEEvNT_6ParamsE)
        .other          _ZN7cutlass13device_kernelIN5flash11enable_sm90INS1_16FlashAttnFwdSm90INS1_25CollectiveMainloopFwdSm90ILi2EN4cute5tupleIJNS5_1CILi1EEES8_S8_EEENS6_IJNS7_ILi192EEENS7_ILi128EEENS7_ILi64EEEEEELi64ENS_10bfloat16_tEfNS_4arch4Sm90ELb1ELb0ELb0ELb1ELb1ELb0ELb0ELb1ELb1ELb1ELb0ELb0EEENS1_21CollectiveEpilogueFwdINS6_IJSA_SC_SB_EEES9_SE_SG_Li384ELb1ELb1ELb0ELb0EEENS1_36VarlenDynamicPersistentTileSchedulerILi192ELi128ELi384ELi128ELb0ELb1ELb1ELb1ELb1ELb1EEEEEEEEEvNT_6ParamsE,@"STO_CUDA_ENTRY STV_DEFAULT"
_ZN7cutlass13device_kernelIN5flash11enable_sm90INS1_16FlashAttnFwdSm90INS1_25CollectiveMainloopFwdSm90ILi2EN4cute5tupleIJNS5_1CILi1EEES8_S8_EEENS6_IJNS7_ILi192EEENS7_ILi128EEENS7_ILi64EEEEEELi64ENS_10bfloat16_tEfNS_4arch4Sm90ELb1ELb0ELb0ELb1ELb1ELb0ELb0ELb1ELb1ELb1ELb0ELb0EEENS1_21CollectiveEpilogueFwdINS6_IJSA_SC_SB_EEES9_SE_SG_Li384ELb1ELb1ELb0ELb0EEENS1_36VarlenDynamicPersistentTileSchedulerILi192ELi128ELi384ELi128ELb0ELb1ELb1ELb1ELb1ELb1EEEEEEEEEvNT_6ParamsE:
[----:B------:R-:W-:Y:S01]  /*0000*/  LDC R1, c[0x0][0x37c] ;  /* 0x0000df00ff017b82 */ /* 0x000fe20000000800 */
[----:B------:R-:W-:Y:S05]  /*0010*/  EXIT ;  /* 0x000000000000794d */ /* 0x000fea0003800000 */
.L_x_43:
        /* <DEDUP_REMOVED lines=14> */
.L_x_88:


//--------------------- .text._ZN7cutlass13device_kernelIN5flash11enable_sm90INS1_16FlashAttnFwdSm90INS1_25CollectiveMainloopFwdSm90ILi2EN4cute5tupleIJNS5_1CILi1EEES8_S8_EEENS6_IJNS7_ILi192EEENS7_ILi128EEENS7_ILi64EEEEEELi64ENS_10bfloat16_tEfNS_4arch4Sm90ELb1ELb0ELb0ELb1ELb1ELb1ELb0ELb1ELb1ELb1ELb0ELb0EEENS1_21CollectiveEpilogueFwdINS6_IJSA_SC_SB_EEES9_SE_SG_Li384ELb1ELb1ELb0ELb0EEENS1_36VarlenDynamicPersistentTileSchedulerILi192ELi128ELi384ELi128ELb0ELb1ELb1ELb1ELb1ELb1EEEEEEEEEvNT_6ParamsE --------------------------
	.section	.text._ZN7cutlass13device_kernelIN5flash11enable_sm90INS1_16FlashAttnFwdSm90INS1_25CollectiveMainloopFwdSm90ILi2EN4cute5tupleIJNS5_1CILi1EEES8_S8_EEENS6_IJNS7_ILi192EEENS7_ILi128EEENS7_ILi64EEEEEELi64ENS_10bfloat16_tEfNS_4arch4Sm90ELb1ELb0ELb0ELb1ELb1ELb1ELb0ELb1ELb1ELb1ELb0ELb0EEENS1_21CollectiveEpilogueFwdINS6_IJSA_SC_SB_EEES9_SE_SG_Li384ELb1ELb1ELb0ELb0EEENS1_36VarlenDynamicPersistentTileSchedulerILi192ELi128ELi384ELi128ELb0ELb1ELb1ELb1ELb1ELb1EEEEEEEEEvNT_6ParamsE,"ax",@progbits
	.align	128
.text._ZN7cutlass13device_kernelIN5flash11enable_sm90INS1_16FlashAttnFwdSm90INS1_25CollectiveMainloopFwdSm90ILi2EN4cute5tupleIJNS5_1CILi1EEES8_S8_EEENS6_IJNS7_ILi192EEENS7_ILi128EEENS7_ILi64EEEEEELi64ENS_10bfloat16_tEfNS_4arch4Sm90ELb1ELb0ELb0ELb1ELb1ELb1ELb0ELb1ELb1ELb1ELb0ELb0EEENS1_21CollectiveEpilogueFwdINS6_IJSA_SC_SB_EEES9_SE_SG_Li384ELb1ELb1ELb0ELb0EEENS1_36VarlenDynamicPersistentTileSchedulerILi192ELi128ELi384ELi128ELb0ELb1ELb1ELb1ELb1ELb1EEEEEEEEEvNT_6ParamsE:
        .type           _ZN7cutlass13device_kernelIN5flash11enable_sm90INS1_16FlashAttnFwdSm90INS1_25CollectiveMainloopFwdSm90ILi2EN4cute5tupleIJNS5_1CILi1EEES8_S8_EEENS6_IJNS7_ILi192EEENS7_ILi128EEENS7_ILi64EEEEEELi64ENS_10bfloat16_tEfNS_4arch4Sm90ELb1ELb0ELb0ELb1ELb1ELb1ELb0ELb1ELb1ELb1ELb0ELb0EEENS1_21CollectiveEpilogueFwdINS6_IJSA_SC_SB_EEES9_SE_SG_Li384ELb1ELb1ELb0ELb0EEENS1_36VarlenDynamicPersistentTileSchedulerILi192ELi128ELi384ELi128ELb0ELb1ELb1ELb1ELb1ELb1EEEEEEEEEvNT_6ParamsE,@function
        .size           _ZN7cutlass13device_kernelIN5flash11enable_sm90INS1_16FlashAttnFwdSm90INS1_25CollectiveMainloopFwdSm90ILi2EN4cute5tupleIJNS5_1CILi1EEES8_S8_EEENS6_IJNS7_ILi192EEENS7_ILi128EEENS7_ILi64EEEEEELi64ENS_10bfloat16_tEfNS_4arch4Sm90ELb1ELb0ELb0ELb1ELb1ELb1ELb0ELb1ELb1ELb1ELb0ELb0EEENS1_21CollectiveEpilogueFwdINS6_IJSA_SC_SB_EEES9_SE_SG_Li384ELb1ELb1ELb0ELb0EEENS1_36VarlenDynamicPersistentTileSchedulerILi192ELi128ELi384ELi128ELb0ELb1ELb1ELb1ELb1ELb1EEEEEEEEEvNT_6ParamsE,(.L_x_89 - _ZN7cutlass13device_kernelIN5flash11enable_sm90INS1_16FlashAttnFwdSm90INS1_25CollectiveMainloopFwdSm90ILi2EN4cute5tupleIJNS5_1CILi1EEES8_S8_EEENS6_IJNS7_ILi192EEENS7_ILi128EEENS7_ILi64EEEEEELi64ENS_10bfloat16_tEfNS_4arch4Sm90ELb1ELb0ELb0ELb1ELb1ELb1ELb0ELb1ELb1ELb1ELb0ELb0EEENS1_21CollectiveEpilogueFwdINS6_IJSA_SC_SB_EEES9_SE_SG_Li384ELb1ELb1ELb0ELb0EEENS1_36VarlenDynamicPersistentTileSchedulerILi192ELi128ELi384ELi128ELb0ELb1ELb1ELb1ELb1ELb1EEEEEEEEEvNT_6ParamsE)
        .other          _ZN7cutlass13device_kernelIN5flash11enable_sm90INS1_16FlashAttnFwdSm90INS1_25CollectiveMainloopFwdSm90ILi2EN4cute5tupleIJNS5_1CILi1EEES8_S8_EEENS6_IJNS7_ILi192EEENS7_ILi128EEENS7_ILi64EEEEEELi64ENS_10bfloat16_tEfNS_4arch4Sm90ELb1ELb0ELb0ELb1ELb1ELb1ELb0ELb1ELb1ELb1ELb0ELb0EEENS1_21CollectiveEpilogueFwdINS6_IJSA_SC_SB_EEES9_SE_SG_Li384ELb1ELb1ELb0ELb0EEENS1_36VarlenDynamicPersistentTileSchedulerILi192ELi128ELi384ELi128ELb0ELb1ELb1ELb1ELb1ELb1EEEEEEEEEvNT_6ParamsE,@"STO_CUDA_ENTRY STV_DEFAULT"
_ZN7cutlass13device_kernelIN5flash11enable_sm90INS1_16FlashAttnFwdSm90INS1_25CollectiveMainloopFwdSm90ILi2EN4cute5tupleIJNS5_1CILi1EEES8_S8_EEENS6_IJNS7_ILi192EEENS7_ILi128EEENS7_ILi64EEEEEELi64ENS_10bfloat16_tEfNS_4arch4Sm90ELb1ELb0ELb0ELb1ELb1ELb1ELb0ELb1ELb1ELb1ELb0ELb0EEENS1_21CollectiveEpilogueFwdINS6_IJSA_SC_SB_EEES9_SE_SG_Li384ELb1ELb1ELb0ELb0EEENS1_36VarlenDynamicPersistentTileSchedulerILi192ELi128ELi384ELi128ELb0ELb1ELb1ELb1ELb1ELb1EEEEEEEEEvNT_6ParamsE:
[----:B------:R-:W-:Y:S01]  /*0000*/  LDC R1, c[0x0][0x37c] ;  /* 0x0000df00ff017b82 */ /* 0x000fe20000000800 */
[----:B------:R-:W-:Y:S05]  /*0010*/  EXIT ;  /* 0x000000000000794d */ /* 0x000fea0003800000 */
.L_x_44:
        /* <DEDUP_REMOVED lines=14> */
.L_x_89:


//--------------------- .nv.shared.reserved.0     --------------------------
	.section	.nv.shared.reserved.0,"aw",@nobits
	.weak		__nv_reservedSMEM_offset_0_alias
	.size		__nv_reservedSMEM_offset_0_alias, 0, 64
	.other		__nv_reservedSMEM_offset_0_alias,@"STO_CUDA_RESERVED_SHARED STV_DEFAULT"
__nv_reservedSMEM_offset_0_alias:
	.zero		0
	.zero		64


//--------------------- .nv.global                --------------------------
	.section	.nv.global,"aw",@nobits
.nv.global:
	.type		_ZN72_INTERNAL_1a4724fc_36_flash_fwd_hdimall_bf16_paged_sm90_cu_e763cb1e_33464cute1_E,@object
	.size		_ZN72_INTERNAL_1a4724fc_36_flash_fwd_hdimall_bf16_paged_sm90_cu_e763cb1e_33464cute1_E,(_ZN72_INTERNAL_1a4724fc_36_flash_fwd_hdimall_bf16_paged_sm90_cu_e763cb1e_33464cuda3std3__45__cpo6cbeginE - _ZN72_INTERNAL_1a4724fc_36_flash_fwd_hdimall_bf16_paged_sm90_cu_e763cb1e_33464cute1_E)
_ZN72_INTERNAL_1a4724fc_36_flash_fwd_hdimall_bf16_paged_sm90_cu_e763cb1e_33464cute1_E:
	.zero		1
	.type		_ZN72_INTERNAL_1a4724fc_36_flash_fwd_hdimall_bf16_paged_sm90_cu_e763cb1e_33464cuda3std3__45__cpo6cbeginE,@object
	.size		_ZN72_INTERNAL_1a4724fc_36_flash_fwd_hdimall_bf16_paged_sm90_cu_e763cb1e_33464cuda3std3__45__cpo6cbeginE,(_ZN72_INTERNAL_1a4724fc_36_flash_fwd_hdimall_bf16_paged_sm90_cu_e763cb1e_33464cuda3std3__48in_placeE - _ZN72_INTERNAL_1a4724fc_36_flash_fwd_hdimall_bf16_paged_sm90_cu_e763cb1e_33464cuda3std3__45__cpo6cbeginE)
_ZN72_INTERNAL_1a4724fc_36_flash_fwd_hdimall_bf16_paged_sm90_cu_e763cb1e_33464cuda3std3__45__cpo6cbeginE:
	.zero		1
	.type		_ZN72_INTERNAL_1a4724fc_36_flash_fwd_hdimall_bf16_paged_sm90_cu_e763cb1e_33464cuda3std3__48in_placeE,@object
	.size		_ZN72_INTERNAL_1a4724fc_36_flash_fwd_hdimall_bf16_paged_sm90_cu_e763cb1e_33464cuda3std3__48in_placeE,(_ZN72_INTERNAL_1a4724fc_36_flash_fwd_hdimall_bf16_paged_sm90_cu_e763cb1e_33464cuda3std6ranges3__45__cpo9iter_moveE - _ZN72_INTERNAL_1a4724fc_36_flash_fwd_hdimall_bf16_paged_sm90_cu_e763cb1e_33464cuda3std3__48in_placeE)
_ZN72_INTERNAL_1a4724fc_36_flash_fwd_hdimall_bf16_paged_sm90_cu_e763cb1e_33464cuda3std3__48in_placeE:
	.zero		1
	.type		_ZN72_INTERNAL_1a4724fc_36_flash_fwd_hdimall_bf16_paged_sm90_cu_e763cb1e_33464cuda3std6ranges3__45__cpo9iter_moveE,@object
	.size		_ZN72_INTERNAL_1a4724fc_36_flash_fwd_hdimall_bf16_paged_sm90_cu_e763cb1e_33464cuda3std6ranges3__45__cpo9iter_moveE,(_ZN72_INTERNAL_1a4724fc_36_flash_fwd_hdimall_bf16_paged_sm90_cu_e763cb1e_33464cuda3std3__45__cpo5beginE - _ZN72_INTERNAL_1a4724fc_36_flash_fwd_hdimall_bf16_paged_sm90_cu_e763cb1e_33464cuda3std6ranges3__45__cpo9iter_moveE)
_ZN72_INTERNAL_1a4724fc_36_flash_fwd_hdimall_bf16_paged_sm90_cu_e763cb1e_33464cuda3std6ranges3__45__cpo9iter_moveE:
	.zero		1
	.type		_ZN72_INTERNAL_1a4724fc_36_flash_fwd_hdimall_bf16_paged_sm90_cu_e763cb1e_33464cuda3std3__45__cpo5beginE,@object
	.size		_ZN72_INTERNAL_1a4724fc_36_flash_fwd_hdimall_bf16_paged_sm90_cu_e763cb1e_33464cuda3std3__45__cpo5beginE,(_ZN72_INTERNAL_1a4724fc_36_flash_fwd_hdimall_bf16_paged_sm90_cu_e763cb1e_33464cuda3std3__474_GLOBAL__N__1a4724fc_36_flash_fwd_hdimall_bf16_paged_sm90_cu_e763cb1e_33466ignoreE - _ZN72_INTERNAL_1a4724fc_36_flash_fwd_hdimall_bf16_paged_sm90_cu_e763cb1e_33464cuda3std3__45__cpo5beginE)
_ZN72_INTERNAL_1a4724fc_36_flash_fwd_hdimall_bf16_paged_sm90_cu_e763cb1e_33464cuda3std3__45__cpo5beginE:
	.zero		1
	.type		_ZN72_INTERNAL_1a4724fc_36_flash_fwd_hdimall_bf16_paged_sm90_cu_e763cb1e_33464cuda3std3__474_GLOBAL__N__1a4724fc_36_flash_fwd_hdimall_bf16_paged_sm90_cu_e763cb1e_33466ignoreE,@object
	.size		_ZN72_INTERNAL_1a4724fc_36_flash_fwd_hdimall_bf16_paged_sm90_cu_e763cb1e_33464cuda3std3__474_GLOBAL__N__1a4724fc_36_flash_fwd_hdimall_bf16_paged_sm90_cu_e763cb1e_33466ignoreE,(_ZN72_INTERNAL_1a4724fc_36_flash_fwd_hdimall_bf16_paged_sm90_cu_e763cb1e_33464cute7productE - _ZN72_INTERNAL_1a4724fc_36_flash_fwd_hdimall_bf16_paged_sm90_cu_e763cb1e_33464cuda3std3__474_GLOBAL__N__1a4724fc_36_flash_fwd_hdimall_bf16_paged_sm90_cu_e763cb1e_33466ignoreE)
_ZN72_INTERNAL_1a4724fc_36_flash_fwd_hdimall_bf16_paged_sm90_cu_e763cb1e_33464cuda3std3__474_GLOBAL__N__1a4724fc_36_flash_fwd_hdimall_bf16_paged_sm90_cu_e763cb1e_33466ignoreE:
	.zero		1
	.type		_ZN72_INTERNAL_1a4724fc_36_flash_fwd_hdimall_bf16_paged_sm90_cu_e763cb1e_33464cute7productE,@object
	.size		_ZN72_INTERNAL_1a4724fc_36_flash_fwd_hdimall_bf16_paged_sm90_cu_e763cb1e_33464cute7productE,(_ZN72_INTERNAL_1a4724fc_36_flash_fwd_hdimall_bf16_paged_sm90_cu_e763cb1e_33464cuda3std3__45__cpo3endE - _ZN72_INTERNAL_1a4724fc_36_flash_fwd_hdimall_bf16_paged_sm90_cu_e763cb1e_33464cute7productE)
_ZN72_INTERNAL_1a4724fc_36_flash_fwd_hdimall_bf16_paged_sm90_cu_e763cb1e_33464cute7productE:
	.zero		1
	.type		_ZN72_INTERNAL_1a4724fc_36_flash_fwd_hdimall_bf16_paged_sm90_cu_e763cb1e_33464cuda3std3__45__cpo3endE,@object
	.size		_ZN72_INTERNAL_1a4724fc_36_flash_fwd_hdimall_bf16_paged_sm90_cu_e763cb1e_33464cuda3std3__45__cpo3endE,(_ZN72_INTERNAL_1a4724fc_36_flash_fwd_hdimall_bf16_paged_sm90_cu_e763cb1e_33464cuda3std3__419piecewise_constructE - _ZN72_INTERNAL_1a4724fc_36_flash_fwd_hdimall_bf16_paged_sm90_cu_e763cb1e_33464cuda3std3__45__cpo3endE)
_ZN72_INTERNAL_1a4724fc_36_flash_fwd_hdimall_bf16_paged_sm90_cu_e763cb1e_33464cuda3std3__45__cpo3endE:
	.zero		1
	.type		_ZN72_INTERNAL_1a4724fc_36_flash_fwd_hdimall_bf16_paged_sm90_cu_e763cb1e_33464cuda3std3__419piecewise_constructE,@object
	.size		_ZN72_INTERNAL_1a4724fc_36_flash_fwd_hdimall_bf16_paged_sm90_cu_e763cb1e_33464cuda3std3__419piecewise_constructE,(_ZN72_INTERNAL_1a4724fc_36_flash_fwd_hdimall_bf16_paged_sm90_cu_e763cb1e_33464cuda3std3__45__cpo4cendE - _ZN72_INTERNAL_1a4724fc_36_flash_fwd_hdimall_bf16_paged_sm90_cu_e763cb1e_33464cuda3std3__419piecewise_constructE)
_ZN72_INTERNAL_1a4724fc_36_flash_fwd_hdimall_bf16_paged_sm90_cu_e763cb1e_33464cuda3std3__419piecewise_constructE:
	.zero		1
	.type		_ZN72_INTERNAL_1a4724fc_36_flash_fwd_hdimall_bf16_paged_sm90_cu_e763cb1e_33464cuda3std3__45__cpo4cendE,@object
	.size		_ZN72_INTERNAL_1a4724fc_36_flash_fwd_hdimall_bf16_paged_sm90_cu_e763cb1e_33464cuda3std3__45__cpo4cendE,(_ZN72_INTERNAL_1a4724fc_36_flash_fwd_hdimall_bf16_paged_sm90_cu_e763cb1e_33464cuda3std6ranges3__45__cpo4swapE - _ZN72_INTERNAL_1a4724fc_36_flash_fwd_hdimall_bf16_paged_sm90_cu_e763cb1e_33464cuda3std3__45__cpo4cendE)
_ZN72_INTERNAL_1a4724fc_36_flash_fwd_hdimall_bf16_paged_sm90_cu_e763cb1e_33464cuda3std3__45__cpo4cendE:
	.zero		1
	.type		_ZN72_INTERNAL_1a4724fc_36_flash_fwd_hdimall_bf16_paged_sm90_cu_e763cb1e_33464cuda3std6ranges3__45__cpo4swapE,@object
	.size		_ZN72_INTERNAL_1a4724fc_36_flash_fwd_hdimall_bf16_paged_sm90_cu_e763cb1e_33464cuda3std6ranges3__45__cpo4swapE,(.L_7 - _ZN72_INTERNAL_1a4724fc_36_flash_fwd_hdimall_bf16_paged_sm90_cu_e763cb1e_33464cuda3std6ranges3__45__cpo4swapE)
_ZN72_INTERNAL_1a4724fc_36_flash_fwd_hdimall_bf16_paged_sm90_cu_e763cb1e_33464cuda3std6ranges3__45__cpo4swapE:
	.zero		1
.L_7:


//--------------------- .nv.constant0._ZN7cutlass13device_kernelIN5flash11enable_sm90INS1_16FlashAttnFwdSm90INS1_25CollectiveMainloopFwdSm90ILi2EN4cute5tupleIJNS5_1CILi1EEES8_S8_EEENS6_IJNS7_ILi128EEENS7_ILi80EEENS7_ILi256EEEEEELi256ENS_10bfloat16_tEfNS_4arch4Sm90ELb0ELb0ELb0ELb0ELb1ELb0ELb0ELb1ELb1ELb1ELb0ELb0EEENS1_21CollectiveEpilogueFwdINS6_IJSA_SC_SB_EEES9_SE_SG_Li256ELb0ELb1ELb0ELb0EEENS1_29StaticPersistentTileSchedulerILb0EEEEEEEEEvNT_6ParamsE --------------------------
	.section	.nv.constant0._ZN7cutlass13device_kernelIN5flash11enable_sm90INS1_16FlashAttnFwdSm90INS1_25CollectiveMainloopFwdSm90ILi2EN4cute5tupleIJNS5_1CILi1EEES8_S8_EEENS6_IJNS7_ILi128EEENS7_ILi80EEENS7_ILi256EEEEEELi256ENS_10bfloat16_tEfNS_4arch4Sm90ELb0ELb0ELb0ELb0ELb1ELb0ELb0ELb1ELb1ELb1ELb0ELb0EEENS1_21CollectiveEpilogueFwdINS6_IJSA_SC_SB_EEES9_SE_SG_Li256ELb0ELb1ELb0ELb0EEENS1_29StaticPersistentTileSchedulerILb0EEEEEEEEEvNT_6ParamsE,"a",@progbits
	.sectionflags	@""
	.align	4
.nv.constant0._ZN7cutlass13device_kernelIN5flash11enable_sm90INS1_16FlashAttnFwdSm90INS1_25CollectiveMainloopFwdSm90ILi2EN4cute5tupleIJNS5_1CILi1EEES8_S8_EEENS6_IJNS7_ILi128EEENS7_ILi80EEENS7_ILi256EEEEEELi256ENS_10bfloat16_tEfNS_4arch4Sm90ELb0ELb0ELb0ELb0ELb1ELb0ELb0ELb1ELb1ELb1ELb0ELb0EEENS1_21CollectiveEpilogueFwdINS6_IJSA_SC_SB_EEES9_SE_SG_Li256ELb0ELb1ELb0ELb0EEENS1_29StaticPersistentTileSchedulerILb0EEEEEEEEEvNT_6ParamsE:
	.zero		3456


//--------------------- .nv.constant0._ZN7cutlass13device_kernelIN5flash11enable_sm90INS1_16FlashAttnFwdSm90INS1_25CollectiveMainloopFwdSm90ILi2EN4cute5tupleIJNS5_1CILi1EEES8_S8_EEENS6_IJNS7_ILi128EEENS7_ILi80EEENS7_ILi256EEEEEELi256ENS_10bfloat16_tEfNS_4arch4Sm90ELb0ELb0ELb0ELb1ELb1ELb0ELb0ELb1ELb1ELb1ELb0ELb0EEENS1_21CollectiveEpilogueFwdINS6_IJSA_SC_SB_EEES9_SE_SG_Li256ELb1ELb1ELb0ELb0EEENS1_36VarlenDynamicPersistentTileSchedulerILi128ELi80ELi256ELi128ELb0ELb1ELb1ELb0ELb1ELb1EEEEEEEEEvNT_6ParamsE --------------------------
	.section	.nv.constant0._ZN7cutlass13device_kernelIN5flash11enable_sm90INS1_16FlashAttnFwdSm90INS1_25CollectiveMainloopFwdSm90ILi2EN4cute5tupleIJNS5_1CILi1EEES8_S8_EEENS6_IJNS7_ILi128EEENS7_ILi80EEENS7_ILi256EEEEEELi256ENS_10bfloat16_tEfNS_4arch4Sm90ELb0ELb0ELb0ELb1ELb1ELb0ELb0ELb1ELb1ELb1ELb0ELb0EEENS1_21CollectiveEpilogueFwdINS6_IJSA_SC_SB_EEES9_SE_SG_Li256ELb1ELb1ELb0ELb0EEENS1_36VarlenDynamicPersistentTileSchedulerILi128ELi80ELi256ELi128ELb0ELb1ELb1ELb0ELb1ELb1EEEEEEEEEvNT_6ParamsE,"a",@progbits
	.sectionflags	@""
	.align	4
.nv.constant0._ZN7cutlass13device_kernelIN5flash11enable_sm90INS1_16FlashAttnFwdSm90INS1_25CollectiveMainloopFwdSm90ILi2EN4cute5tupleIJNS5_1CILi1EEES8_S8_EEENS6_IJNS7_ILi128EEENS7_ILi80EEENS7_ILi256EEEEEELi256ENS_10bfloat16_tEfNS_4arch4Sm90ELb0ELb0ELb0ELb1ELb1ELb0ELb0ELb1ELb1ELb1ELb0ELb0EEENS1_21CollectiveEpilogueFwdINS6_IJSA_SC_SB_EEES9_SE_SG_Li256ELb1ELb1ELb0ELb0EEENS1_36VarlenDynamicPersistentTileSchedulerILi128ELi80ELi256ELi128ELb0ELb1ELb1ELb0ELb1ELb1EEEEEEEEEvNT_6ParamsE:
	.zero		3584


//--------------------- .nv.constant0._ZN7cutlass13device_kernelIN5flash11enable_sm90INS1_16FlashAttnFwdSm90INS1_25CollectiveMainloopFwdSm90ILi2EN4cute5tupleIJNS5_1CILi1EEES8_S8_EEENS6_IJNS7_ILi128EEENS7_ILi80EEENS7_ILi256EEEEEELi256ENS_10bfloat16_tEfNS_4arch4Sm90ELb0ELb0ELb0ELb1ELb1ELb1ELb0ELb1ELb1ELb1ELb0ELb0EEENS1_21CollectiveEpilogueFwdINS6_IJSA_SC_SB_EEES9_SE_SG_Li256ELb1ELb1ELb0ELb0EEENS1_36VarlenDynamicPersistentTileSchedulerILi128ELi80ELi256ELi128ELb0ELb1ELb1ELb0ELb1ELb1EEEEEEEEEvNT_6ParamsE --------------------------
	.section	.nv.constant0._ZN7cutlass13device_kernelIN5flash11enable_sm90INS1_16FlashAttnFwdSm90INS1_25CollectiveMainloopFwdSm90ILi2EN4cute5tupleIJNS5_1CILi1EEES8_S8_EEENS6_IJNS7_ILi128EEENS7_ILi80EEENS7_ILi256EEEEEELi256ENS_10bfloat16_tEfNS_4arch4Sm90ELb0ELb0ELb0ELb1ELb1ELb1ELb0ELb1ELb1ELb1ELb0ELb0EEENS1_21CollectiveEpilogueFwdINS6_IJSA_SC_SB_EEES9_SE_SG_Li256ELb1ELb1ELb0ELb0EEENS1_36VarlenDynamicPersistentTileSchedulerILi128ELi80ELi256ELi128ELb0ELb1ELb1ELb0ELb1ELb1EEEEEEEEEvNT_6ParamsE,"a",@progbits
	.sectionflags	@""
	.align	4
.nv.constant0._ZN7cutlass13device_kernelIN5flash11enable_sm90INS1_16FlashAttnFwdSm90INS1_25CollectiveMainloopFwdSm90ILi2EN4cute5tupleIJNS5_1CILi1EEES8_S8_EEENS6_IJNS7_ILi128EEENS7_ILi80EEENS7_ILi256EEEEEELi256ENS_10bfloat16_tEfNS_4arch4Sm90ELb0ELb0ELb0ELb1ELb1ELb1ELb0ELb1ELb1ELb1ELb0ELb0EEENS1_21CollectiveEpilogueFwdINS6_IJSA_SC_SB_EEES9_SE_SG_Li256ELb1ELb1ELb0ELb0EEENS1_36VarlenDynamicPersistentTileSchedulerILi128ELi80ELi256ELi128ELb0ELb1ELb1ELb0ELb1ELb1EEEEEEEEEvNT_6ParamsE:
	.zero		3584


//--------------------- .nv.constant0._ZN7cutlass13device_kernelIN5flash11enable_sm90INS1_16FlashAttnFwdSm90INS1_25CollectiveMainloopFwdSm90ILi2EN4cute5tupleIJNS5_1CILi1EEES8_S8_EEENS6_IJNS7_ILi128EEENS7_ILi64EEENS7_ILi256EEEEEELi256ENS_10bfloat16_tEfNS_4arch4Sm90ELb0ELb1ELb0ELb0ELb1ELb0ELb0ELb1ELb1ELb1ELb0ELb0EEENS1_21CollectiveEpilogueFwdINS6_IJSA_SC_SB_EEES9_SE_SG_Li256ELb0ELb1ELb0ELb0EEENS1_30DynamicPersistentTileSchedulerILi256ELi128ELb0ELb1ELb1EEEEEEEEEvNT_6ParamsE --------------------------
	.section	.nv.constant0._ZN7cutlass13device_kernelIN5flash11enable_sm90INS1_16FlashAttnFwdSm90INS1_25CollectiveMainloopFwdSm90ILi2EN4cute5tupleIJNS5_1CILi1EEES8_S8_EEENS6_IJNS7_ILi128EEENS7_ILi64EEENS7_ILi256EEEEEELi256ENS_10bfloat16_tEfNS_4arch4Sm90ELb0ELb1ELb0ELb0ELb1ELb0ELb0ELb1ELb1ELb1ELb0ELb0EEENS1_21CollectiveEpilogueFwdINS6_IJSA_SC_SB_EEES9_SE_SG_Li256ELb0ELb1ELb0ELb0EEENS1_30DynamicPersistentTileSchedulerILi256ELi128ELb0ELb1ELb1EEEEEEEEEvNT_6ParamsE,"a",@progbits
	.sectionflags	@""
	.align	4
.nv.constant0._ZN7cutlass13device_kernelIN5flash11enable_sm90INS1_16FlashAttnFwdSm90INS1_25CollectiveMainloopFwdSm90ILi2EN4cute5tupleIJNS5_1CILi1EEES8_S8_EEENS6_IJNS7_ILi128EEENS7_ILi64EEENS7_ILi256EEEEEELi256ENS_10bfloat16_tEfNS_4arch4Sm90ELb0ELb1ELb0ELb0ELb1ELb0ELb0ELb1ELb1ELb1ELb0ELb0EEENS1_21CollectiveEpilogueFwdINS6_IJSA_SC_SB_EEES9_SE_SG_Li256ELb0ELb1ELb0ELb0EEENS1_30DynamicPersistentTileSchedulerILi256ELi128ELb0ELb1ELb1EEEEEEEEEvNT_6ParamsE:
	.zero		3584


//--------------------- .nv.constant0._ZN7cutlass13device_kernelIN5flash11enable_sm90INS1_16FlashAttnFwdSm90INS1_25CollectiveMainloopFwdSm90ILi2EN4cute5tupleIJNS5_1CILi1EEES8_S8_EEENS6_IJNS7_ILi128EEENS7_ILi64EEENS7_ILi256EEEEEELi256ENS_10bfloat16_tEfNS_4arch4Sm90ELb0ELb1ELb0ELb1ELb1ELb0ELb0ELb1ELb1ELb1ELb0ELb0EEENS1_21CollectiveEpilogueFwdINS6_IJSA_SC_SB_EEES9_SE_SG_Li256ELb1ELb1ELb0ELb0EEENS1_36VarlenDynamicPersistentTileSchedulerILi128ELi64ELi256ELi128ELb0ELb1ELb1ELb1ELb0ELb1EEEEEEEEEvNT_6ParamsE --------------------------
	.section	.nv.constant0._ZN7cutlass13device_kernelIN5flash11enable_sm90INS1_16FlashAttnFwdSm90INS1_25CollectiveMainloopFwdSm90ILi2EN4cute5tupleIJNS5_1CILi1EEES8_S8_EEENS6_IJNS7_ILi128EEENS7_ILi64EEENS7_ILi256EEEEEELi256ENS_10bfloat16_tEfNS_4arch4Sm90ELb0ELb1ELb0ELb1ELb1ELb0ELb0ELb1ELb1ELb1ELb0ELb0EEENS1_21CollectiveEpilogueFwdINS6_IJSA_SC_SB_EEES9_SE_SG_Li256ELb1ELb1ELb0ELb0EEENS1_36VarlenDynamicPersistentTileSchedulerILi128ELi64ELi256ELi128ELb0ELb1ELb1ELb1ELb0ELb1EEEEEEEEEvNT_6ParamsE,"a",@progbits
	.sectionflags	@""
	.align	4
.nv.constant0._ZN7cutlass13device_kernelIN5flash11enable_sm90INS1_16FlashAttnFwdSm90INS1_25CollectiveMainloopFwdSm90ILi2EN4cute5tupleIJNS5_1CILi1EEES8_S8_EEENS6_IJNS7_ILi128EEENS7_ILi64EEENS7_ILi256EEEEEELi256ENS_10bfloat16_tEfNS_4arch4Sm90ELb0ELb1ELb0ELb1ELb1ELb0ELb0ELb1ELb1ELb1ELb0ELb0EEENS1_21CollectiveEpilogueFwdINS6_IJSA_SC_SB_EEES9_SE_SG_Li256ELb1ELb1ELb0ELb0EEENS1_36VarlenDynamicPersistentTileSchedulerILi128ELi64ELi256ELi128ELb0ELb1ELb1ELb1ELb0ELb1EEEEEEEEEvNT_6ParamsE:
	.zero		3584


//--------------------- .nv.constant0._ZN7cutlass13device_kernelIN5flash11enable_sm90INS1_16FlashAttnFwdSm90INS1_25CollectiveMainloopFwdSm90ILi2EN4cute5tupleIJNS5_1CILi1EEES8_S8_EEENS6_IJNS7_ILi128EEENS7_ILi64EEENS7_ILi256EEEEEELi256ENS_10bfloat16_tEfNS_4arch4Sm90ELb0ELb1ELb0ELb1ELb1ELb1ELb0ELb1ELb1ELb1ELb0ELb0EEENS1_21CollectiveEpilogueFwdINS6_IJSA_SC_SB_EEES9_SE_SG_Li256ELb1ELb1ELb0ELb0EEENS1_36VarlenDynamicPersistentTileSchedulerILi128ELi64ELi256ELi128ELb0ELb1ELb1ELb1ELb0ELb1EEEEEEEEEvNT_6ParamsE --------------------------
	.section	.nv.constant0._ZN7cutlass13device_kernelIN5flash11enable_sm90INS1_16FlashAttnFwdSm90INS1_25CollectiveMainloopFwdSm90ILi2EN4cute5tupleIJNS5_1CILi1EEES8_S8_EEENS6_IJNS7_ILi128EEENS7_ILi64EEENS7_ILi256EEEEEELi256ENS_10bfloat16_tEfNS_4arch4Sm90ELb0ELb1ELb0ELb1ELb1ELb1ELb0ELb1ELb1ELb1ELb0ELb0EEENS1_21CollectiveEpilogueFwdINS6_IJSA_SC_SB_EEES9_SE_SG_Li256ELb1ELb1ELb0ELb0EEENS1_36VarlenDynamicPersistentTileSchedulerILi128ELi64ELi256ELi128ELb0ELb1ELb1ELb1ELb0ELb1EEEEEEEEEvNT_6ParamsE,"a",@progbits
	.sectionflags	@""
	.align	4
.nv.constant0._ZN7cutlass13device_kernelIN5flash11enable_sm90INS1_16FlashAttnFwdSm90INS1_25CollectiveMainloopFwdSm90ILi2EN4cute5tupleIJNS5_1CILi1EEES8_S8_EEENS6_IJNS7_ILi128EEENS7_ILi64EEENS7_ILi256EEEEEELi256ENS_10bfloat16_tEfNS_4arch4Sm90ELb0ELb1ELb0ELb1ELb1ELb1ELb0ELb1ELb1ELb1ELb0ELb0EEENS1_21CollectiveEpilogueFwdINS6_IJSA_SC_SB_EEES9_SE_SG_Li256ELb1ELb1ELb0ELb0EEENS1_36VarlenDynamicPersistentTileSchedulerILi128ELi64ELi256ELi128ELb0ELb1ELb1ELb1ELb0ELb1EEEEEEEEEvNT_6ParamsE:
	.zero		3584


//--------------------- .nv.constant0._ZN7cutlass13device_kernelIN5flash11enable_sm90INS1_16FlashAttnFwdSm90INS1_25CollectiveMainloopFwdSm90ILi2EN4cute5tupleIJNS5_1CILi1EEES8_S8_EEENS6_IJNS7_ILi128EEENS7_ILi80EEENS7_ILi256EEEEEELi256ENS_10bfloat16_tEfNS_4arch4Sm90ELb1ELb0ELb0ELb0ELb1ELb0ELb0ELb1ELb1ELb1ELb0ELb0EEENS1_21CollectiveEpilogueFwdINS6_IJSA_SC_SB_EEES9_SE_SG_Li256ELb0ELb1ELb0ELb0EEENS1_30DynamicPersistentTileSchedulerILi256ELi128ELb0ELb1ELb1EEEEEEEEEvNT_6ParamsE --------------------------
	.section	.nv.constant0._ZN7cutlass13device_kernelIN5flash11enable_sm90INS1_16FlashAttnFwdSm90INS1_25CollectiveMainloopFwdSm90ILi2EN4cute5tupleIJNS5_1CILi1EEES8_S8_EEENS6_IJNS7_ILi128EEENS7_ILi80EEENS7_ILi256EEEEEELi256ENS_10bfloat16_tEfNS_4arch4Sm90ELb1ELb0ELb0ELb0ELb1ELb0ELb0ELb1ELb1ELb1ELb0ELb0EEENS1_21CollectiveEpilogueFwdINS6_IJSA_SC_SB_EEES9_SE_SG_Li256ELb0ELb1ELb0ELb0EEENS1_30DynamicPersistentTileSchedulerILi256ELi128ELb0ELb1ELb1EEEEEEEEEvNT_6ParamsE,"a",@progbits
	.sectionflags	@""
	.align	4
.nv.constant0._ZN7cutlass13device_kernelIN5flash11enable_sm90INS1_16FlashAttnFwdSm90INS1_25CollectiveMainloopFwdSm90ILi2EN4cute5tupleIJNS5_1CILi1EEES8_S8_EEENS6_IJNS7_ILi128EEENS7_ILi80EEENS7_ILi256EEEEEELi256ENS_10bfloat16_tEfNS_4arch4Sm90ELb1ELb0ELb0ELb0ELb1ELb0ELb0ELb1ELb1ELb1ELb0ELb0EEENS1_21CollectiveEpilogueFwdINS6_IJSA_SC_SB_EEES9_SE_SG_Li256ELb0ELb1ELb0ELb0EEENS1_30DynamicPersistentTileSchedulerILi256ELi128ELb0ELb1ELb1EEEEEEEEEvNT_6ParamsE:
	.zero		3584


//--------------------- .nv.constant0._ZN7cutlass13device_kernelIN5flash11enable_sm90INS1_16FlashAttnFwdSm90INS1_25CollectiveMainloopFwdSm90ILi2EN4cute5tupleIJNS5_1CILi1EEES8_S8_EEENS6_IJNS7_ILi128EEENS7_ILi80EEENS7_ILi256EEEEEELi256ENS_10bfloat16_tEfNS_4arch4Sm90ELb1ELb0ELb0ELb1ELb1ELb0ELb0ELb1ELb1ELb1ELb0ELb0EEENS1_21CollectiveEpilogueFwdINS6_IJSA_SC_SB_EEES9_SE_SG_Li256ELb1ELb1ELb0ELb0EEENS1_36VarlenDynamicPersistentTileSchedulerILi128ELi80ELi256ELi128ELb0ELb1ELb1ELb1ELb1ELb1EEEEEEEEEvNT_6ParamsE --------------------------
	.section	.nv.constant0._ZN7cutlass13device_kernelIN5flash11enable_sm90INS1_16FlashAttnFwdSm90INS1_25CollectiveMainloopFwdSm90ILi2EN4cute5tupleIJNS5_1CILi1EEES8_S8_EEENS6_IJNS7_ILi128EEENS7_ILi80EEENS7_ILi256EEEEEELi256ENS_10bfloat16_tEfNS_4arch4Sm90ELb1ELb0ELb0ELb1ELb1ELb0ELb0ELb1ELb1ELb1ELb0ELb0EEENS1_21CollectiveEpilogueFwdINS6_IJSA_SC_SB_EEES9_SE_SG_Li256ELb1ELb1ELb0ELb0EEENS1_36VarlenDynamicPersistentTileSchedulerILi128ELi80ELi256ELi128ELb0ELb1ELb1ELb1ELb1ELb1EEEEEEEEEvNT_6ParamsE,"a",@progbits
	.sectionflags	@""
	.align	4
.nv.constant0._ZN7cutlass13device_kernelIN5flash11enable_sm90INS1_16FlashAttnFwdSm90INS1_25CollectiveMainloopFwdSm90ILi2EN4cute5tupleIJNS5_1CILi1EEES8_S8_EEENS6_IJNS7_ILi128EEENS7_ILi80EEENS7_ILi256EEEEEELi256ENS_10bfloat16_tEfNS_4arch4Sm90ELb1ELb0ELb0ELb1ELb1ELb0ELb0ELb1ELb1ELb1ELb0ELb0EEENS1_21CollectiveEpilogueFwdINS6_IJSA_SC_SB_EEES9_SE_SG_Li256ELb1ELb1ELb0ELb0EEENS1_36VarlenDynamicPersistentTileSchedulerILi128ELi80ELi256ELi128ELb0ELb1ELb1ELb1ELb1ELb1EEEEEEEEEvNT_6ParamsE:
	.zero		3584


//--------------------- .nv.constant0._ZN7cutlass13device_kernelIN5flash11enable_sm90INS1_16FlashAttnFwdSm90INS1_25CollectiveMainloopFwdSm90ILi2EN4cute5tupleIJNS5_1CILi1EEES8_S8_EEENS6_IJNS7_ILi128EEENS7_ILi80EEENS7_ILi256EEEEEELi256ENS_10bfloat16_tEfNS_4arch4Sm90ELb1ELb0ELb0ELb1ELb1ELb1ELb0ELb1ELb1ELb1ELb0ELb0EEENS1_21CollectiveEpilogueFwdINS6_IJSA_SC_SB_EEES9_SE_SG_Li256ELb1ELb1ELb0ELb0EEENS1_36VarlenDynamicPersistentTileSchedulerILi128ELi80ELi256ELi128ELb0ELb1ELb1ELb1ELb1ELb1EEEEEEEEEvNT_6ParamsE --------------------------
	.section	.nv.constant0._ZN7cutlass13device_kernelIN5flash11enable_sm90INS1_16FlashAttnFwdSm90INS1_25CollectiveMainloopFwdSm90ILi2EN4cute5tupleIJNS5_1CILi1EEES8_S8_EEENS6_IJNS7_ILi128EEENS7_ILi80EEENS7_ILi256EEEEEELi256ENS_10bfloat16_tEfNS_4arch4Sm90ELb1ELb0ELb0ELb1ELb1ELb1ELb0ELb1ELb1ELb1ELb0ELb0EEENS1_21CollectiveEpilogueFwdINS6_IJSA_SC_SB_EEES9_SE_SG_Li256ELb1ELb1ELb0ELb0EEENS1_36VarlenDynamicPersistentTileSchedulerILi128ELi80ELi256ELi128ELb0ELb1ELb1ELb1ELb1ELb1EEEEEEEEEvNT_6ParamsE,"a",@progbits
	.sectionflags	@""
	.align	4
.nv.constant0._ZN7cutlass13device_kernelIN5flash11enable_sm90INS1_16FlashAttnFwdSm90INS1_25CollectiveMainloopFwdSm90ILi2EN4cute5tupleIJNS5_1CILi1EEES8_S8_EEENS6_IJNS7_ILi128EEENS7_ILi80EEENS7_ILi256EEEEEELi256ENS_10bfloat16_tEfNS_4arch4Sm90ELb1ELb0ELb0ELb1ELb1ELb1ELb0ELb1ELb1ELb1ELb0ELb0EEENS1_21CollectiveEpilogueFwdINS6_IJSA_SC_SB_EEES9_SE_SG_Li256ELb1ELb1ELb0ELb0EEENS1_36VarlenDynamicPersistentTileSchedulerILi128ELi80ELi256ELi128ELb0ELb1ELb1ELb1ELb1ELb1EEEEEEEEEvNT_6ParamsE:
	.zero		3584


//--------------------- .nv.constant0._ZN7cutlass13device_kernelIN5flash11enable_sm90INS1_16FlashAttnFwdSm90INS1_25CollectiveMainloopFwdSm90ILi2EN4cute5tupleIJNS5_1CILi1EEES8_S8_EEENS6_IJNS7_ILi128EEENS7_ILi96EEENS7_ILi192EEEEEELi192ENS_10bfloat16_tEfNS_4arch4Sm90ELb0ELb0ELb0ELb0ELb1ELb0ELb0ELb1ELb1ELb1ELb0ELb0EEENS1_21CollectiveEpilogueFwdINS6_IJSA_SC_SB_EEES9_SE_SG_Li256ELb0ELb1ELb0ELb0EEENS1_29StaticPersistentTileSchedulerILb0EEEEEEEEEvNT_6ParamsE --------------------------
	.section	.nv.constant0._ZN7cutlass13device_kernelIN5flash11enable_sm90INS1_16FlashAttnFwdSm90INS1_25CollectiveMainloopFwdSm90ILi2EN4cute5tupleIJNS5_1CILi1EEES8_S8_EEENS6_IJNS7_ILi128EEENS7_ILi96EEENS7_ILi192EEEEEELi192ENS_10bfloat16_tEfNS_4arch4Sm90ELb0ELb0ELb0ELb0ELb1ELb0ELb0ELb1ELb1ELb1ELb0ELb0EEENS1_21CollectiveEpilogueFwdINS6_IJSA_SC_SB_EEES9_SE_SG_Li256ELb0ELb1ELb0ELb0EEENS1_29StaticPersistentTileSchedulerILb0EEEEEEEEEvNT_6ParamsE,"a",@progbits
	.sectionflags	@""
	.align	4
.nv.constant0._ZN7cutlass13device_kernelIN5flash11enable_sm90INS1_16FlashAttnFwdSm90INS1_25CollectiveMainloopFwdSm90ILi2EN4cute5tupleIJNS5_1CILi1EEES8_S8_EEENS6_IJNS7_ILi128EEENS7_ILi96EEENS7_ILi192EEEEEELi192ENS_10bfloat16_tEfNS_4arch4Sm90ELb0ELb0ELb0ELb0ELb1ELb0ELb0ELb1ELb1ELb1ELb0ELb0EEENS1_21CollectiveEpilogueFwdINS6_IJSA_SC_SB_EEES9_SE_SG_Li256ELb0ELb1ELb0ELb0EEENS1_29StaticPersistentTileSchedulerILb0EEEEEEEEEvNT_6ParamsE:
	.zero		3456


//--------------------- .nv.constant0._ZN7cutlass13device_kernelIN5flash11enable_sm90INS1_16FlashAttnFwdSm90INS1_25CollectiveMainloopFwdSm90ILi2EN4cute5tupleIJNS5_1CILi1EEES8_S8_EEENS6_IJNS7_ILi128EEENS7_ILi96EEENS7_ILi192EEEEEELi192ENS_10bfloat16_tEfNS_4arch4Sm90ELb0ELb0ELb0ELb1ELb1ELb0ELb0ELb1ELb1ELb1ELb0ELb0EEENS1_21CollectiveEpilogueFwdINS6_IJSA_SC_SB_EEES9_SE_SG_Li256ELb1ELb1ELb0ELb0EEENS1_36VarlenDynamicPersistentTileSchedulerILi128ELi96ELi256ELi128ELb0ELb1ELb1ELb0ELb1ELb1EEEEEEEEEvNT_6ParamsE --------------------------
	.section	.nv.constant0._ZN7cutlass13device_kernelIN5flash11enable_sm90INS1_16FlashAttnFwdSm90INS1_25CollectiveMainloopFwdSm90ILi2EN4cute5tupleIJNS5_1CILi1EEES8_S8_EEENS6_IJNS7_ILi128EEENS7_ILi96EEENS7_ILi192EEEEEELi192ENS_10bfloat16_tEfNS_4arch4Sm90ELb0ELb0ELb0ELb1ELb1ELb0ELb0ELb1ELb1ELb1ELb0ELb0EEENS1_21CollectiveEpilogueFwdINS6_IJSA_SC_SB_EEES9_SE_SG_Li256ELb1ELb1ELb0ELb0EEENS1_36VarlenDynamicPersistentTileSchedulerILi128ELi96ELi256ELi128ELb0ELb1ELb1ELb0ELb1ELb1EEEEEEEEEvNT_6ParamsE,"a",@progbits
	.sectionflags	@""
	.align	4
.nv.constant0._ZN7cutlass13device_kernelIN5flash11enable_sm90INS1_16FlashAttnFwdSm90INS1_25CollectiveMainloopFwdSm90ILi2EN4cute5tupleIJNS5_1CILi1EEES8_S8_EEENS6_IJNS7_ILi128EEENS7_ILi96EEENS7_ILi192EEEEEELi192ENS_10bfloat16_tEfNS_4arch4Sm90ELb0ELb0ELb0ELb1ELb1ELb0ELb0ELb1ELb1ELb1ELb0ELb0EEENS1_21CollectiveEpilogueFwdINS6_IJSA_SC_SB_EEES9_SE_SG_Li256ELb1ELb1ELb0ELb0EEENS1_36VarlenDynamicPersistentTileSchedulerILi128ELi96ELi256ELi128ELb0ELb1ELb1ELb0ELb1ELb1EEEEEEEEEvNT_6ParamsE:
	.zero		3584


//--------------------- .nv.constant0._ZN7cutlass13device_kernelIN5flash11enable_sm90INS1_16FlashAttnFwdSm90INS1_25CollectiveMainloopFwdSm90ILi2EN4cute5tupleIJNS5_1CILi1EEES8_S8_EEENS6_IJNS7_ILi128EEENS7_ILi96EEENS7_ILi192EEEEEELi192ENS_10bfloat16_tEfNS_4arch4Sm90ELb0ELb0ELb0ELb1ELb1ELb1ELb0ELb1ELb1ELb1ELb0ELb0EEENS1_21CollectiveEpilogueFwdINS6_IJSA_SC_SB_EEES9_SE_SG_Li256ELb1ELb1ELb0ELb0EEENS1_36VarlenDynamicPersistentTileSchedulerILi128ELi96ELi256ELi128ELb0ELb1ELb1ELb0ELb1ELb1EEEEEEEEEvNT_6ParamsE --------------------------
	.section	.nv.constant0._ZN7cutlass13device_kernelIN5flash11enable_sm90INS1_16FlashAttnFwdSm90INS1_25CollectiveMainloopFwdSm90ILi2EN4cute5tupleIJNS5_1CILi1EEES8_S8_EEENS6_IJNS7_ILi128EEENS7_ILi96EEENS7_ILi192EEEEEELi192ENS_10bfloat16_tEfNS_4arch4Sm90ELb0ELb0ELb0ELb1ELb1ELb1ELb0ELb1ELb1ELb1ELb0ELb0EEENS1_21CollectiveEpilogueFwdINS6_IJSA_SC_SB_EEES9_SE_SG_Li256ELb1ELb1ELb0ELb0EEENS1_36VarlenDynamicPersistentTileSchedulerILi128ELi96ELi256ELi128ELb0ELb1ELb1ELb0ELb1ELb1EEEEEEEEEvNT_6ParamsE,"a",@progbits
	.sectionflags	@""
	.align	4
.nv.constant0._ZN7cutlass13device_kernelIN5flash11enable_sm90INS1_16FlashAttnFwdSm90INS1_25CollectiveMainloopFwdSm90ILi2EN4cute5tupleIJNS5_1CILi1EEES8_S8_EEENS6_IJNS7_ILi128EEENS7_ILi96EEENS7_ILi192EEEEEELi192ENS_10bfloat16_tEfNS_4arch4Sm90ELb0ELb0ELb0ELb1ELb1ELb1ELb0ELb1ELb1ELb1ELb0ELb0EEENS1_21CollectiveEpilogueFwdINS6_IJSA_SC_SB_EEES9_SE_SG_Li256ELb1ELb1ELb0ELb0EEENS1_36VarlenDynamicPersistentTileSchedulerILi128ELi96ELi256ELi128ELb0ELb1ELb1ELb0ELb1ELb1EEEEEEEEEvNT_6ParamsE:
	.zero		3584


//--------------------- .nv.constant0._ZN7cutlass13device_kernelIN5flash11enable_sm90INS1_16FlashAttnFwdSm90INS1_25CollectiveMainloopFwdSm90ILi2EN4cute5tupleIJNS5_1CILi1EEES8_S8_EEENS6_IJNS7_ILi128EEENS7_ILi96EEENS7_ILi192EEEEEELi192ENS_10bfloat16_tEfNS_4arch4Sm90ELb0ELb1ELb0ELb0ELb1ELb0ELb0ELb1ELb1ELb1ELb0ELb0EEENS1_21CollectiveEpilogueFwdINS6_IJSA_SC_SB_EEES9_SE_SG_Li256ELb0ELb1ELb0ELb0EEENS1_30DynamicPersistentTileSchedulerILi256ELi128ELb0ELb1ELb1EEEEEEEEEvNT_6ParamsE --------------------------
	.section	.nv.constant0._ZN7cutlass13device_kernelIN5flash11enable_sm90INS1_16FlashAttnFwdSm90INS1_25CollectiveMainloopFwdSm90ILi2EN4cute5tupleIJNS5_1CILi1EEES8_S8_EEENS6_IJNS7_ILi128EEENS7_ILi96EEENS7_ILi192EEEEEELi192ENS_10bfloat16_tEfNS_4arch4Sm90ELb0ELb1ELb0ELb0ELb1ELb0ELb0ELb1ELb1ELb1ELb0ELb0EEENS1_21CollectiveEpilogueFwdINS6_IJSA_SC_SB_EEES9_SE_SG_Li256ELb0ELb1ELb0ELb0EEENS1_30DynamicPersistentTileSchedulerILi256ELi128ELb0ELb1ELb1EEEEEEEEEvNT_6ParamsE,"a",@progbits
	.sectionflags	@""
	.align	4
.nv.constant0._ZN7cutlass13device_kernelIN5flash11enable_sm90INS1_16FlashAttnFwdSm90INS1_25CollectiveMainloopFwdSm90ILi2EN4cute5tupleIJNS5_1CILi1EEES8_S8_EEENS6_IJNS7_ILi128EEENS7_ILi96EEENS7_ILi192EEEEEELi192ENS_10bfloat16_tEfNS_4arch4Sm90ELb0ELb1ELb0ELb0ELb1ELb0ELb0ELb1ELb1ELb1ELb0ELb0EEENS1_21CollectiveEpilogueFwdINS6_IJSA_SC_SB_EEES9_SE_SG_Li256ELb0ELb1ELb0ELb0EEENS1_30DynamicPersistentTileSchedulerILi256ELi128ELb0ELb1ELb1EEEEEEEEEvNT_6ParamsE:
	.zero		3584


//--------------------- .nv.constant0._ZN7cutlass13device_kernelIN5flash11enable_sm90INS1_16FlashAttnFwdSm90INS1_25CollectiveMainloopFwdSm90ILi2EN4cute5tupleIJNS5_1CILi1EEES8_S8_EEENS6_IJNS7_ILi128EEENS7_ILi96EEENS7_ILi192EEEEEELi192ENS_10bfloat16_tEfNS_4arch4Sm90ELb0ELb1ELb0ELb1ELb1ELb0ELb0ELb1ELb1ELb1ELb0ELb0EEENS1_21CollectiveEpilogueFwdINS6_IJSA_SC_SB_EEES9_SE_SG_Li256ELb1ELb1ELb0ELb0EEENS1_36VarlenDynamicPersistentTileSchedulerILi128ELi96ELi256ELi128ELb0ELb1ELb1ELb1ELb0ELb1EEEEEEEEEvNT_6ParamsE --------------------------
	.section	.nv.constant0._ZN7cutlass13device_kernelIN5flash11enable_sm90INS1_16FlashAttnFwdSm90INS1_25CollectiveMainloopFwdSm90ILi2EN4cute5tupleIJNS5_1CILi1EEES8_S8_EEENS6_IJNS7_ILi128EEENS7_ILi96EEENS7_ILi192EEEEEELi192ENS_10bfloat16_tEfNS_4arch4Sm90ELb0ELb1ELb0ELb1ELb1ELb0ELb0ELb1ELb1ELb1ELb0ELb0EEENS1_21CollectiveEpilogueFwdINS6_IJSA_SC_SB_EEES9_SE_SG_Li256ELb1ELb1ELb0ELb0EEENS1_36VarlenDynamicPersistentTileSchedulerILi128ELi96ELi256ELi128ELb0ELb1ELb1ELb1ELb0ELb1EEEEEEEEEvNT_6ParamsE,"a",@progbits
	.sectionflags	@""
	.align	4
.nv.constant0._ZN7cutlass13device_kernelIN5flash11enable_sm90INS1_16FlashAttnFwdSm90INS1_25CollectiveMainloopFwdSm90ILi2EN4cute5tupleIJNS5_1CILi1EEES8_S8_EEENS6_IJNS7_ILi128EEENS7_ILi96EEENS7_ILi192EEEEEELi192ENS_10bfloat16_tEfNS_4arch4Sm90ELb0ELb1ELb0ELb1ELb1ELb0ELb0ELb1ELb1ELb1ELb0ELb0EEENS1_21CollectiveEpilogueFwdINS6_IJSA_SC_SB_EEES9_SE_SG_Li256ELb1ELb1ELb0ELb0EEENS1_36VarlenDynamicPersistentTileSchedulerILi128ELi96ELi256ELi128ELb0ELb1ELb1ELb1ELb0ELb1EEEEEEEEEvNT_6ParamsE:
	.zero		3584


//--------------------- .nv.constant0._ZN7cutlass13device_kernelIN5flash11enable_sm90INS1_16FlashAttnFwdSm90INS1_25CollectiveMainloopFwdSm90ILi2EN4cute5tupleIJNS5_1CILi1EEES8_S8_EEENS6_IJNS7_ILi128EEENS7_ILi96EEENS7_ILi192EEEEEELi192ENS_10bfloat16_tEfNS_4arch4Sm90ELb0ELb1ELb0ELb1ELb1ELb1ELb0ELb1ELb1ELb1ELb0ELb0EEENS1_21CollectiveEpilogueFwdINS6_IJSA_SC_SB_EEES9_SE_SG_Li256ELb1ELb1ELb0ELb0EEENS1_36VarlenDynamicPersistentTileSchedulerILi128ELi96ELi256ELi128ELb0ELb1ELb1ELb1ELb0ELb1EEEEEEEEEvNT_6ParamsE --------------------------
	.section	.nv.constant0._ZN7cutlass13device_kernelIN5flash11enable_sm90INS1_16FlashAttnFwdSm90INS1_25CollectiveMainloopFwdSm90ILi2EN4cute5tupleIJNS5_1CILi1EEES8_S8_EEENS6_IJNS7_ILi128EEENS7_ILi96EEENS7_ILi192EEEEEELi192ENS_10bfloat16_tEfNS_4arch4Sm90ELb0ELb1ELb0ELb1ELb1ELb1ELb0ELb1ELb1ELb1ELb0ELb0EEENS1_21CollectiveEpilogueFwdINS6_IJSA_SC_SB_EEES9_SE_SG_Li256ELb1ELb1ELb0ELb0EEENS1_36VarlenDynamicPersistentTileSchedulerILi128ELi96ELi256ELi128ELb0ELb1ELb1ELb1ELb0ELb1EEEEEEEEEvNT_6ParamsE,"a",@progbits
	.sectionflags	@""
	.align	4
.nv.constant0._ZN7cutlass13device_kernelIN5flash11enable_sm90INS1_16FlashAttnFwdSm90INS1_25CollectiveMainloopFwdSm90ILi2EN4cute5tupleIJNS5_1CILi1EEES8_S8_EEENS6_IJNS7_ILi128EEENS7_ILi96EEENS7_ILi192EEEEEELi192ENS_10bfloat16_tEfNS_4arch4Sm90ELb0ELb1ELb0ELb1ELb1ELb1ELb0ELb1ELb1ELb1ELb0ELb0EEENS1_21CollectiveEpilogueFwdINS6_IJSA_SC_SB_EEES9_SE_SG_Li256ELb1ELb1ELb0ELb0EEENS1_36VarlenDynamicPersistentTileSchedulerILi128ELi96ELi256ELi128ELb0ELb1ELb1ELb1ELb0ELb1EEEEEEEEEvNT_6ParamsE:
	.zero		3584


//--------------------- .nv.constant0._ZN7cutlass13device_kernelIN5flash11enable_sm90INS1_16FlashAttnFwdSm90INS1_25CollectiveMainloopFwdSm90ILi2EN4cute5tupleIJNS5_1CILi1EEES8_S8_EEENS6_IJNS7_ILi128EEENS7_ILi96EEENS7_ILi192EEEEEELi192ENS_10bfloat16_tEfNS_4arch4Sm90ELb1ELb0ELb0ELb0ELb1ELb0ELb0ELb1ELb1ELb1ELb0ELb0EEENS1_21CollectiveEpilogueFwdINS6_IJSA_SC_SB_EEES9_SE_SG_Li256ELb0ELb1ELb0ELb0EEENS1_30DynamicPersistentTileSchedulerILi256ELi128ELb0ELb1ELb1EEEEEEEEEvNT_6ParamsE --------------------------
	.section	.nv.constant0._ZN7cutlass13device_kernelIN5flash11enable_sm90INS1_16FlashAttnFwdSm90INS1_25CollectiveMainloopFwdSm90ILi2EN4cute5tupleIJNS5_1CILi1EEES8_S8_EEENS6_IJNS7_ILi128EEENS7_ILi96EEENS7_ILi192EEEEEELi192ENS_10bfloat16_tEfNS_4arch4Sm90ELb1ELb0ELb0ELb0ELb1ELb0ELb0ELb1ELb1ELb1ELb0ELb0EEENS1_21CollectiveEpilogueFwdINS6_IJSA_SC_SB_EEES9_SE_SG_Li256ELb0ELb1ELb0ELb0EEENS1_30DynamicPersistentTileSchedulerILi256ELi128ELb0ELb1ELb1EEEEEEEEEvNT_6ParamsE,"a",@progbits
	.sectionflags	@""
	.align	4
.nv.constant0._ZN7cutlass13device_kernelIN5flash11enable_sm90INS1_16FlashAttnFwdSm90INS1_25CollectiveMainloopFwdSm90ILi2EN4cute5tupleIJNS5_1CILi1EEES8_S8_EEENS6_IJNS7_ILi128EEENS7_ILi96EEENS7_ILi192EEEEEELi192ENS_10bfloat16_tEfNS_4arch4Sm90ELb1ELb0ELb0ELb0ELb1ELb0ELb0ELb1ELb1ELb1ELb0ELb0EEENS1_21CollectiveEpilogueFwdINS6_IJSA_SC_SB_EEES9_SE_SG_Li256ELb0ELb1ELb0ELb0EEENS1_30DynamicPersistentTileSchedulerILi256ELi128ELb0ELb1ELb1EEEEEEEEEvNT_6ParamsE:
	.zero		3584


//--------------------- .nv.constant0._ZN7cutlass13device_kernelIN5flash11enable_sm90INS1_16FlashAttnFwdSm90INS1_25CollectiveMainloopFwdSm90ILi2EN4cute5tupleIJNS5_1CILi1EEES8_S8_EEENS6_IJNS7_ILi128EEENS7_ILi96EEENS7_ILi192EEEEEELi192ENS_10bfloat16_tEfNS_4arch4Sm90ELb1ELb0ELb0ELb1ELb1ELb0ELb0ELb1ELb1ELb1ELb0ELb0EEENS1_21CollectiveEpilogueFwdINS6_IJSA_SC_SB_EEES9_SE_SG_Li256ELb1ELb1ELb0ELb0EEENS1_36VarlenDynamicPersistentTileSchedulerILi128ELi96ELi256ELi128ELb0ELb1ELb1ELb1ELb1ELb1EEEEEEEEEvNT_6ParamsE --------------------------
	.section	.nv.constant0._ZN7cutlass13device_kernelIN5flash11enable_sm90INS1_16FlashAttnFwdSm90INS1_25CollectiveMainloopFwdSm90ILi2EN4cute5tupleIJNS5_1CILi1EEES8_S8_EEENS6_IJNS7_ILi128EEENS7_ILi96EEENS7_ILi192EEEEEELi192ENS_10bfloat16_tEfNS_4arch4Sm90ELb1ELb0ELb0ELb1ELb1ELb0ELb0ELb1ELb1ELb1ELb0ELb0EEENS1_21CollectiveEpilogueFwdINS6_IJSA_SC_SB_EEES9_SE_SG_Li256ELb1ELb1ELb0ELb0EEENS1_36VarlenDynamicPersistentTileSchedulerILi128ELi96ELi256ELi128ELb0ELb1ELb1ELb1ELb1ELb1EEEEEEEEEvNT_6ParamsE,"a",@progbits
	.sectionflags	@""
	.align	4
.nv.constant0._ZN7cutlass13device_kernelIN5flash11enable_sm90INS1_16FlashAttnFwdSm90INS1_25CollectiveMainloopFwdSm90ILi2EN4cute5tupleIJNS5_1CILi1EEES8_S8_EEENS6_IJNS7_ILi128EEENS7_ILi96EEENS7_ILi192EEEEEELi192ENS_10bfloat16_tEfNS_4arch4Sm90ELb1ELb0ELb0ELb1ELb1ELb0ELb0ELb1ELb1ELb1ELb0ELb0EEENS1_21CollectiveEpilogueFwdINS6_IJSA_SC_SB_EEES9_SE_SG_Li256ELb1ELb1ELb0ELb0EEENS1_36VarlenDynamicPersistentTileSchedulerILi128ELi96ELi256ELi128ELb0ELb1ELb1ELb1ELb1ELb1EEEEEEEEEvNT_6ParamsE:
	.zero		3584


//--------------------- .nv.constant0._ZN7cutlass13device_kernelIN5flash11enable_sm90INS1_16FlashAttnFwdSm90INS1_25CollectiveMainloopFwdSm90ILi2EN4cute5tupleIJNS5_1CILi1EEES8_S8_EEENS6_IJNS7_ILi128EEENS7_ILi96EEENS7_ILi192EEEEEELi192ENS_10bfloat16_tEfNS_4arch4Sm90ELb1ELb0ELb0ELb1ELb1ELb1ELb0ELb1ELb1ELb1ELb0ELb0EEENS1_21CollectiveEpilogueFwdINS6_IJSA_SC_SB_EEES9_SE_SG_Li256ELb1ELb1ELb0ELb0EEENS1_36VarlenDynamicPersistentTileSchedulerILi128ELi96ELi256ELi128ELb0ELb1ELb1ELb1ELb1ELb1EEEEEEEEEvNT_6ParamsE --------------------------
	.section	.nv.constant0._ZN7cutlass13device_kernelIN5flash11enable_sm90INS1_16FlashAttnFwdSm90INS1_25CollectiveMainloopFwdSm90ILi2EN4cute5tupleIJNS5_1CILi1EEES8_S8_EEENS6_IJNS7_ILi128EEENS7_ILi96EEENS7_ILi192EEEEEELi192ENS_10bfloat16_tEfNS_4arch4Sm90ELb1ELb0ELb0ELb1ELb1ELb1ELb0ELb1ELb1ELb1ELb0ELb0EEENS1_21CollectiveEpilogueFwdINS6_IJSA_SC_SB_EEES9_SE_SG_Li256ELb1ELb1ELb0ELb0EEENS1_36VarlenDynamicPersistentTileSchedulerILi128ELi96ELi256ELi128ELb0ELb1ELb1ELb1ELb1ELb1EEEEEEEEEvNT_6ParamsE,"a",@progbits
	.sectionflags	@""
	.align	4
.nv.constant0._ZN7cutlass13device_kernelIN5flash11enable_sm90INS1_16FlashAttnFwdSm90INS1_25CollectiveMainloopFwdSm90ILi2EN4cute5tupleIJNS5_1CILi1EEES8_S8_EEENS6_IJNS7_ILi128EEENS7_ILi96EEENS7_ILi192EEEEEELi192ENS_10bfloat16_tEfNS_4arch4Sm90ELb1ELb0ELb0ELb1ELb1ELb1ELb0ELb1ELb1ELb1ELb0ELb0EEENS1_21CollectiveEpilogueFwdINS6_IJSA_SC_SB_EEES9_SE_SG_Li256ELb1ELb1ELb0ELb0EEENS1_36VarlenDynamicPersistentTileSchedulerILi128ELi96ELi256ELi128ELb0ELb1ELb1ELb1ELb1ELb1EEEEEEEEEvNT_6ParamsE:
	.zero		3584


//--------------------- .nv.constant0._ZN7cutlass13device_kernelIN5flash11enable_sm90INS1_16FlashAttnFwdSm90INS1_25CollectiveMainloopFwdSm90ILi2EN4cute5tupleIJNS5_1CILi1EEES8_S8_EEENS6_IJNS7_ILi128EEESA_SA_EEELi128ENS_10bfloat16_tEfNS_4arch4Sm90ELb0ELb0ELb0ELb0ELb1ELb0ELb0ELb1ELb1ELb1ELb0ELb0EEENS1_21CollectiveEpilogueFwdISB_S9_SC_SE_Li256ELb0ELb1ELb0ELb0EEENS1_29StaticPersistentTileSchedulerILb0EEEEEEEEEvNT_6ParamsE --------------------------
	.section	.nv.constant0._ZN7cutlass13device_kernelIN5flash11enable_sm90INS1_16FlashAttnFwdSm90INS1_25CollectiveMainloopFwdSm90ILi2EN4cute5tupleIJNS5_1CILi1EEES8_S8_EEENS6_IJNS7_ILi128EEESA_SA_EEELi128ENS_10bfloat16_tEfNS_4arch4Sm90ELb0ELb0ELb0ELb0ELb1ELb0ELb0ELb1ELb1ELb1ELb0ELb0EEENS1_21CollectiveEpilogueFwdISB_S9_SC_SE_Li256ELb0ELb1ELb0ELb0EEENS1_29StaticPersistentTileSchedulerILb0EEEEEEEEEvNT_6ParamsE,"a",@progbits
	.sectionflags	@""
	.align	4
.nv.constant0._ZN7cutlass13device_kernelIN5flash11enable_sm90INS1_16FlashAttnFwdSm90INS1_25CollectiveMainloopFwdSm90ILi2EN4cute5tupleIJNS5_1CILi1EEES8_S8_EEENS6_IJNS7_ILi128EEESA_SA_EEELi128ENS_10bfloat16_tEfNS_4arch4Sm90ELb0ELb0ELb0ELb0ELb1ELb0ELb0ELb1ELb1ELb1ELb0ELb0EEENS1_21CollectiveEpilogueFwdISB_S9_SC_SE_Li256ELb0ELb1ELb0ELb0EEENS1_29StaticPersistentTileSchedulerILb0EEEEEEEEEvNT_6ParamsE:
	.zero		3456


//--------------------- .nv.constant0._ZN7cutlass13device_kernelIN5flash11enable_sm90INS1_16FlashAttnFwdSm90INS1_25CollectiveMainloopFwdSm90ILi2EN4cute5tupleIJNS5_1CILi1EEES8_S8_EEENS6_IJNS7_ILi128EEESA_SA_EEELi128ENS_10bfloat16_tEfNS_4arch4Sm90ELb0ELb0ELb0ELb1ELb1ELb0ELb0ELb1ELb1ELb1ELb0ELb0EEENS1_21CollectiveEpilogueFwdISB_S9_SC_SE_Li256ELb1ELb1ELb0ELb0EEENS1_36VarlenDynamicPersistentTileSchedulerILi128ELi128ELi256ELi128ELb0ELb1ELb1ELb0ELb1ELb1EEEEEEEEEvNT_6ParamsE --------------------------
	.section	.nv.constant0._ZN7cutlass13device_kernelIN5flash11enable_sm90INS1_16FlashAttnFwdSm90INS1_25CollectiveMainloopFwdSm90ILi2EN4cute5tupleIJNS5_1CILi1EEES8_S8_EEENS6_IJNS7_ILi128EEESA_SA_EEELi128ENS_10bfloat16_tEfNS_4arch4Sm90ELb0ELb0ELb0ELb1ELb1ELb0ELb0ELb1ELb1ELb1ELb0ELb0EEENS1_21CollectiveEpilogueFwdISB_S9_SC_SE_Li256ELb1ELb1ELb0ELb0EEENS1_36VarlenDynamicPersistentTileSchedulerILi128ELi128ELi256ELi128ELb0ELb1ELb1ELb0ELb1ELb1EEEEEEEEEvNT_6ParamsE,"a",@progbits
	.sectionflags	@""
	.align	4
.nv.constant0._ZN7cutlass13device_kernelIN5flash11enable_sm90INS1_16FlashAttnFwdSm90INS1_25CollectiveMainloopFwdSm90ILi2EN4cute5tupleIJNS5_1CILi1EEES8_S8_EEENS6_IJNS7_ILi128EEESA_SA_EEELi128ENS_10bfloat16_tEfNS_4arch4Sm90ELb0ELb0ELb0ELb1ELb1ELb0ELb0ELb1ELb1ELb1ELb0ELb0EEENS1_21CollectiveEpilogueFwdISB_S9_SC_SE_Li256ELb1ELb1ELb0ELb0EEENS1_36VarlenDynamicPersistentTileSchedulerILi128ELi128ELi256ELi128ELb0ELb1ELb1ELb0ELb1ELb1EEEEEEEEEvNT_6ParamsE:
	.zero		3584


//--------------------- .nv.constant0._ZN7cutlass13device_kernelIN5flash11enable_sm90INS1_16FlashAttnFwdSm90INS1_25CollectiveMainloopFwdSm90ILi2EN4cute5tupleIJNS5_1CILi1EEES8_S8_EEENS6_IJNS7_ILi128EEESA_SA_EEELi128ENS_10bfloat16_tEfNS_4arch4Sm90ELb0ELb0ELb0ELb1ELb1ELb1ELb0ELb1ELb1ELb1ELb0ELb0EEENS1_21CollectiveEpilogueFwdISB_S9_SC_SE_Li256ELb1ELb1ELb0ELb0EEENS1_36VarlenDynamicPersistentTileSchedulerILi128ELi128ELi256ELi128ELb0ELb1ELb1ELb0ELb1ELb1EEEEEEEEEvNT_6ParamsE --------------------------
	.section	.nv.constant0._ZN7cutlass13device_kernelIN5flash11enable_sm90INS1_16FlashAttnFwdSm90INS1_25CollectiveMainloopFwdSm90ILi2EN4cute5tupleIJNS5_1CILi1EEES8_S8_EEENS6_IJNS7_ILi128EEESA_SA_EEELi128ENS_10bfloat16_tEfNS_4arch4Sm90ELb0ELb0ELb0ELb1ELb1ELb1ELb0ELb1ELb1ELb1ELb0ELb0EEENS1_21CollectiveEpilogueFwdISB_S9_SC_SE_Li256ELb1ELb1ELb0ELb0EEENS1_36VarlenDynamicPersistentTileSchedulerILi128ELi128ELi256ELi128ELb0ELb1ELb1ELb0ELb1ELb1EEEEEEEEEvNT_6ParamsE,"a",@progbits
	.sectionflags	@""
	.align	4
.nv.constant0._ZN7cutlass13device_kernelIN5flash11enable_sm90INS1_16FlashAttnFwdSm90INS1_25CollectiveMainloopFwdSm90ILi2EN4cute5tupleIJNS5_1CILi1EEES8_S8_EEENS6_IJNS7_ILi128EEESA_SA_EEELi128ENS_10bfloat16_tEfNS_4arch4Sm90ELb0ELb0ELb0ELb1ELb1ELb1ELb0ELb1ELb1ELb1ELb0ELb0EEENS1_21CollectiveEpilogueFwdISB_S9_SC_SE_Li256ELb1ELb1ELb0ELb0EEENS1_36VarlenDynamicPersistentTileSchedulerILi128ELi128ELi256ELi128ELb0ELb1ELb1ELb0ELb1ELb1EEEEEEEEEvNT_6ParamsE:
	.zero		3584


//--------------------- .nv.constant0._ZN7cutlass13device_kernelIN5flash11enable_sm90INS1_16FlashAttnFwdSm90INS1_25CollectiveMainloopFwdSm90ILi2EN4cute5tupleIJNS5_1CILi1EEES8_S8_EEENS6_IJNS7_ILi128EEESA_SA_EEELi128ENS_10bfloat16_tEfNS_4arch4Sm90ELb0ELb1ELb0ELb0ELb1ELb0ELb0ELb1ELb1ELb1ELb0ELb0EEENS1_21CollectiveEpilogueFwdISB_S9_SC_SE_Li256ELb0ELb1ELb0ELb0EEENS1_30DynamicPersistentTileSchedulerILi256ELi128ELb0ELb1ELb1EEEEEEEEEvNT_6ParamsE --------------------------
	.section	.nv.constant0._ZN7cutlass13device_kernelIN5flash11enable_sm90INS1_16FlashAttnFwdSm90INS1_25CollectiveMainloopFwdSm90ILi2EN4cute5tupleIJNS5_1CILi1EEES8_S8_EEENS6_IJNS7_ILi128EEESA_SA_EEELi128ENS_10bfloat16_tEfNS_4arch4Sm90ELb0ELb1ELb0ELb0ELb1ELb0ELb0ELb1ELb1ELb1ELb0ELb0EEENS1_21CollectiveEpilogueFwdISB_S9_SC_SE_Li256ELb0ELb1ELb0ELb0EEENS1_30DynamicPersistentTileSchedulerILi256ELi128ELb0ELb1ELb1EEEEEEEEEvNT_6ParamsE,"a",@progbits
	.sectionflags	@""
	.align	4
.nv.constant0._ZN7cutlass13device_kernelIN5flash11enable_sm90INS1_16FlashAttnFwdSm90INS1_25CollectiveMainloopFwdSm90ILi2EN4cute5tupleIJNS5_1CILi1EEES8_S8_EEENS6_IJNS7_ILi128EEESA_SA_EEELi128ENS_10bfloat16_tEfNS_4arch4Sm90ELb0ELb1ELb0ELb0ELb1ELb0ELb0ELb1ELb1ELb1ELb0ELb0EEENS1_21CollectiveEpilogueFwdISB_S9_SC_SE_Li256ELb0ELb1ELb0ELb0EEENS1_30DynamicPersistentTileSchedulerILi256ELi128ELb0ELb1ELb1EEEEEEEEEvNT_6ParamsE:
	.zero		3584


//--------------------- .nv.constant0._ZN7cutlass13device_kernelIN5flash11enable_sm90INS1_16FlashAttnFwdSm90INS1_25CollectiveMainloopFwdSm90ILi2EN4cute5tupleIJNS5_1CILi1EEES8_S8_EEENS6_IJNS7_ILi128EEESA_SA_EEELi128ENS_10bfloat16_tEfNS_4arch4Sm90ELb0ELb1ELb0ELb1ELb1ELb0ELb0ELb1ELb1ELb1ELb0ELb0EEENS1_21CollectiveEpilogueFwdISB_S9_SC_SE_Li256ELb1ELb1ELb0ELb0EEENS1_36VarlenDynamicPersistentTileSchedulerILi128ELi128ELi256ELi128ELb0ELb1ELb1ELb1ELb0ELb1EEEEEEEEEvNT_6ParamsE --------------------------
	.section	.nv.constant0._ZN7cutlass13device_kernelIN5flash11enable_sm90INS1_16FlashAttnFwdSm90INS1_25CollectiveMainloopFwdSm90ILi2EN4cute5tupleIJNS5_1CILi1EEES8_S8_EEENS6_IJNS7_ILi128EEESA_SA_EEELi128ENS_10bfloat16_tEfNS_4arch4Sm90ELb0ELb1ELb0ELb1ELb1ELb0ELb0ELb1ELb1ELb1ELb0ELb0EEENS1_21CollectiveEpilogueFwdISB_S9_SC_SE_Li256ELb1ELb1ELb0ELb0EEENS1_36VarlenDynamicPersistentTileSchedulerILi128ELi128ELi256ELi128ELb0ELb1ELb1ELb1ELb0ELb1EEEEEEEEEvNT_6ParamsE,"a",@progbits
	.sectionflags	@""
	.align	4
.nv.constant0._ZN7cutlass13device_kernelIN5flash11enable_sm90INS1_16FlashAttnFwdSm90INS1_25CollectiveMainloopFwdSm90ILi2EN4cute5tupleIJNS5_1CILi1EEES8_S8_EEENS6_IJNS7_ILi128EEESA_SA_EEELi128ENS_10bfloat16_tEfNS_4arch4Sm90ELb0ELb1ELb0ELb1ELb1ELb0ELb0ELb1ELb1ELb1ELb0ELb0EEENS1_21CollectiveEpilogueFwdISB_S9_SC_SE_Li256ELb1ELb1ELb0ELb0EEENS1_36VarlenDynamicPersistentTileSchedulerILi128ELi128ELi256ELi128ELb0ELb1ELb1ELb1ELb0ELb1EEEEEEEEEvNT_6ParamsE:
	.zero		3584


//--------------------- .nv.constant0._ZN7cutlass13device_kernelIN5flash11enable_sm90INS1_16FlashAttnFwdSm90INS1_25CollectiveMainloopFwdSm90ILi2EN4cute5tupleIJNS5_1CILi1EEES8_S8_EEENS6_IJNS7_ILi128EEESA_SA_EEELi128ENS_10bfloat16_tEfNS_4arch4Sm90ELb0ELb1ELb0ELb1ELb1ELb1ELb0ELb1ELb1ELb1ELb0ELb0EEENS1_21CollectiveEpilogueFwdISB_S9_SC_SE_Li256ELb1ELb1ELb0ELb0EEENS1_36VarlenDynamicPersistentTileSchedulerILi128ELi128ELi256ELi128ELb0ELb1ELb1ELb1ELb0ELb1EEEEEEEEEvNT_6ParamsE --------------------------
	.section	.nv.constant0._ZN7cutlass13device_kernelIN5flash11enable_sm90INS1_16FlashAttnFwdSm90INS1_25CollectiveMainloopFwdSm90ILi2EN4cute5tupleIJNS5_1CILi1EEES8_S8_EEENS6_IJNS7_ILi128EEESA_SA_EEELi128ENS_10bfloat16_tEfNS_4arch4Sm90ELb0ELb1ELb0ELb1ELb1ELb1ELb0ELb1ELb1ELb1ELb0ELb0EEENS1_21CollectiveEpilogueFwdISB_S9_SC_SE_Li256ELb1ELb1ELb0ELb0EEENS1_36VarlenDynamicPersistentTileSchedulerILi128ELi128ELi256ELi128ELb0ELb1ELb1ELb1ELb0ELb1EEEEEEEEEvNT_6ParamsE,"a",@progbits
	.sectionflags	@""
	.align	4
.nv.constant0._ZN7cutlass13device_kernelIN5flash11enable_sm90INS1_16FlashAttnFwdSm90INS1_25CollectiveMainloopFwdSm90ILi2EN4cute5tupleIJNS5_1CILi1EEES8_S8_EEENS6_IJNS7_ILi128EEESA_SA_EEELi128ENS_10bfloat16_tEfNS_4arch4Sm90ELb0ELb1ELb0ELb1ELb1ELb1ELb0ELb1ELb1ELb1ELb0ELb0EEENS1_21CollectiveEpilogueFwdISB_S9_SC_SE_Li256ELb1ELb1ELb0ELb0EEENS1_36VarlenDynamicPersistentTileSchedulerILi128ELi128ELi256ELi128ELb0ELb1ELb1ELb1ELb0ELb1EEEEEEEEEvNT_6ParamsE:
	.zero		3584


//--------------------- .nv.constant0._ZN7cutlass13device_kernelIN5flash11enable_sm90INS1_16FlashAttnFwdSm90INS1_25CollectiveMainloopFwdSm90ILi2EN4cute5tupleIJNS5_1CILi1EEES8_S8_EEENS6_IJNS7_ILi128EEESA_SA_EEELi128ENS_10bfloat16_tEfNS_4arch4Sm90ELb1ELb0ELb0ELb0ELb1ELb0ELb0ELb1ELb1ELb1ELb0ELb0EEENS1_21CollectiveEpilogueFwdISB_S9_SC_SE_Li256ELb0ELb1ELb0ELb0EEENS1_30DynamicPersistentTileSchedulerILi256ELi128ELb0ELb1ELb1EEEEEEEEEvNT_6ParamsE --------------------------
	.section	.nv.constant0._ZN7cutlass13device_kernelIN5flash11enable_sm90INS1_16FlashAttnFwdSm90INS1_25CollectiveMainloopFwdSm90ILi2EN4cute5tupleIJNS5_1CILi1EEES8_S8_EEENS6_IJNS7_ILi128EEESA_SA_EEELi128ENS_10bfloat16_tEfNS_4arch4Sm90ELb1ELb0ELb0ELb0ELb1ELb0ELb0ELb1ELb1ELb1ELb0ELb0EEENS1_21CollectiveEpilogueFwdISB_S9_SC_SE_Li256ELb0ELb1ELb0ELb0EEENS1_30DynamicPersistentTileSchedulerILi256ELi128ELb0ELb1ELb1EEEEEEEEEvNT_6ParamsE,"a",@progbits
	.sectionflags	@""
	.align	4
.nv.constant0._ZN7cutlass13device_kernelIN5flash11enable_sm90INS1_16FlashAttnFwdSm90INS1_25CollectiveMainloopFwdSm90ILi2EN4cute5tupleIJNS5_1CILi1EEES8_S8_EEENS6_IJNS7_ILi128EEESA_SA_EEELi128ENS_10bfloat16_tEfNS_4arch4Sm90ELb1ELb0ELb0ELb0ELb1ELb0ELb0ELb1ELb1ELb1ELb0ELb0EEENS1_21CollectiveEpilogueFwdISB_S9_SC_SE_Li256ELb0ELb1ELb0ELb0EEENS1_30DynamicPersistentTileSchedulerILi256ELi128ELb0ELb1ELb1EEEEEEEEEvNT_6ParamsE:
	.zero		3584


//--------------------- .nv.constant0._ZN7cutlass13device_kernelIN5flash11enable_sm90INS1_16FlashAttnFwdSm90INS1_25CollectiveMainloopFwdSm90ILi2EN4cute5tupleIJNS5_1CILi1EEES8_S8_EEENS6_IJNS7_ILi128EEESA_SA_EEELi128ENS_10bfloat16_tEfNS_4arch4Sm90ELb1ELb0ELb0ELb1ELb1ELb0ELb0ELb1ELb1ELb1ELb0ELb0EEENS1_21CollectiveEpilogueFwdISB_S9_SC_SE_Li256ELb1ELb1ELb0ELb0EEENS1_36VarlenDynamicPersistentTileSchedulerILi128ELi128ELi256ELi128ELb0ELb1ELb1ELb1ELb1ELb1EEEEEEEEEvNT_6ParamsE --------------------------
	.section	.nv.constant0._ZN7cutlass13device_kernelIN5flash11enable_sm90INS1_16FlashAttnFwdSm90INS1_25CollectiveMainloopFwdSm90ILi2EN4cute5tupleIJNS5_1CILi1EEES8_S8_EEENS6_IJNS7_ILi128EEESA_SA_EEELi128ENS_10bfloat16_tEfNS_4arch4Sm90ELb1ELb0ELb0ELb1ELb1ELb0ELb0ELb1ELb1ELb1ELb0ELb0EEENS1_21CollectiveEpilogueFwdISB_S9_SC_SE_Li256ELb1ELb1ELb0ELb0EEENS1_36VarlenDynamicPersistentTileSchedulerILi128ELi128ELi256ELi128ELb0ELb1ELb1ELb1ELb1ELb1EEEEEEEEEvNT_6ParamsE,"a",@progbits
	.sectionflags	@""
	.align	4
.nv.constant0._ZN7cutlass13device_kernelIN5flash11enable_sm90INS1_16FlashAttnFwdSm90INS1_25CollectiveMainloopFwdSm90ILi2EN4cute5tupleIJNS5_1CILi1EEES8_S8_EEENS6_IJNS7_ILi128EEESA_SA_EEELi128ENS_10bfloat16_tEfNS_4arch4Sm90ELb1ELb0ELb0ELb1ELb1ELb0ELb0ELb1ELb1ELb1ELb0ELb0EEENS1_21CollectiveEpilogueFwdISB_S9_SC_SE_Li256ELb1ELb1ELb0ELb0EEENS1_36VarlenDynamicPersistentTileSchedulerILi128ELi128ELi256ELi128ELb0ELb1ELb1ELb1ELb1ELb1EEEEEEEEEvNT_6ParamsE:
	.zero		3584


//--------------------- .nv.constant0._ZN7cutlass13device_kernelIN5flash11enable_sm90INS1_16FlashAttnFwdSm90INS1_25CollectiveMainloopFwdSm90ILi2EN4cute5tupleIJNS5_1CILi1EEES8_S8_EEENS6_IJNS7_ILi128EEESA_SA_EEELi128ENS_10bfloat16_tEfNS_4arch4Sm90ELb1ELb0ELb0ELb1ELb1ELb1ELb0ELb1ELb1ELb1ELb0ELb0EEENS1_21CollectiveEpilogueFwdISB_S9_SC_SE_Li256ELb1ELb1ELb0ELb0EEENS1_36VarlenDynamicPersistentTileSchedulerILi128ELi128ELi256ELi128ELb0ELb1ELb1ELb1ELb1ELb1EEEEEEEEEvNT_6ParamsE --------------------------
	.section	.nv.constant0._ZN7cutlass13device_kernelIN5flash11enable_sm90INS1_16FlashAttnFwdSm90INS1_25CollectiveMainloopFwdSm90ILi2EN4cute5tupleIJNS5_1CILi1EEES8_S8_EEENS6_IJNS7_ILi128EEESA_SA_EEELi128ENS_10bfloat16_tEfNS_4arch4Sm90ELb1ELb0ELb0ELb1ELb1ELb1ELb0ELb1ELb1ELb1ELb0ELb0EEENS1_21CollectiveEpilogueFwdISB_S9_SC_SE_Li256ELb1ELb1ELb0ELb0EEENS1_36VarlenDynamicPersistentTileSchedulerILi128ELi128ELi256ELi128ELb0ELb1ELb1ELb1ELb1ELb1EEEEEEEEEvNT_6ParamsE,"a",@progbits
	.sectionflags	@""
	.align	4
.nv.constant0._ZN7cutlass13device_kernelIN5flash11enable_sm90INS1_16FlashAttnFwdSm90INS1_25CollectiveMainloopFwdSm90ILi2EN4cute5tupleIJNS5_1CILi1EEES8_S8_EEENS6_IJNS7_ILi128EEESA_SA_EEELi128ENS_10bfloat16_tEfNS_4arch4Sm90ELb1ELb0ELb0ELb1ELb1ELb1ELb0ELb1ELb1ELb1ELb0ELb0EEENS1_21CollectiveEpilogueFwdISB_S9_SC_SE_Li256ELb1ELb1ELb0ELb0EEENS1_36VarlenDynamicPersistentTileSchedulerILi128ELi128ELi256ELi128ELb0ELb1ELb1ELb1ELb1ELb1EEEEEEEEEvNT_6ParamsE:
	.zero		3584


//--------------------- .nv.constant0._ZN7cutlass13device_kernelIN5flash11enable_sm90INS1_16FlashAttnFwdSm90INS1_25CollectiveMainloopFwdSm90ILi2EN4cute5tupleIJNS5_1CILi1EEES8_S8_EEENS6_IJNS7_ILi192EEENS7_ILi128EEENS7_ILi96EEEEEELi96ENS_10bfloat16_tEfNS_4arch4Sm90ELb0ELb0ELb0ELb0ELb1ELb0ELb0ELb0ELb1ELb1ELb0ELb0EEENS1_21CollectiveEpilogueFwdINS6_IJSA_SC_SB_EEES9_SE_SG_Li384ELb0ELb1ELb0ELb0EEENS1_29StaticPersistentTileSchedulerILb0EEEEEEEEEvNT_6ParamsE --------------------------
	.section	.nv.constant0._ZN7cutlass13device_kernelIN5flash11enable_sm90INS1_16FlashAttnFwdSm90INS1_25CollectiveMainloopFwdSm90ILi2EN4cute5tupleIJNS5_1CILi1EEES8_S8_EEENS6_IJNS7_ILi192EEENS7_ILi128EEENS7_ILi96EEEEEELi96ENS_10bfloat16_tEfNS_4arch4Sm90ELb0ELb0ELb0ELb0ELb1ELb0ELb0ELb0ELb1ELb1ELb0ELb0EEENS1_21CollectiveEpilogueFwdINS6_IJSA_SC_SB_EEES9_SE_SG_Li384ELb0ELb1ELb0ELb0EEENS1_29StaticPersistentTileSchedulerILb0EEEEEEEEEvNT_6ParamsE,"a",@progbits
	.sectionflags	@""
	.align	4
.nv.constant0._ZN7cutlass13device_kernelIN5flash11enable_sm90INS1_16FlashAttnFwdSm90INS1_25CollectiveMainloopFwdSm90ILi2EN4cute5tupleIJNS5_1CILi1EEES8_S8_EEENS6_IJNS7_ILi192EEENS7_ILi128EEENS7_ILi96EEEEEELi96ENS_10bfloat16_tEfNS_4arch4Sm90ELb0ELb0ELb0ELb0ELb1ELb0ELb0ELb0ELb1ELb1ELb0ELb0EEENS1_21CollectiveEpilogueFwdINS6_IJSA_SC_SB_EEES9_SE_SG_Li384ELb0ELb1ELb0ELb0EEENS1_29StaticPersistentTileSchedulerILb0EEEEEEEEEvNT_6ParamsE:
	.zero		3456


//--------------------- .nv.constant0._ZN7cutlass13device_kernelIN5flash11enable_sm90INS1_16FlashAttnFwdSm90INS1_25CollectiveMainloopFwdSm90ILi2EN4cute5tupleIJNS5_1CILi1EEES8_S8_EEENS6_IJNS7_ILi192EEENS7_ILi128EEENS7_ILi96EEEEEELi96ENS_10bfloat16_tEfNS_4arch4Sm90ELb0ELb0ELb0ELb1ELb1ELb0ELb0ELb0ELb1ELb1ELb0ELb0EEENS1_21CollectiveEpilogueFwdINS6_IJSA_SC_SB_EEES9_SE_SG_Li384ELb1ELb1ELb0ELb0EEENS1_36VarlenDynamicPersistentTileSchedulerILi192ELi128ELi384ELi128ELb0ELb1ELb1ELb0ELb1ELb1EEEEEEEEEvNT_6ParamsE --------------------------
	.section	.nv.constant0._ZN7cutlass13device_kernelIN5flash11enable_sm90INS1_16FlashAttnFwdSm90INS1_25CollectiveMainloopFwdSm90ILi2EN4cute5tupleIJNS5_1CILi1EEES8_S8_EEENS6_IJNS7_ILi192EEENS7_ILi128EEENS7_ILi96EEEEEELi96ENS_10bfloat16_tEfNS_4arch4Sm90ELb0ELb0ELb0ELb1ELb1ELb0ELb0ELb0ELb1ELb1ELb0ELb0EEENS1_21CollectiveEpilogueFwdINS6_IJSA_SC_SB_EEES9_SE_SG_Li384ELb1ELb1ELb0ELb0EEENS1_36VarlenDynamicPersistentTileSchedulerILi192ELi128ELi384ELi128ELb0ELb1ELb1ELb0ELb1ELb1EEEEEEEEEvNT_6ParamsE,"a",@progbits
	.sectionflags	@""
	.align	4
.nv.constant0._ZN7cutlass13device_kernelIN5flash11enable_sm90INS1_16FlashAttnFwdSm90INS1_25CollectiveMainloopFwdSm90ILi2EN4cute5tupleIJNS5_1CILi1EEES8_S8_EEENS6_IJNS7_ILi192EEENS7_ILi128EEENS7_ILi96EEEEEELi96ENS_10bfloat16_tEfNS_4arch4Sm90ELb0ELb0ELb0ELb1ELb1ELb0ELb0ELb0ELb1ELb1ELb0ELb0EEENS1_21CollectiveEpilogueFwdINS6_IJSA_SC_SB_EEES9_SE_SG_Li384ELb1ELb1ELb0ELb0EEENS1_36VarlenDynamicPersistentTileSchedulerILi192ELi128ELi384ELi128ELb0ELb1ELb1ELb0ELb1ELb1EEEEEEEEEvNT_6ParamsE:
	.zero		3584


//--------------------- .nv.constant0._ZN7cutlass13device_kernelIN5flash11enable_sm90INS1_16FlashAttnFwdSm90INS1_25CollectiveMainloopFwdSm90ILi2EN4cute5tupleIJNS5_1CILi1EEES8_S8_EEENS6_IJNS7_ILi192EEENS7_ILi128EEENS7_ILi96EEEEEELi96ENS_10bfloat16_tEfNS_4arch4Sm90ELb0ELb0ELb0ELb1ELb1ELb1ELb0ELb0ELb1ELb1ELb0ELb0EEENS1_21CollectiveEpilogueFwdINS6_IJSA_SC_SB_EEES9_SE_SG_Li384ELb1ELb1ELb0ELb0EEENS1_36VarlenDynamicPersistentTileSchedulerILi192ELi128ELi384ELi128ELb0ELb1ELb1ELb0ELb1ELb1EEEEEEEEEvNT_6ParamsE --------------------------
	.section	.nv.constant0._ZN7cutlass13device_kernelIN5flash11enable_sm90INS1_16FlashAttnFwdSm90INS1_25CollectiveMainloopFwdSm90ILi2EN4cute5tupleIJNS5_1CILi1EEES8_S8_EEENS6_IJNS7_ILi192EEENS7_ILi128EEENS7_ILi96EEEEEELi96ENS_10bfloat16_tEfNS_4arch4Sm90ELb0ELb0ELb0ELb1ELb1ELb1ELb0ELb0ELb1ELb1ELb0ELb0EEENS1_21CollectiveEpilogueFwdINS6_IJSA_SC_SB_EEES9_SE_SG_Li384ELb1ELb1ELb0ELb0EEENS1_36VarlenDynamicPersistentTileSchedulerILi192ELi128ELi384ELi128ELb0ELb1ELb1ELb0ELb1ELb1EEEEEEEEEvNT_6ParamsE,"a",@progbits
	.sectionflags	@""
	.align	4
.nv.constant0._ZN7cutlass13device_kernelIN5flash11enable_sm90INS1_16FlashAttnFwdSm90INS1_25CollectiveMainloopFwdSm90ILi2EN4cute5tupleIJNS5_1CILi1EEES8_S8_EEENS6_IJNS7_ILi192EEENS7_ILi128EEENS7_ILi96EEEEEELi96ENS_10bfloat16_tEfNS_4arch4Sm90ELb0ELb0ELb0ELb1ELb1ELb1ELb0ELb0ELb1ELb1ELb0ELb0EEENS1_21CollectiveEpilogueFwdINS6_IJSA_SC_SB_EEES9_SE_SG_Li384ELb1ELb1ELb0ELb0EEENS1_36VarlenDynamicPersistentTileSchedulerILi192ELi128ELi384ELi128ELb0ELb1ELb1ELb0ELb1ELb1EEEEEEEEEvNT_6ParamsE:
	.zero		3584


//--------------------- .nv.constant0._ZN7cutlass13device_kernelIN5flash11enable_sm90INS1_16FlashAttnFwdSm90INS1_25CollectiveMainloopFwdSm90ILi2EN4cute5tupleIJNS5_1CILi1EEES8_S8_EEENS6_IJNS7_ILi192EEENS7_ILi128EEENS7_ILi96EEEEEELi96ENS_10bfloat16_tEfNS_4arch4Sm90ELb0ELb1ELb0ELb0ELb1ELb0ELb0ELb0ELb1ELb1ELb0ELb0EEENS1_21CollectiveEpilogueFwdINS6_IJSA_SC_SB_EEES9_SE_SG_Li384ELb0ELb1ELb0ELb0EEENS1_30DynamicPersistentTileSchedulerILi384ELi128ELb0ELb1ELb1EEEEEEEEEvNT_6ParamsE --------------------------
	.section	.nv.constant0._ZN7cutlass13device_kernelIN5flash11enable_sm90INS1_16FlashAttnFwdSm90INS1_25CollectiveMainloopFwdSm90ILi2EN4cute5tupleIJNS5_1CILi1EEES8_S8_EEENS6_IJNS7_ILi192EEENS7_ILi128EEENS7_ILi96EEEEEELi96ENS_10bfloat16_tEfNS_4arch4Sm90ELb0ELb1ELb0ELb0ELb1ELb0ELb0ELb0ELb1ELb1ELb0ELb0EEENS1_21CollectiveEpilogueFwdINS6_IJSA_SC_SB_EEES9_SE_SG_Li384ELb0ELb1ELb0ELb0EEENS1_30DynamicPersistentTileSchedulerILi384ELi128ELb0ELb1ELb1EEEEEEEEEvNT_6ParamsE,"a",@progbits
	.sectionflags	@""
	.align	4
.nv.constant0._ZN7cutlass13device_kernelIN5flash11enable_sm90INS1_16FlashAttnFwdSm90INS1_25CollectiveMainloopFwdSm90ILi2EN4cute5tupleIJNS5_1CILi1EEES8_S8_EEENS6_IJNS7_ILi192EEENS7_ILi128EEENS7_ILi96EEEEEELi96ENS_10bfloat16_tEfNS_4arch4Sm90ELb0ELb1ELb0ELb0ELb1ELb0ELb0ELb0ELb1ELb1ELb0ELb0EEENS1_21CollectiveEpilogueFwdINS6_IJSA_SC_SB_EEES9_SE_SG_Li384ELb0ELb1ELb0ELb0EEENS1_30DynamicPersistentTileSchedulerILi384ELi128ELb0ELb1ELb1EEEEEEEEEvNT_6ParamsE:
	.zero		3584


//--------------------- .nv.constant0._ZN7cutlass13device_kernelIN5flash11enable_sm90INS1_16FlashAttnFwdSm90INS1_25CollectiveMainloopFwdSm90ILi2EN4cute5tupleIJNS5_1CILi1EEES8_S8_EEENS6_IJNS7_ILi192EEENS7_ILi128EEENS7_ILi96EEEEEELi96ENS_10bfloat16_tEfNS_4arch4Sm90ELb0ELb1ELb0ELb1ELb1ELb0ELb0ELb0ELb1ELb1ELb0ELb0EEENS1_21CollectiveEpilogueFwdINS6_IJSA_SC_SB_EEES9_SE_SG_Li384ELb1ELb1ELb0ELb0EEENS1_36VarlenDynamicPersistentTileSchedulerILi192ELi128ELi384ELi128ELb0ELb1ELb1ELb1ELb0ELb1EEEEEEEEEvNT_6ParamsE --------------------------
	.section	.nv.constant0._ZN7cutlass13device_kernelIN5flash11enable_sm90INS1_16FlashAttnFwdSm90INS1_25CollectiveMainloopFwdSm90ILi2EN4cute5tupleIJNS5_1CILi1EEES8_S8_EEENS6_IJNS7_ILi192EEENS7_ILi128EEENS7_ILi96EEEEEELi96ENS_10bfloat16_tEfNS_4arch4Sm90ELb0ELb1ELb0ELb1ELb1ELb0ELb0ELb0ELb1ELb1ELb0ELb0EEENS1_21CollectiveEpilogueFwdINS6_IJSA_SC_SB_EEES9_SE_SG_Li384ELb1ELb1ELb0ELb0EEENS1_36VarlenDynamicPersistentTileSchedulerILi192ELi128ELi384ELi128ELb0ELb1ELb1ELb1ELb0ELb1EEEEEEEEEvNT_6ParamsE,"a",@progbits
	.sectionflags	@""
	.align	4
.nv.constant0._ZN7cutlass13device_kernelIN5flash11enable_sm90INS1_16FlashAttnFwdSm90INS1_25CollectiveMainloopFwdSm90ILi2EN4cute5tupleIJNS5_1CILi1EEES8_S8_EEENS6_IJNS7_ILi192EEENS7_ILi128EEENS7_ILi96EEEEEELi96ENS_10bfloat16_tEfNS_4arch4Sm90ELb0ELb1ELb0ELb1ELb1ELb0ELb0ELb0ELb1ELb1ELb0ELb0EEENS1_21CollectiveEpilogueFwdINS6_IJSA_SC_SB_EEES9_SE_SG_Li384ELb1ELb1ELb0ELb0EEENS1_36VarlenDynamicPersistentTileSchedulerILi192ELi128ELi384ELi128ELb0ELb1ELb1ELb1ELb0ELb1EEEEEEEEEvNT_6ParamsE:
	.zero		3584


//--------------------- .nv.constant0._ZN7cutlass13device_kernelIN5flash11enable_sm90INS1_16FlashAttnFwdSm90INS1_25CollectiveMainloopFwdSm90ILi2EN4cute5tupleIJNS5_1CILi1EEES8_S8_EEENS6_IJNS7_ILi192EEENS7_ILi128EEENS7_ILi96EEEEEELi96ENS_10bfloat16_tEfNS_4arch4Sm90ELb0ELb1ELb0ELb1ELb1ELb1ELb0ELb0ELb1ELb1ELb0ELb0EEENS1_21CollectiveEpilogueFwdINS6_IJSA_SC_SB_EEES9_SE_SG_Li384ELb1ELb1ELb0ELb0EEENS1_36VarlenDynamicPersistentTileSchedulerILi192ELi128ELi384ELi128ELb0ELb1ELb1ELb1ELb0ELb1EEEEEEEEEvNT_6ParamsE --------------------------
	.section	.nv.constant0._ZN7cutlass13device_kernelIN5flash11enable_sm90INS1_16FlashAttnFwdSm90INS1_25CollectiveMainloopFwdSm90ILi2EN4cute5tupleIJNS5_1CILi1EEES8_S8_EEENS6_IJNS7_ILi192EEENS7_ILi128EEENS7_ILi96EEEEEELi96ENS_10bfloat16_tEfNS_4arch4Sm90ELb0ELb1ELb0ELb1ELb1ELb1ELb0ELb0ELb1ELb1ELb0ELb0EEENS1_21CollectiveEpilogueFwdINS6_IJSA_SC_SB_EEES9_SE_SG_Li384ELb1ELb1ELb0ELb0EEENS1_36VarlenDynamicPersistentTileSchedulerILi192ELi128ELi384ELi128ELb0ELb1ELb1ELb1ELb0ELb1EEEEEEEEEvNT_6ParamsE,"a",@progbits
	.sectionflags	@""
	.align	4
.nv.constant0._ZN7cutlass13device_kernelIN5flash11enable_sm90INS1_16FlashAttnFwdSm90INS1_25CollectiveMainloopFwdSm90ILi2EN4cute5tupleIJNS5_1CILi1EEES8_S8_EEENS6_IJNS7_ILi192EEENS7_ILi128EEENS7_ILi96EEEEEELi96ENS_10bfloat16_tEfNS_4arch4Sm90ELb0ELb1ELb0ELb1ELb1ELb1ELb0ELb0ELb1ELb1ELb0ELb0EEENS1_21CollectiveEpilogueFwdINS6_IJSA_SC_SB_EEES9_SE_SG_Li384ELb1ELb1ELb0ELb0EEENS1_36VarlenDynamicPersistentTileSchedulerILi192ELi128ELi384ELi128ELb0ELb1ELb1ELb1ELb0ELb1EEEEEEEEEvNT_6ParamsE:
	.zero		3584


//--------------------- .nv.constant0._ZN7cutlass13device_kernelIN5flash11enable_sm90INS1_16FlashAttnFwdSm90INS1_25CollectiveMainloopFwdSm90ILi2EN4cute5tupleIJNS5_1CILi1EEES8_S8_EEENS6_IJNS7_ILi192EEENS7_ILi128EEENS7_ILi96EEEEEELi96ENS_10bfloat16_tEfNS_4arch4Sm90ELb1ELb0ELb0ELb0ELb1ELb0ELb0ELb0ELb1ELb1ELb0ELb0EEENS1_21CollectiveEpilogueFwdINS6_IJSA_SC_SB_EEES9_SE_SG_Li384ELb0ELb1ELb0ELb0EEENS1_30DynamicPersistentTileSchedulerILi384ELi128ELb0ELb1ELb1EEEEEEEEEvNT_6ParamsE --------------------------
	.section	.nv.constant0._ZN7cutlass13device_kernelIN5flash11enable_sm90INS1_16FlashAttnFwdSm90INS1_25CollectiveMainloopFwdSm90ILi2EN4cute5tupleIJNS5_1CILi1EEES8_S8_EEENS6_IJNS7_ILi192EEENS7_ILi128EEENS7_ILi96EEEEEELi96ENS_10bfloat16_tEfNS_4arch4Sm90ELb1ELb0ELb0ELb0ELb1ELb0ELb0ELb0ELb1ELb1ELb0ELb0EEENS1_21CollectiveEpilogueFwdINS6_IJSA_SC_SB_EEES9_SE_SG_Li384ELb0ELb1ELb0ELb0EEENS1_30DynamicPersistentTileSchedulerILi384ELi128ELb0ELb1ELb1EEEEEEEEEvNT_6ParamsE,"a",@progbits
	.sectionflags	@""
	.align	4
.nv.constant0._ZN7cutlass13device_kernelIN5flash11enable_sm90INS1_16FlashAttnFwdSm90INS1_25CollectiveMainloopFwdSm90ILi2EN4cute5tupleIJNS5_1CILi1EEES8_S8_EEENS6_IJNS7_ILi192EEENS7_ILi128EEENS7_ILi96EEEEEELi96ENS_10bfloat16_tEfNS_4arch4Sm90ELb1ELb0ELb0ELb0ELb1ELb0ELb0ELb0ELb1ELb1ELb0ELb0EEENS1_21CollectiveEpilogueFwdINS6_IJSA_SC_SB_EEES9_SE_SG_Li384ELb0ELb1ELb0ELb0EEENS1_30DynamicPersistentTileSchedulerILi384ELi128ELb0ELb1ELb1EEEEEEEEEvNT_6ParamsE:
	.zero		3584


//--------------------- .nv.constant0._ZN7cutlass13device_kernelIN5flash11enable_sm90INS1_16FlashAttnFwdSm90INS1_25CollectiveMainloopFwdSm90ILi2EN4cute5tupleIJNS5_1CILi1EEES8_S8_EEENS6_IJNS7_ILi192EEENS7_ILi128EEENS7_ILi96EEEEEELi96ENS_10bfloat16_tEfNS_4arch4Sm90ELb1ELb0ELb0ELb1ELb1ELb0ELb0ELb0ELb1ELb1ELb0ELb0EEENS1_21CollectiveEpilogueFwdINS6_IJSA_SC_SB_EEES9_SE_SG_Li384ELb1ELb1ELb0ELb0EEENS1_36VarlenDynamicPersistentTileSchedulerILi192ELi128ELi384ELi128ELb0ELb1ELb1ELb1ELb1ELb1EEEEEEEEEvNT_6ParamsE --------------------------
	.section	.nv.constant0._ZN7cutlass13device_kernelIN5flash11enable_sm90INS1_16FlashAttnFwdSm90INS1_25CollectiveMainloopFwdSm90ILi2EN4cute5tupleIJNS5_1CILi1EEES8_S8_EEENS6_IJNS7_ILi192EEENS7_ILi128EEENS7_ILi96EEEEEELi96ENS_10bfloat16_tEfNS_4arch4Sm90ELb1ELb0ELb0ELb1ELb1ELb0ELb0ELb0ELb1ELb1ELb0ELb0EEENS1_21CollectiveEpilogueFwdINS6_IJSA_SC_SB_EEES9_SE_SG_Li384ELb1ELb1ELb0ELb0EEENS1_36VarlenDynamicPersistentTileSchedulerILi192ELi128ELi384ELi128ELb0ELb1ELb1ELb1ELb1ELb1EEEEEEEEEvNT_6ParamsE,"a",@progbits
	.sectionflags	@""
	.align	4
.nv.constant0._ZN7cutlass13device_kernelIN5flash11enable_sm90INS1_16FlashAttnFwdSm90INS1_25CollectiveMainloopFwdSm90ILi2EN4cute5tupleIJNS5_1CILi1EEES8_S8_EEENS6_IJNS7_ILi192EEENS7_ILi128EEENS7_ILi96EEEEEELi96ENS_10bfloat16_tEfNS_4arch4Sm90ELb1ELb0ELb0ELb1ELb1ELb0ELb0ELb0ELb1ELb1ELb0ELb0EEENS1_21CollectiveEpilogueFwdINS6_IJSA_SC_SB_EEES9_SE_SG_Li384ELb1ELb1ELb0ELb0EEENS1_36VarlenDynamicPersistentTileSchedulerILi192ELi128ELi384ELi128ELb0ELb1ELb1ELb1ELb1ELb1EEEEEEEEEvNT_6ParamsE:
	.zero		3584


//--------------------- .nv.constant0._ZN7cutlass13device_kernelIN5flash11enable_sm90INS1_16FlashAttnFwdSm90INS1_25CollectiveMainloopFwdSm90ILi2EN4cute5tupleIJNS5_1CILi1EEES8_S8_EEENS6_IJNS7_ILi192EEENS7_ILi128EEENS7_ILi96EEEEEELi96ENS_10bfloat16_tEfNS_4arch4Sm90ELb1ELb0ELb0ELb1ELb1ELb1ELb0ELb0ELb1ELb1ELb0ELb0EEENS1_21CollectiveEpilogueFwdINS6_IJSA_SC_SB_EEES9_SE_SG_Li384ELb1ELb1ELb0ELb0EEENS1_36VarlenDynamicPersistentTileSchedulerILi192ELi128ELi384ELi128ELb0ELb1ELb1ELb1ELb1ELb1EEEEEEEEEvNT_6ParamsE --------------------------
	.section	.nv.constant0._ZN7cutlass13device_kernelIN5flash11enable_sm90INS1_16FlashAttnFwdSm90INS1_25CollectiveMainloopFwdSm90ILi2EN4cute5tupleIJNS5_1CILi1EEES8_S8_EEENS6_IJNS7_ILi192EEENS7_ILi128EEENS7_ILi96EEEEEELi96ENS_10bfloat16_tEfNS_4arch4Sm90ELb1ELb0ELb0ELb1ELb1ELb1ELb0ELb0ELb1ELb1ELb0ELb0EEENS1_21CollectiveEpilogueFwdINS6_IJSA_SC_SB_EEES9_SE_SG_Li384ELb1ELb1ELb0ELb0EEENS1_36VarlenDynamicPersistentTileSchedulerILi192ELi128ELi384ELi128ELb0ELb1ELb1ELb1ELb1ELb1EEEEEEEEEvNT_6ParamsE,"a",@progbits
	.sectionflags	@""
	.align	4
.nv.constant0._ZN7cutlass13device_kernelIN5flash11enable_sm90INS1_16FlashAttnFwdSm90INS1_25CollectiveMainloopFwdSm90ILi2EN4cute5tupleIJNS5_1CILi1EEES8_S8_EEENS6_IJNS7_ILi192EEENS7_ILi128EEENS7_ILi96EEEEEELi96ENS_10bfloat16_tEfNS_4arch4Sm90ELb1ELb0ELb0ELb1ELb1ELb1ELb0ELb0ELb1ELb1ELb0ELb0EEENS1_21CollectiveEpilogueFwdINS6_IJSA_SC_SB_EEES9_SE_SG_Li384ELb1ELb1ELb0ELb0EEENS1_36VarlenDynamicPersistentTileSchedulerILi192ELi128ELi384ELi128ELb0ELb1ELb1ELb1ELb1ELb1EEEEEEEEEvNT_6ParamsE:
	.zero		3584


//--------------------- .nv.constant0._ZN7cutlass13device_kernelIN5flash11enable_sm90INS1_16FlashAttnFwdSm90INS1_25CollectiveMainloopFwdSm90ILi2EN4cute5tupleIJNS5_1CILi1EEES8_S8_EEENS6_IJNS7_ILi192EEENS7_ILi128EEENS7_ILi64EEEEEELi64ENS_10bfloat16_tEfNS_4arch4Sm90ELb0ELb0ELb0ELb0ELb1ELb0ELb0ELb1ELb1ELb1ELb0ELb0EEENS1_21CollectiveEpilogueFwdINS6_IJSA_SC_SB_EEES9_SE_SG_Li384ELb0ELb1ELb0ELb0EEENS1_29StaticPersistentTileSchedulerILb0EEEEEEEEEvNT_6ParamsE --------------------------
	.section	.nv.constant0._ZN7cutlass13device_kernelIN5flash11enable_sm90INS1_16FlashAttnFwdSm90INS1_25CollectiveMainloopFwdSm90ILi2EN4cute5tupleIJNS5_1CILi1EEES8_S8_EEENS6_IJNS7_ILi192EEENS7_ILi128EEENS7_ILi64EEEEEELi64ENS_10bfloat16_tEfNS_4arch4Sm90ELb0ELb0ELb0ELb0ELb1ELb0ELb0ELb1ELb1ELb1ELb0ELb0EEENS1_21CollectiveEpilogueFwdINS6_IJSA_SC_SB_EEES9_SE_SG_Li384ELb0ELb1ELb0ELb0EEENS1_29StaticPersistentTileSchedulerILb0EEEEEEEEEvNT_6ParamsE,"a",@progbits
	.sectionflags	@""
	.align	4
.nv.constant0._ZN7cutlass13device_kernelIN5flash11enable_sm90INS1_16FlashAttnFwdSm90INS1_25CollectiveMainloopFwdSm90ILi2EN4cute5tupleIJNS5_1CILi1EEES8_S8_EEENS6_IJNS7_ILi192EEENS7_ILi128EEENS7_ILi64EEEEEELi64ENS_10bfloat16_tEfNS_4arch4Sm90ELb0ELb0ELb0ELb0ELb1ELb0ELb0ELb1ELb1ELb1ELb0ELb0EEENS1_21CollectiveEpilogueFwdINS6_IJSA_SC_SB_EEES9_SE_SG_Li384ELb0ELb1ELb0ELb0EEENS1_29StaticPersistentTileSchedulerILb0EEEEEEEEEvNT_6ParamsE:
	.zero		3456


//--------------------- .nv.constant0._ZN7cutlass13device_kernelIN5flash11enable_sm90INS1_16FlashAttnFwdSm90INS1_25CollectiveMainloopFwdSm90ILi2EN4cute5tupleIJNS5_1CILi1EEES8_S8_EEENS6_IJNS7_ILi192EEENS7_ILi128EEENS7_ILi64EEEEEELi64ENS_10bfloat16_tEfNS_4arch4Sm90ELb0ELb0ELb0ELb1ELb1ELb0ELb0ELb1ELb1ELb1ELb0ELb0EEENS1_21CollectiveEpilogueFwdINS6_IJSA_SC_SB_EEES9_SE_SG_Li384ELb1ELb1ELb0ELb0EEENS1_36VarlenDynamicPersistentTileSchedulerILi192ELi128ELi384ELi128ELb0ELb1ELb1ELb0ELb1ELb1EEEEEEEEEvNT_6ParamsE --------------------------
	.section	.nv.constant0._ZN7cutlass13device_kernelIN5flash11enable_sm90INS1_16FlashAttnFwdSm90INS1_25CollectiveMainloopFwdSm90ILi2EN4cute5tupleIJNS5_1CILi1EEES8_S8_EEENS6_IJNS7_ILi192EEENS7_ILi128EEENS7_ILi64EEEEEELi64ENS_10bfloat16_tEfNS_4arch4Sm90ELb0ELb0ELb0ELb1ELb1ELb0ELb0ELb1ELb1ELb1ELb0ELb0EEENS1_21CollectiveEpilogueFwdINS6_IJSA_SC_SB_EEES9_SE_SG_Li384ELb1ELb1ELb0ELb0EEENS1_36VarlenDynamicPersistentTileSchedulerILi192ELi128ELi384ELi128ELb0ELb1ELb1ELb0ELb1ELb1EEEEEEEEEvNT_6ParamsE,"a",@progbits
	.sectionflags	@""
	.align	4
.nv.constant0._ZN7cutlass13device_kernelIN5flash11enable_sm90INS1_16FlashAttnFwdSm90INS1_25CollectiveMainloopFwdSm90ILi2EN4cute5tupleIJNS5_1CILi1EEES8_S8_EEENS6_IJNS7_ILi192EEENS7_ILi128EEENS7_ILi64EEEEEELi64ENS_10bfloat16_tEfNS_4arch4Sm90ELb0ELb0ELb0ELb1ELb1ELb0ELb0ELb1ELb1ELb1ELb0ELb0EEENS1_21CollectiveEpilogueFwdINS6_IJSA_SC_SB_EEES9_SE_SG_Li384ELb1ELb1ELb0ELb0EEENS1_36VarlenDynamicPersistentTileSchedulerILi192ELi128ELi384ELi128ELb0ELb1ELb1ELb0ELb1ELb1EEEEEEEEEvNT_6ParamsE:
	.zero		3584


//--------------------- .nv.constant0._ZN7cutlass13device_kernelIN5flash11enable_sm90INS1_16FlashAttnFwdSm90INS1_25CollectiveMainloopFwdSm90ILi2EN4cute5tupleIJNS5_1CILi1EEES8_S8_EEENS6_IJNS7_ILi192EEENS7_ILi128EEENS7_ILi64EEEEEELi64ENS_10bfloat16_tEfNS_4arch4Sm90ELb0ELb0ELb0ELb1ELb1ELb1ELb0ELb1ELb1ELb1ELb0ELb0EEENS1_21CollectiveEpilogueFwdINS6_IJSA_SC_SB_EEES9_SE_SG_Li384ELb1ELb1ELb0ELb0EEENS1_36VarlenDynamicPersistentTileSchedulerILi192ELi128ELi384ELi128ELb0ELb1ELb1ELb0ELb1ELb1EEEEEEEEEvNT_6ParamsE --------------------------
	.section	.nv.constant0._ZN7cutlass13device_kernelIN5flash11enable_sm90INS1_16FlashAttnFwdSm90INS1_25CollectiveMainloopFwdSm90ILi2EN4cute5tupleIJNS5_1CILi1EEES8_S8_EEENS6_IJNS7_ILi192EEENS7_ILi128EEENS7_ILi64EEEEEELi64ENS_10bfloat16_tEfNS_4arch4Sm90ELb0ELb0ELb0ELb1ELb1ELb1ELb0ELb1ELb1ELb1ELb0ELb0EEENS1_21CollectiveEpilogueFwdINS6_IJSA_SC_SB_EEES9_SE_SG_Li384ELb1ELb1ELb0ELb0EEENS1_36VarlenDynamicPersistentTileSchedulerILi192ELi128ELi384ELi128ELb0ELb1ELb1ELb0ELb1ELb1EEEEEEEEEvNT_6ParamsE,"a",@progbits
	.sectionflags	@""
	.align	4
.nv.constant0._ZN7cutlass13device_kernelIN5flash11enable_sm90INS1_16FlashAttnFwdSm90INS1_25CollectiveMainloopFwdSm90ILi2EN4cute5tupleIJNS5_1CILi1EEES8_S8_EEENS6_IJNS7_ILi192EEENS7_ILi128EEENS7_ILi64EEEEEELi64ENS_10bfloat16_tEfNS_4arch4Sm90ELb0ELb0ELb0ELb1ELb1ELb1ELb0ELb1ELb1ELb1ELb0ELb0EEENS1_21CollectiveEpilogueFwdINS6_IJSA_SC_SB_EEES9_SE_SG_Li384ELb1ELb1ELb0ELb0EEENS1_36VarlenDynamicPersistentTileSchedulerILi192ELi128ELi384ELi128ELb0ELb1ELb1ELb0ELb1ELb1EEEEEEEEEvNT_6ParamsE:
	.zero		3584


//--------------------- .nv.constant0._ZN7cutlass13device_kernelIN5flash11enable_sm90INS1_16FlashAttnFwdSm90INS1_25CollectiveMainloopFwdSm90ILi2EN4cute5tupleIJNS5_1CILi1EEES8_S8_EEENS6_IJNS7_ILi192EEENS7_ILi128EEENS7_ILi64EEEEEELi64ENS_10bfloat16_tEfNS_4arch4Sm90ELb0ELb1ELb0ELb0ELb1ELb0ELb0ELb1ELb1ELb1ELb0ELb0EEENS1_21CollectiveEpilogueFwdINS6_IJSA_SC_SB_EEES9_SE_SG_Li384ELb0ELb1ELb0ELb0EEENS1_30DynamicPersistentTileSchedulerILi384ELi128ELb0ELb1ELb1EEEEEEEEEvNT_6ParamsE --------------------------
	.section	.nv.constant0._ZN7cutlass13device_kernelIN5flash11enable_sm90INS1_16FlashAttnFwdSm90INS1_25CollectiveMainloopFwdSm90ILi2EN4cute5tupleIJNS5_1CILi1EEES8_S8_EEENS6_IJNS7_ILi192EEENS7_ILi128EEENS7_ILi64EEEEEELi64ENS_10bfloat16_tEfNS_4arch4Sm90ELb0ELb1ELb0ELb0ELb1ELb0ELb0ELb1ELb1ELb1ELb0ELb0EEENS1_21CollectiveEpilogueFwdINS6_IJSA_SC_SB_EEES9_SE_SG_Li384ELb0ELb1ELb0ELb0EEENS1_30DynamicPersistentTileSchedulerILi384ELi128ELb0ELb1ELb1EEEEEEEEEvNT_6ParamsE,"a",@progbits
	.sectionflags	@""
	.align	4
.nv.constant0._ZN7cutlass13device_kernelIN5flash11enable_sm90INS1_16FlashAttnFwdSm90INS1_25CollectiveMainloopFwdSm90ILi2EN4cute5tupleIJNS5_1CILi1EEES8_S8_EEENS6_IJNS7_ILi192EEENS7_ILi128EEENS7_ILi64EEEEEELi64ENS_10bfloat16_tEfNS_4arch4Sm90ELb0ELb1ELb0ELb0ELb1ELb0ELb0ELb1ELb1ELb1ELb0ELb0EEENS1_21CollectiveEpilogueFwdINS6_IJSA_SC_SB_EEES9_SE_SG_Li384ELb0ELb1ELb0ELb0EEENS1_30DynamicPersistentTileSchedulerILi384ELi128ELb0ELb1ELb1EEEEEEEEEvNT_6ParamsE:
	.zero		3584


//--------------------- .nv.constant0._ZN7cutlass13device_kernelIN5flash11enable_sm90INS1_16FlashAttnFwdSm90INS1_25CollectiveMainloopFwdSm90ILi2EN4cute5tupleIJNS5_1CILi1EEES8_S8_EEENS6_IJNS7_ILi192EEENS7_ILi128EEENS7_ILi64EEEEEELi64ENS_10bfloat16_tEfNS_4arch4Sm90ELb0ELb1ELb0ELb1ELb1ELb0ELb0ELb1ELb1ELb1ELb0ELb0EEENS1_21CollectiveEpilogueFwdINS6_IJSA_SC_SB_EEES9_SE_SG_Li384ELb1ELb1ELb0ELb0EEENS1_36VarlenDynamicPersistentTileSchedulerILi192ELi128ELi384ELi128ELb0ELb1ELb1ELb1ELb0ELb1EEEEEEEEEvNT_6ParamsE --------------------------
	.section	.nv.constant0._ZN7cutlass13device_kernelIN5flash11enable_sm90INS1_16FlashAttnFwdSm90INS1_25CollectiveMainloopFwdSm90ILi2EN4cute5tupleIJNS5_1CILi1EEES8_S8_EEENS6_IJNS7_ILi192EEENS7_ILi128EEENS7_ILi64EEEEEELi64ENS_10bfloat16_tEfNS_4arch4Sm90ELb0ELb1ELb0ELb1ELb1ELb0ELb0ELb1ELb1ELb1ELb0ELb0EEENS1_21CollectiveEpilogueFwdINS6_IJSA_SC_SB_EEES9_SE_SG_Li384ELb1ELb1ELb0ELb0EEENS1_36VarlenDynamicPersistentTileSchedulerILi192ELi128ELi384ELi128ELb0ELb1ELb1ELb1ELb0ELb1EEEEEEEEEvNT_6ParamsE,"a",@progbits
	.sectionflags	@""
	.align	4
.nv.constant0._ZN7cutlass13device_kernelIN5flash11enable_sm90INS1_16FlashAttnFwdSm90INS1_25CollectiveMainloopFwdSm90ILi2EN4cute5tupleIJNS5_1CILi1EEES8_S8_EEENS6_IJNS7_ILi192EEENS7_ILi128EEENS7_ILi64EEEEEELi64ENS_10bfloat16_tEfNS_4arch4Sm90ELb0ELb1ELb0ELb1ELb1ELb0ELb0ELb1ELb1ELb1ELb0ELb0EEENS1_21CollectiveEpilogueFwdINS6_IJSA_SC_SB_EEES9_SE_SG_Li384ELb1ELb1ELb0ELb0EEENS1_36VarlenDynamicPersistentTileSchedulerILi192ELi128ELi384ELi128ELb0ELb1ELb1ELb1ELb0ELb1EEEEEEEEEvNT_6ParamsE:
	.zero		3584


//--------------------- .nv.constant0._ZN7cutlass13device_kernelIN5flash11enable_sm90INS1_16FlashAttnFwdSm90INS1_25CollectiveMainloopFwdSm90ILi2EN4cute5tupleIJNS5_1CILi1EEES8_S8_EEENS6_IJNS7_ILi192EEENS7_ILi128EEENS7_ILi64EEEEEELi64ENS_10bfloat16_tEfNS_4arch4Sm90ELb0ELb1ELb0ELb1ELb1ELb1ELb0ELb1ELb1ELb1ELb0ELb0EEENS1_21CollectiveEpilogueFwdINS6_IJSA_SC_SB_EEES9_SE_SG_Li384ELb1ELb1ELb0ELb0EEENS1_36VarlenDynamicPersistentTileSchedulerILi192ELi128ELi384ELi128ELb0ELb1ELb1ELb1ELb0ELb1EEEEEEEEEvNT_6ParamsE --------------------------
	.section	.nv.constant0._ZN7cutlass13device_kernelIN5flash11enable_sm90INS1_16FlashAttnFwdSm90INS1_25CollectiveMainloopFwdSm90ILi2EN4cute5tupleIJNS5_1CILi1EEES8_S8_EEENS6_IJNS7_ILi192EEENS7_ILi128EEENS7_ILi64EEEEEELi64ENS_10bfloat16_tEfNS_4arch4Sm90ELb0ELb1ELb0ELb1ELb1ELb1ELb0ELb1ELb1ELb1ELb0ELb0EEENS1_21CollectiveEpilogueFwdINS6_IJSA_SC_SB_EEES9_SE_SG_Li384ELb1ELb1ELb0ELb0EEENS1_36VarlenDynamicPersistentTileSchedulerILi192ELi128ELi384ELi128ELb0ELb1ELb1ELb1ELb0ELb1EEEEEEEEEvNT_6ParamsE,"a",@progbits
	.sectionflags	@""
	.align	4
.nv.constant0._ZN7cutlass13device_kernelIN5flash11enable_sm90INS1_16FlashAttnFwdSm90INS1_25CollectiveMainloopFwdSm90ILi2EN4cute5tupleIJNS5_1CILi1EEES8_S8_EEENS6_IJNS7_ILi192EEENS7_ILi128EEENS7_ILi64EEEEEELi64ENS_10bfloat16_tEfNS_4arch4Sm90ELb0ELb1ELb0ELb1ELb1ELb1ELb0ELb1ELb1ELb1ELb0ELb0EEENS1_21CollectiveEpilogueFwdINS6_IJSA_SC_SB_EEES9_SE_SG_Li384ELb1ELb1ELb0ELb0EEENS1_36VarlenDynamicPersistentTileSchedulerILi192ELi128ELi384ELi128ELb0ELb1ELb1ELb1ELb0ELb1EEEEEEEEEvNT_6ParamsE:
	.zero		3584


//--------------------- .nv.constant0._ZN7cutlass13device_kernelIN5flash11enable_sm90INS1_16FlashAttnFwdSm90INS1_25CollectiveMainloopFwdSm90ILi2EN4cute5tupleIJNS5_1CILi1EEES8_S8_EEENS6_IJNS7_ILi192EEENS7_ILi128EEENS7_ILi64EEEEEELi64ENS_10bfloat16_tEfNS_4arch4Sm90ELb1ELb0ELb0ELb0ELb1ELb0ELb0ELb1ELb1ELb1ELb0ELb0EEENS1_21CollectiveEpilogueFwdINS6_IJSA_SC_SB_EEES9_SE_SG_Li384ELb0ELb1ELb0ELb0EEENS1_30DynamicPersistentTileSchedulerILi384ELi128ELb0ELb1ELb1EEEEEEEEEvNT_6ParamsE --------------------------
	.section	.nv.constant0._ZN7cutlass13device_kernelIN5flash11enable_sm90INS1_16FlashAttnFwdSm90INS1_25CollectiveMainloopFwdSm90ILi2EN4cute5tupleIJNS5_1CILi1EEES8_S8_EEENS6_IJNS7_ILi192EEENS7_ILi128EEENS7_ILi64EEEEEELi64ENS_10bfloat16_tEfNS_4arch4Sm90ELb1ELb0ELb0ELb0ELb1ELb0ELb0ELb1ELb1ELb1ELb0ELb0EEENS1_21CollectiveEpilogueFwdINS6_IJSA_SC_SB_EEES9_SE_SG_Li384ELb0ELb1ELb0ELb0EEENS1_30DynamicPersistentTileSchedulerILi384ELi128ELb0ELb1ELb1EEEEEEEEEvNT_6ParamsE,"a",@progbits
	.sectionflags	@""
	.align	4
.nv.constant0._ZN7cutlass13device_kernelIN5flash11enable_sm90INS1_16FlashAttnFwdSm90INS1_25CollectiveMainloopFwdSm90ILi2EN4cute5tupleIJNS5_1CILi1EEES8_S8_EEENS6_IJNS7_ILi192EEENS7_ILi128EEENS7_ILi64EEEEEELi64ENS_10bfloat16_tEfNS_4arch4Sm90ELb1ELb0ELb0ELb0ELb1ELb0ELb0ELb1ELb1ELb1ELb0ELb0EEENS1_21CollectiveEpilogueFwdINS6_IJSA_SC_SB_EEES9_SE_SG_Li384ELb0ELb1ELb0ELb0EEENS1_30DynamicPersistentTileSchedulerILi384ELi128ELb0ELb1ELb1EEEEEEEEEvNT_6ParamsE:
	.zero		3584


//--------------------- .nv.constant0._ZN7cutlass13device_kernelIN5flash11enable_sm90INS1_16FlashAttnFwdSm90INS1_25CollectiveMainloopFwdSm90ILi2EN4cute5tupleIJNS5_1CILi1EEES8_S8_EEENS6_IJNS7_ILi192EEENS7_ILi128EEENS7_ILi64EEEEEELi64ENS_10bfloat16_tEfNS_4arch4Sm90ELb1ELb0ELb0ELb1ELb1ELb0ELb0ELb1ELb1ELb1ELb0ELb0EEENS1_21CollectiveEpilogueFwdINS6_IJSA_SC_SB_EEES9_SE_SG_Li384ELb1ELb1ELb0ELb0EEENS1_36VarlenDynamicPersistentTileSchedulerILi192ELi128ELi384ELi128ELb0ELb1ELb1ELb1ELb1ELb1EEEEEEEEEvNT_6ParamsE --------------------------
	.section	.nv.constant0._ZN7cutlass13device_kernelIN5flash11enable_sm90INS1_16FlashAttnFwdSm90INS1_25CollectiveMainloopFwdSm90ILi2EN4cute5tupleIJNS5_1CILi1EEES8_S8_EEENS6_IJNS7_ILi192EEENS7_ILi128EEENS7_ILi64EEEEEELi64ENS_10bfloat16_tEfNS_4arch4Sm90ELb1ELb0ELb0ELb1ELb1ELb0ELb0ELb1ELb1ELb1ELb0ELb0EEENS1_21CollectiveEpilogueFwdINS6_IJSA_SC_SB_EEES9_SE_SG_Li384ELb1ELb1ELb0ELb0EEENS1_36VarlenDynamicPersistentTileSchedulerILi192ELi128ELi384ELi128ELb0ELb1ELb1ELb1ELb1ELb1EEEEEEEEEvNT_6ParamsE,"a",@progbits
	.sectionflags	@""
	.align	4
.nv.constant0._ZN7cutlass13device_kernelIN5flash11enable_sm90INS1_16FlashAttnFwdSm90INS1_25CollectiveMainloopFwdSm90ILi2EN4cute5tupleIJNS5_1CILi1EEES8_S8_EEENS6_IJNS7_ILi192EEENS7_ILi128EEENS7_ILi64EEEEEELi64ENS_10bfloat16_tEfNS_4arch4Sm90ELb1ELb0ELb0ELb1ELb1ELb0ELb0ELb1ELb1ELb1ELb0ELb0EEENS1_21CollectiveEpilogueFwdINS6_IJSA_SC_SB_EEES9_SE_SG_Li384ELb1ELb1ELb0ELb0EEENS1_36VarlenDynamicPersistentTileSchedulerILi192ELi128ELi384ELi128ELb0ELb1ELb1ELb1ELb1ELb1EEEEEEEEEvNT_6ParamsE:
	.zero		3584


//--------------------- .nv.constant0._ZN7cutlass13device_kernelIN5flash11enable_sm90INS1_16FlashAttnFwdSm90INS1_25CollectiveMainloopFwdSm90ILi2EN4cute5tupleIJNS5_1CILi1EEES8_S8_EEENS6_IJNS7_ILi192EEENS7_ILi128EEENS7_ILi64EEEEEELi64ENS_10bfloat16_tEfNS_4arch4Sm90ELb1ELb0ELb0ELb1ELb1ELb1ELb0ELb1ELb1ELb1ELb0ELb0EEENS1_21CollectiveEpilogueFwdINS6_IJSA_SC_SB_EEES9_SE_SG_Li384ELb1ELb1ELb0ELb0EEENS1_36VarlenDynamicPersistentTileSchedulerILi192ELi128ELi384ELi128ELb0ELb1ELb1ELb1ELb1ELb1EEEEEEEEEvNT_6ParamsE --------------------------
	.section	.nv.constant0._ZN7cutlass13device_kernelIN5flash11enable_sm90INS1_16FlashAttnFwdSm90INS1_25CollectiveMainloopFwdSm90ILi2EN4cute5tupleIJNS5_1CILi1EEES8_S8_EEENS6_IJNS7_ILi192EEENS7_ILi128EEENS7_ILi64EEEEEELi64ENS_10bfloat16_tEfNS_4arch4Sm90ELb1ELb0ELb0ELb1ELb1ELb1ELb0ELb1ELb1ELb1ELb0ELb0EEENS1_21CollectiveEpilogueFwdINS6_IJSA_SC_SB_EEES9_SE_SG_Li384ELb1ELb1ELb0ELb0EEENS1_36VarlenDynamicPersistentTileSchedulerILi192ELi128ELi384ELi128ELb0ELb1ELb1ELb1ELb1ELb1EEEEEEEEEvNT_6ParamsE,"a",@progbits
	.sectionflags	@""
	.align	4
.nv.constant0._ZN7cutlass13device_kernelIN5flash11enable_sm90INS1_16FlashAttnFwdSm90INS1_25CollectiveMainloopFwdSm90ILi2EN4cute5tupleIJNS5_1CILi1EEES8_S8_EEENS6_IJNS7_ILi192EEENS7_ILi128EEENS7_ILi64EEEEEELi64ENS_10bfloat16_tEfNS_4arch4Sm90ELb1ELb0ELb0ELb1ELb1ELb1ELb0ELb1ELb1ELb1ELb0ELb0EEENS1_21CollectiveEpilogueFwdINS6_IJSA_SC_SB_EEES9_SE_SG_Li384ELb1ELb1ELb0ELb0EEENS1_36VarlenDynamicPersistentTileSchedulerILi192ELi128ELi384ELi128ELb0ELb1ELb1ELb1ELb1ELb1EEEEEEEEEvNT_6ParamsE:
	.zero		3584


//--------------------- SYMBOLS --------------------------

	.type		.nv.reservedSmem.offset0,@object
	.size		.nv.reservedSmem.offset0,0x4
